//
// Generated by NVIDIA NVVM Compiler
//
// Compiler Build ID: CL-36424714
// Cuda compilation tools, release 13.0, V13.0.88
// Based on NVVM 20.0.0
//

.version 9.0
.target sm_100
.address_size 64

	// .globl	_Z13initRngKernelP17curandStateXORWOWyi
.global .align 4 .b8 precalc_xorwow_matrix[102400];
.global .align 4 .b8 precalc_xorwow_offset_matrix[102400];
.global .align 4 .b8 mrg32k3aM1[2304];
.global .align 4 .b8 mrg32k3aM2[2304];
.global .align 4 .b8 mrg32k3aM1SubSeq[2016];
.global .align 4 .b8 mrg32k3aM2SubSeq[2016];
.global .align 4 .b8 mrg32k3aM1Seq[2304];
.global .align 4 .b8 mrg32k3aM2Seq[2304];
.const .align 8 .b8 __cr_lgamma_table[72];
// _ZZ21nBodyForceTiledKernelPfS_S_PKfS1_S1_S1_ifE3spx has been demoted
// _ZZ21nBodyForceTiledKernelPfS_S_PKfS1_S1_S1_ifE3spy has been demoted
// _ZZ21nBodyForceTiledKernelPfS_S_PKfS1_S1_S1_ifE3spz has been demoted
// _ZZ21nBodyForceTiledKernelPfS_S_PKfS1_S1_S1_ifE5smass has been demoted
// _ZZ25heatDiffusionSharedKernelPfPKfiifffE4smem has been demoted
.extern .shared .align 16 .b8 sdata[];
.global .align 4 .b8 __cudart_i2opi_f[24] = {65, 144, 67, 60, 153, 149, 98, 219, 192, 221, 52, 245, 209, 87, 39, 252, 41, 21, 68, 78, 110, 131, 249, 162};

.visible .entry _Z13initRngKernelP17curandStateXORWOWyi(
	.param .u64 .ptr .align 1 _Z13initRngKernelP17curandStateXORWOWyi_param_0,
	.param .u64 _Z13initRngKernelP17curandStateXORWOWyi_param_1,
	.param .u32 _Z13initRngKernelP17curandStateXORWOWyi_param_2
)
{
	.reg .pred 	%p<25>;
	.reg .b32 	%r<414>;
	.reg .b64 	%rd<19>;

	ld.param.u64 	%rd8, [_Z13initRngKernelP17curandStateXORWOWyi_param_0];
	ld.param.u64 	%rd9, [_Z13initRngKernelP17curandStateXORWOWyi_param_1];
	ld.param.u32 	%r183, [_Z13initRngKernelP17curandStateXORWOWyi_param_2];
	mov.u32 	%r184, %ctaid.x;
	mov.u32 	%r185, %ntid.x;
	mov.u32 	%r186, %tid.x;
	mad.lo.s32 	%r1, %r184, %r185, %r186;
	setp.ge.s32 	%p1, %r1, %r183;
	@%p1 bra 	$L__BB0_44;
	cvta.to.global.u64 	%rd10, %rd8;
	cvt.s64.s32 	%rd18, %r1;
	mul.wide.s32 	%rd11, %r1, 48;
	add.s64 	%rd2, %rd10, %rd11;
	cvt.u32.u64 	%r187, %rd9;
	xor.b32  	%r188, %r187, -1429050551;
	mul.lo.s32 	%r189, %r188, 1099087573;
	{ .reg .b32 tmp; mov.b64 {tmp, %r190}, %rd9; }
	xor.b32  	%r191, %r190, -136515619;
	mul.lo.s32 	%r192, %r191, -1703105765;
	add.s32 	%r193, %r189, %r192;
	add.s32 	%r194, %r193, 6615241;
	add.s32 	%r195, %r189, 123456789;
	st.global.v2.u32 	[%rd2], {%r194, %r195};
	xor.b32  	%r196, %r189, 362436069;
	add.s32 	%r197, %r192, 521288629;
	st.global.v2.u32 	[%rd2+8], {%r196, %r197};
	xor.b32  	%r198, %r192, 88675123;
	add.s32 	%r199, %r189, 5783321;
	st.global.v2.u32 	[%rd2+16], {%r198, %r199};
	setp.eq.s32 	%p2, %r1, 0;
	@%p2 bra 	$L__BB0_43;
	mov.b32 	%r320, 0;
$L__BB0_3:
	and.b64  	%rd4, %rd18, 3;
	setp.eq.s64 	%p3, %rd4, 0;
	@%p3 bra 	$L__BB0_42;
	mul.wide.u32 	%rd12, %r320, 3200;
	mov.u64 	%rd13, precalc_xorwow_matrix;
	add.s64 	%rd5, %rd13, %rd12;
	cvt.u32.u64 	%r3, %rd4;
	mov.b32 	%r321, 0;
$L__BB0_5:
	mov.b32 	%r334, 0;
	mov.u32 	%r335, %r334;
	mov.u32 	%r336, %r334;
	mov.u32 	%r337, %r334;
	mov.u32 	%r338, %r334;
	mov.u32 	%r327, %r334;
$L__BB0_6:
	mul.wide.u32 	%rd14, %r327, 4;
	add.s64 	%rd15, %rd2, %rd14;
	ld.global.u32 	%r11, [%rd15+4];
	shl.b32 	%r12, %r327, 5;
	mov.b32 	%r333, 0;
$L__BB0_7:
	.pragma "nounroll";
	shr.u32 	%r204, %r11, %r333;
	and.b32  	%r205, %r204, 1;
	setp.eq.b32 	%p4, %r205, 1;
	not.pred 	%p5, %p4;
	add.s32 	%r206, %r12, %r333;
	mul.lo.s32 	%r207, %r206, 5;
	mul.wide.u32 	%rd16, %r207, 4;
	add.s64 	%rd6, %rd5, %rd16;
	@%p5 bra 	$L__BB0_9;
	ld.global.u32 	%r208, [%rd6];
	xor.b32  	%r338, %r338, %r208;
	ld.global.u32 	%r209, [%rd6+4];
	xor.b32  	%r337, %r337, %r209;
	ld.global.u32 	%r210, [%rd6+8];
	xor.b32  	%r336, %r336, %r210;
	ld.global.u32 	%r211, [%rd6+12];
	xor.b32  	%r335, %r335, %r211;
	ld.global.u32 	%r212, [%rd6+16];
	xor.b32  	%r334, %r334, %r212;
$L__BB0_9:
	and.b32  	%r214, %r204, 2;
	setp.eq.s32 	%p6, %r214, 0;
	@%p6 bra 	$L__BB0_11;
	ld.global.u32 	%r215, [%rd6+20];
	xor.b32  	%r338, %r338, %r215;
	ld.global.u32 	%r216, [%rd6+24];
	xor.b32  	%r337, %r337, %r216;
	ld.global.u32 	%r217, [%rd6+28];
	xor.b32  	%r336, %r336, %r217;
	ld.global.u32 	%r218, [%rd6+32];
	xor.b32  	%r335, %r335, %r218;
	ld.global.u32 	%r219, [%rd6+36];
	xor.b32  	%r334, %r334, %r219;
$L__BB0_11:
	and.b32  	%r221, %r204, 4;
	setp.eq.s32 	%p7, %r221, 0;
	@%p7 bra 	$L__BB0_13;
	ld.global.u32 	%r222, [%rd6+40];
	xor.b32  	%r338, %r338, %r222;
	ld.global.u32 	%r223, [%rd6+44];
	xor.b32  	%r337, %r337, %r223;
	ld.global.u32 	%r224, [%rd6+48];
	xor.b32  	%r336, %r336, %r224;
	ld.global.u32 	%r225, [%rd6+52];
	xor.b32  	%r335, %r335, %r225;
	ld.global.u32 	%r226, [%rd6+56];
	xor.b32  	%r334, %r334, %r226;
$L__BB0_13:
	and.b32  	%r228, %r204, 8;
	setp.eq.s32 	%p8, %r228, 0;
	@%p8 bra 	$L__BB0_15;
	ld.global.u32 	%r229, [%rd6+60];
	xor.b32  	%r338, %r338, %r229;
	ld.global.u32 	%r230, [%rd6+64];
	xor.b32  	%r337, %r337, %r230;
	ld.global.u32 	%r231, [%rd6+68];
	xor.b32  	%r336, %r336, %r231;
	ld.global.u32 	%r232, [%rd6+72];
	xor.b32  	%r335, %r335, %r232;
	ld.global.u32 	%r233, [%rd6+76];
	xor.b32  	%r334, %r334, %r233;
$L__BB0_15:
	and.b32  	%r235, %r204, 16;
	setp.eq.s32 	%p9, %r235, 0;
	@%p9 bra 	$L__BB0_17;
	ld.global.u32 	%r236, [%rd6+80];
	xor.b32  	%r338, %r338, %r236;
	ld.global.u32 	%r237, [%rd6+84];
	xor.b32  	%r337, %r337, %r237;
	ld.global.u32 	%r238, [%rd6+88];
	xor.b32  	%r336, %r336, %r238;
	ld.global.u32 	%r239, [%rd6+92];
	xor.b32  	%r335, %r335, %r239;
	ld.global.u32 	%r240, [%rd6+96];
	xor.b32  	%r334, %r334, %r240;
$L__BB0_17:
	and.b32  	%r242, %r204, 32;
	setp.eq.s32 	%p10, %r242, 0;
	@%p10 bra 	$L__BB0_19;
	ld.global.u32 	%r243, [%rd6+100];
	xor.b32  	%r338, %r338, %r243;
	ld.global.u32 	%r244, [%rd6+104];
	xor.b32  	%r337, %r337, %r244;
	ld.global.u32 	%r245, [%rd6+108];
	xor.b32  	%r336, %r336, %r245;
	ld.global.u32 	%r246, [%rd6+112];
	xor.b32  	%r335, %r335, %r246;
	ld.global.u32 	%r247, [%rd6+116];
	xor.b32  	%r334, %r334, %r247;
$L__BB0_19:
	and.b32  	%r249, %r204, 64;
	setp.eq.s32 	%p11, %r249, 0;
	@%p11 bra 	$L__BB0_21;
	ld.global.u32 	%r250, [%rd6+120];
	xor.b32  	%r338, %r338, %r250;
	ld.global.u32 	%r251, [%rd6+124];
	xor.b32  	%r337, %r337, %r251;
	ld.global.u32 	%r252, [%rd6+128];
	xor.b32  	%r336, %r336, %r252;
	ld.global.u32 	%r253, [%rd6+132];
	xor.b32  	%r335, %r335, %r253;
	ld.global.u32 	%r254, [%rd6+136];
	xor.b32  	%r334, %r334, %r254;
$L__BB0_21:
	and.b32  	%r256, %r204, 128;
	setp.eq.s32 	%p12, %r256, 0;
	@%p12 bra 	$L__BB0_23;
	ld.global.u32 	%r257, [%rd6+140];
	xor.b32  	%r338, %r338, %r257;
	ld.global.u32 	%r258, [%rd6+144];
	xor.b32  	%r337, %r337, %r258;
	ld.global.u32 	%r259, [%rd6+148];
	xor.b32  	%r336, %r336, %r259;
	ld.global.u32 	%r260, [%rd6+152];
	xor.b32  	%r335, %r335, %r260;
	ld.global.u32 	%r261, [%rd6+156];
	xor.b32  	%r334, %r334, %r261;
$L__BB0_23:
	and.b32  	%r263, %r204, 256;
	setp.eq.s32 	%p13, %r263, 0;
	@%p13 bra 	$L__BB0_25;
	ld.global.u32 	%r264, [%rd6+160];
	xor.b32  	%r338, %r338, %r264;
	ld.global.u32 	%r265, [%rd6+164];
	xor.b32  	%r337, %r337, %r265;
	ld.global.u32 	%r266, [%rd6+168];
	xor.b32  	%r336, %r336, %r266;
	ld.global.u32 	%r267, [%rd6+172];
	xor.b32  	%r335, %r335, %r267;
	ld.global.u32 	%r268, [%rd6+176];
	xor.b32  	%r334, %r334, %r268;
$L__BB0_25:
	and.b32  	%r270, %r204, 512;
	setp.eq.s32 	%p14, %r270, 0;
	@%p14 bra 	$L__BB0_27;
	ld.global.u32 	%r271, [%rd6+180];
	xor.b32  	%r338, %r338, %r271;
	ld.global.u32 	%r272, [%rd6+184];
	xor.b32  	%r337, %r337, %r272;
	ld.global.u32 	%r273, [%rd6+188];
	xor.b32  	%r336, %r336, %r273;
	ld.global.u32 	%r274, [%rd6+192];
	xor.b32  	%r335, %r335, %r274;
	ld.global.u32 	%r275, [%rd6+196];
	xor.b32  	%r334, %r334, %r275;
$L__BB0_27:
	and.b32  	%r277, %r204, 1024;
	setp.eq.s32 	%p15, %r277, 0;
	@%p15 bra 	$L__BB0_29;
	ld.global.u32 	%r278, [%rd6+200];
	xor.b32  	%r338, %r338, %r278;
	ld.global.u32 	%r279, [%rd6+204];
	xor.b32  	%r337, %r337, %r279;
	ld.global.u32 	%r280, [%rd6+208];
	xor.b32  	%r336, %r336, %r280;
	ld.global.u32 	%r281, [%rd6+212];
	xor.b32  	%r335, %r335, %r281;
	ld.global.u32 	%r282, [%rd6+216];
	xor.b32  	%r334, %r334, %r282;
$L__BB0_29:
	and.b32  	%r284, %r204, 2048;
	setp.eq.s32 	%p16, %r284, 0;
	@%p16 bra 	$L__BB0_31;
	ld.global.u32 	%r285, [%rd6+220];
	xor.b32  	%r338, %r338, %r285;
	ld.global.u32 	%r286, [%rd6+224];
	xor.b32  	%r337, %r337, %r286;
	ld.global.u32 	%r287, [%rd6+228];
	xor.b32  	%r336, %r336, %r287;
	ld.global.u32 	%r288, [%rd6+232];
	xor.b32  	%r335, %r335, %r288;
	ld.global.u32 	%r289, [%rd6+236];
	xor.b32  	%r334, %r334, %r289;
$L__BB0_31:
	and.b32  	%r291, %r204, 4096;
	setp.eq.s32 	%p17, %r291, 0;
	@%p17 bra 	$L__BB0_33;
	ld.global.u32 	%r292, [%rd6+240];
	xor.b32  	%r338, %r338, %r292;
	ld.global.u32 	%r293, [%rd6+244];
	xor.b32  	%r337, %r337, %r293;
	ld.global.u32 	%r294, [%rd6+248];
	xor.b32  	%r336, %r336, %r294;
	ld.global.u32 	%r295, [%rd6+252];
	xor.b32  	%r335, %r335, %r295;
	ld.global.u32 	%r296, [%rd6+256];
	xor.b32  	%r334, %r334, %r296;
$L__BB0_33:
	and.b32  	%r298, %r204, 8192;
	setp.eq.s32 	%p18, %r298, 0;
	@%p18 bra 	$L__BB0_35;
	ld.global.u32 	%r299, [%rd6+260];
	xor.b32  	%r338, %r338, %r299;
	ld.global.u32 	%r300, [%rd6+264];
	xor.b32  	%r337, %r337, %r300;
	ld.global.u32 	%r301, [%rd6+268];
	xor.b32  	%r336, %r336, %r301;
	ld.global.u32 	%r302, [%rd6+272];
	xor.b32  	%r335, %r335, %r302;
	ld.global.u32 	%r303, [%rd6+276];
	xor.b32  	%r334, %r334, %r303;
$L__BB0_35:
	and.b32  	%r305, %r204, 16384;
	setp.eq.s32 	%p19, %r305, 0;
	@%p19 bra 	$L__BB0_37;
	ld.global.u32 	%r306, [%rd6+280];
	xor.b32  	%r338, %r338, %r306;
	ld.global.u32 	%r307, [%rd6+284];
	xor.b32  	%r337, %r337, %r307;
	ld.global.u32 	%r308, [%rd6+288];
	xor.b32  	%r336, %r336, %r308;
	ld.global.u32 	%r309, [%rd6+292];
	xor.b32  	%r335, %r335, %r309;
	ld.global.u32 	%r310, [%rd6+296];
	xor.b32  	%r334, %r334, %r310;
$L__BB0_37:
	and.b32  	%r312, %r204, 32768;
	setp.eq.s32 	%p20, %r312, 0;
	@%p20 bra 	$L__BB0_39;
	ld.global.u32 	%r313, [%rd6+300];
	xor.b32  	%r338, %r338, %r313;
	ld.global.u32 	%r314, [%rd6+304];
	xor.b32  	%r337, %r337, %r314;
	ld.global.u32 	%r315, [%rd6+308];
	xor.b32  	%r336, %r336, %r315;
	ld.global.u32 	%r316, [%rd6+312];
	xor.b32  	%r335, %r335, %r316;
	ld.global.u32 	%r317, [%rd6+316];
	xor.b32  	%r334, %r334, %r317;
$L__BB0_39:
	add.s32 	%r333, %r333, 16;
	setp.ne.s32 	%p21, %r333, 32;
	@%p21 bra 	$L__BB0_7;
	mad.lo.s32 	%r318, %r327, -31, %r12;
	add.s32 	%r327, %r318, 1;
	setp.ne.s32 	%p22, %r327, 5;
	@%p22 bra 	$L__BB0_6;
	st.global.u32 	[%rd2+4], %r338;
	st.global.u32 	[%rd2+8], %r337;
	st.global.u32 	[%rd2+12], %r336;
	st.global.u32 	[%rd2+16], %r335;
	st.global.u32 	[%rd2+20], %r334;
	add.s32 	%r321, %r321, 1;
	setp.lt.u32 	%p23, %r321, %r3;
	@%p23 bra 	$L__BB0_5;
$L__BB0_42:
	shr.u64 	%rd7, %rd18, 2;
	add.s32 	%r320, %r320, 1;
	setp.gt.u64 	%p24, %rd18, 3;
	mov.u64 	%rd18, %rd7;
	@%p24 bra 	$L__BB0_3;
$L__BB0_43:
	mov.b32 	%r319, 0;
	st.global.v2.u32 	[%rd2+24], {%r319, %r319};
	st.global.u32 	[%rd2+32], %r319;
	mov.b64 	%rd17, 0;
	st.global.u64 	[%rd2+40], %rd17;
$L__BB0_44:
	ret;

}
	// .globl	_Z18monteCarlopiKernelPiP17curandStateXORWOWi
.visible .entry _Z18monteCarlopiKernelPiP17curandStateXORWOWi(
	.param .u64 .ptr .align 1 _Z18monteCarlopiKernelPiP17curandStateXORWOWi_param_0,
	.param .u64 .ptr .align 1 _Z18monteCarlopiKernelPiP17curandStateXORWOWi_param_1,
	.param .u32 _Z18monteCarlopiKernelPiP17curandStateXORWOWi_param_2
)
{
	.reg .pred 	%p<11>;
	.reg .b32 	%r<200>;
	.reg .b32 	%f<32>;
	.reg .b64 	%rd<9>;
	.reg .b64 	%fd<2>;

	ld.param.u64 	%rd2, [_Z18monteCarlopiKernelPiP17curandStateXORWOWi_param_0];
	ld.param.u64 	%rd3, [_Z18monteCarlopiKernelPiP17curandStateXORWOWi_param_1];
	ld.param.u32 	%r66, [_Z18monteCarlopiKernelPiP17curandStateXORWOWi_param_2];
	cvta.to.global.u64 	%rd4, %rd3;
	mov.u32 	%r68, %ctaid.x;
	mov.u32 	%r69, %ntid.x;
	mov.u32 	%r70, %tid.x;
	mad.lo.s32 	%r1, %r68, %r69, %r70;
	mul.wide.s32 	%rd5, %r1, 48;
	add.s64 	%rd1, %rd4, %rd5;
	ld.global.v2.u32 	{%r198, %r197}, [%rd1];
	ld.global.v2.u32 	{%r196, %r195}, [%rd1+8];
	ld.global.v2.u32 	{%r194, %r193}, [%rd1+16];
	ld.global.v2.u32 	{%r8, %r9}, [%rd1+24];
	ld.global.f32 	%f1, [%rd1+32];
	ld.global.f64 	%fd1, [%rd1+40];
	setp.lt.s32 	%p1, %r66, 1;
	mov.b32 	%r199, 0;
	@%p1 bra 	$L__BB1_8;
	and.b32  	%r10, %r66, 3;
	setp.lt.u32 	%p2, %r66, 4;
	mov.b32 	%r199, 0;
	mov.u32 	%r179, %r198;
	@%p2 bra 	$L__BB1_5;
	add.s32 	%r165, %r198, 1449748;
	and.b32  	%r74, %r66, 2147483644;
	neg.s32 	%r164, %r74;
	mov.b32 	%r199, 0;
$L__BB1_3:
	shr.u32 	%r75, %r197, 2;
	xor.b32  	%r76, %r75, %r197;
	shl.b32 	%r77, %r193, 4;
	shl.b32 	%r78, %r76, 1;
	xor.b32  	%r79, %r77, %r78;
	xor.b32  	%r80, %r79, %r193;
	xor.b32  	%r81, %r80, %r76;
	add.s32 	%r82, %r165, %r81;
	add.s32 	%r83, %r82, -1087311;
	cvt.rn.f32.u32 	%f2, %r83;
	fma.rn.f32 	%f3, %f2, 0f2F800000, 0f2F000000;
	shr.u32 	%r84, %r196, 2;
	xor.b32  	%r85, %r84, %r196;
	shl.b32 	%r86, %r81, 4;
	shl.b32 	%r87, %r85, 1;
	xor.b32  	%r88, %r87, %r86;
	xor.b32  	%r89, %r88, %r85;
	xor.b32  	%r90, %r89, %r81;
	add.s32 	%r91, %r165, %r90;
	add.s32 	%r92, %r91, -724874;
	cvt.rn.f32.u32 	%f4, %r92;
	fma.rn.f32 	%f5, %f4, 0f2F800000, 0f2F000000;
	mul.f32 	%f6, %f5, %f5;
	fma.rn.f32 	%f7, %f3, %f3, %f6;
	setp.le.f32 	%p3, %f7, 0f3F800000;
	selp.u32 	%r93, 1, 0, %p3;
	add.s32 	%r94, %r199, %r93;
	shr.u32 	%r95, %r195, 2;
	xor.b32  	%r96, %r95, %r195;
	shl.b32 	%r97, %r90, 4;
	shl.b32 	%r98, %r96, 1;
	xor.b32  	%r99, %r97, %r98;
	xor.b32  	%r100, %r99, %r90;
	xor.b32  	%r101, %r100, %r96;
	add.s32 	%r102, %r165, %r101;
	add.s32 	%r103, %r102, -362437;
	cvt.rn.f32.u32 	%f8, %r103;
	fma.rn.f32 	%f9, %f8, 0f2F800000, 0f2F000000;
	shr.u32 	%r104, %r194, 2;
	xor.b32  	%r105, %r104, %r194;
	shl.b32 	%r106, %r101, 4;
	shl.b32 	%r107, %r105, 1;
	xor.b32  	%r108, %r107, %r106;
	xor.b32  	%r109, %r108, %r105;
	xor.b32  	%r197, %r109, %r101;
	shr.u32 	%r110, %r193, 2;
	xor.b32  	%r111, %r110, %r193;
	shl.b32 	%r112, %r197, 4;
	shl.b32 	%r113, %r111, 1;
	xor.b32  	%r114, %r112, %r113;
	xor.b32  	%r115, %r114, %r197;
	xor.b32  	%r196, %r115, %r111;
	shr.u32 	%r116, %r81, 2;
	xor.b32  	%r117, %r116, %r81;
	shl.b32 	%r118, %r196, 4;
	shl.b32 	%r119, %r117, 1;
	xor.b32  	%r120, %r119, %r118;
	xor.b32  	%r121, %r120, %r117;
	xor.b32  	%r195, %r121, %r196;
	shr.u32 	%r122, %r90, 2;
	xor.b32  	%r123, %r122, %r90;
	shl.b32 	%r124, %r195, 4;
	shl.b32 	%r125, %r123, 1;
	xor.b32  	%r126, %r124, %r125;
	xor.b32  	%r127, %r126, %r195;
	xor.b32  	%r194, %r127, %r123;
	shr.u32 	%r128, %r101, 2;
	xor.b32  	%r129, %r128, %r101;
	shl.b32 	%r130, %r194, 4;
	shl.b32 	%r131, %r129, 1;
	xor.b32  	%r132, %r131, %r130;
	xor.b32  	%r133, %r132, %r129;
	xor.b32  	%r193, %r133, %r194;
	add.s32 	%r134, %r165, %r193;
	add.s32 	%r135, %r197, %r165;
	cvt.rn.f32.u32 	%f10, %r135;
	fma.rn.f32 	%f11, %f10, 0f2F800000, 0f2F000000;
	mul.f32 	%f12, %f11, %f11;
	fma.rn.f32 	%f13, %f9, %f9, %f12;
	setp.le.f32 	%p4, %f13, 0f3F800000;
	selp.u32 	%r136, 1, 0, %p4;
	add.s32 	%r137, %r94, %r136;
	add.s32 	%r138, %r165, %r196;
	add.s32 	%r139, %r138, 362437;
	cvt.rn.f32.u32 	%f14, %r139;
	fma.rn.f32 	%f15, %f14, 0f2F800000, 0f2F000000;
	add.s32 	%r140, %r165, %r195;
	add.s32 	%r141, %r140, 724874;
	cvt.rn.f32.u32 	%f16, %r141;
	fma.rn.f32 	%f17, %f16, 0f2F800000, 0f2F000000;
	mul.f32 	%f18, %f17, %f17;
	fma.rn.f32 	%f19, %f15, %f15, %f18;
	setp.le.f32 	%p5, %f19, 0f3F800000;
	selp.u32 	%r142, 1, 0, %p5;
	add.s32 	%r143, %r137, %r142;
	add.s32 	%r144, %r165, %r194;
	add.s32 	%r145, %r144, 1087311;
	cvt.rn.f32.u32 	%f20, %r145;
	fma.rn.f32 	%f21, %f20, 0f2F800000, 0f2F000000;
	add.s32 	%r146, %r134, 1449748;
	cvt.rn.f32.u32 	%f22, %r146;
	fma.rn.f32 	%f23, %f22, 0f2F800000, 0f2F000000;
	mul.f32 	%f24, %f23, %f23;
	fma.rn.f32 	%f25, %f21, %f21, %f24;
	setp.le.f32 	%p6, %f25, 0f3F800000;
	selp.u32 	%r147, 1, 0, %p6;
	add.s32 	%r199, %r143, %r147;
	add.s32 	%r165, %r165, 2899496;
	add.s32 	%r164, %r164, 4;
	setp.ne.s32 	%p7, %r164, 0;
	@%p7 bra 	$L__BB1_3;
	add.s32 	%r179, %r165, -1449748;
$L__BB1_5:
	mad.lo.s32 	%r198, %r66, 724874, %r198;
	setp.eq.s32 	%p8, %r10, 0;
	@%p8 bra 	$L__BB1_8;
	add.s32 	%r186, %r179, 724874;
	neg.s32 	%r185, %r10;
	mov.u32 	%r190, %r196;
	mov.u32 	%r192, %r197;
$L__BB1_7:
	.pragma "nounroll";
	mov.u32 	%r197, %r195;
	mov.u32 	%r195, %r193;
	mov.u32 	%r196, %r194;
	shr.u32 	%r148, %r192, 2;
	xor.b32  	%r149, %r148, %r192;
	shl.b32 	%r150, %r195, 4;
	shl.b32 	%r151, %r149, 1;
	xor.b32  	%r152, %r150, %r151;
	xor.b32  	%r153, %r152, %r195;
	xor.b32  	%r194, %r153, %r149;
	add.s32 	%r154, %r186, %r194;
	add.s32 	%r155, %r154, -362437;
	cvt.rn.f32.u32 	%f26, %r155;
	fma.rn.f32 	%f27, %f26, 0f2F800000, 0f2F000000;
	shr.u32 	%r156, %r190, 2;
	xor.b32  	%r157, %r156, %r190;
	shl.b32 	%r158, %r194, 4;
	shl.b32 	%r159, %r157, 1;
	xor.b32  	%r160, %r159, %r158;
	xor.b32  	%r161, %r160, %r157;
	xor.b32  	%r193, %r161, %r194;
	add.s32 	%r162, %r186, %r193;
	cvt.rn.f32.u32 	%f28, %r162;
	fma.rn.f32 	%f29, %f28, 0f2F800000, 0f2F000000;
	mul.f32 	%f30, %f29, %f29;
	fma.rn.f32 	%f31, %f27, %f27, %f30;
	setp.le.f32 	%p9, %f31, 0f3F800000;
	selp.u32 	%r163, 1, 0, %p9;
	add.s32 	%r199, %r199, %r163;
	add.s32 	%r186, %r186, 724874;
	add.s32 	%r185, %r185, 1;
	setp.ne.s32 	%p10, %r185, 0;
	mov.u32 	%r190, %r196;
	mov.u32 	%r192, %r197;
	@%p10 bra 	$L__BB1_7;
$L__BB1_8:
	cvta.to.global.u64 	%rd6, %rd2;
	mul.wide.s32 	%rd7, %r1, 4;
	add.s64 	%rd8, %rd6, %rd7;
	st.global.u32 	[%rd8], %r199;
	st.global.v2.u32 	[%rd1], {%r198, %r197};
	st.global.v2.u32 	[%rd1+8], {%r196, %r195};
	st.global.v2.u32 	[%rd1+16], {%r194, %r193};
	st.global.v2.u32 	[%rd1+24], {%r8, %r9};
	st.global.f32 	[%rd1+32], %f1;
	st.global.f64 	[%rd1+40], %fd1;
	ret;

}
	// .globl	_Z24monteCarloIntegralKernelPfP17curandStateXORWOWffi
.visible .entry _Z24monteCarloIntegralKernelPfP17curandStateXORWOWffi(
	.param .u64 .ptr .align 1 _Z24monteCarloIntegralKernelPfP17curandStateXORWOWffi_param_0,
	.param .u64 .ptr .align 1 _Z24monteCarloIntegralKernelPfP17curandStateXORWOWffi_param_1,
	.param .f32 _Z24monteCarloIntegralKernelPfP17curandStateXORWOWffi_param_2,
	.param .f32 _Z24monteCarloIntegralKernelPfP17curandStateXORWOWffi_param_3,
	.param .u32 _Z24monteCarloIntegralKernelPfP17curandStateXORWOWffi_param_4
)
{
	.local .align 4 .b8 	__local_depot2[28];
	.reg .b64 	%SP;
	.reg .b64 	%SPL;
	.reg .pred 	%p<11>;
	.reg .b32 	%r<90>;
	.reg .b32 	%f<44>;
	.reg .b64 	%rd<30>;
	.reg .b64 	%fd<4>;

	mov.u64 	%SPL, __local_depot2;
	ld.param.u64 	%rd11, [_Z24monteCarloIntegralKernelPfP17curandStateXORWOWffi_param_1];
	ld.param.f32 	%f12, [_Z24monteCarloIntegralKernelPfP17curandStateXORWOWffi_param_2];
	ld.param.f32 	%f14, [_Z24monteCarloIntegralKernelPfP17curandStateXORWOWffi_param_3];
	ld.param.u32 	%r39, [_Z24monteCarloIntegralKernelPfP17curandStateXORWOWffi_param_4];
	cvta.to.global.u64 	%rd12, %rd11;
	add.u64 	%rd1, %SPL, 0;
	mov.u32 	%r40, %ctaid.x;
	mov.u32 	%r41, %ntid.x;
	mov.u32 	%r42, %tid.x;
	mad.lo.s32 	%r1, %r40, %r41, %r42;
	mul.wide.s32 	%rd14, %r1, 48;
	add.s64 	%rd2, %rd12, %rd14;
	ld.global.v2.u32 	{%r89, %r88}, [%rd2];
	ld.global.v2.u32 	{%r87, %r86}, [%rd2+8];
	ld.global.v2.u32 	{%r85, %r84}, [%rd2+16];
	ld.global.v2.u32 	{%r8, %r9}, [%rd2+24];
	ld.global.f32 	%f1, [%rd2+32];
	ld.global.f64 	%fd1, [%rd2+40];
	sub.f32 	%f2, %f14, %f12;
	setp.lt.s32 	%p1, %r39, 1;
	mov.f32 	%f43, 0f00000000;
	@%p1 bra 	$L__BB2_11;
	mov.f32 	%f43, 0f00000000;
	mov.b32 	%r73, 0;
	mov.u64 	%rd15, __cudart_i2opi_f;
$L__BB2_2:
	mov.u32 	%r12, %r88;
	mov.u32 	%r88, %r87;
	mov.u32 	%r87, %r86;
	mov.u32 	%r86, %r85;
	mov.u32 	%r85, %r84;
	shr.u32 	%r44, %r12, 2;
	xor.b32  	%r45, %r44, %r12;
	shl.b32 	%r46, %r85, 4;
	shl.b32 	%r47, %r45, 1;
	xor.b32  	%r48, %r46, %r47;
	xor.b32  	%r49, %r48, %r85;
	xor.b32  	%r84, %r49, %r45;
	add.s32 	%r89, %r89, 362437;
	add.s32 	%r50, %r84, %r89;
	cvt.rn.f32.u32 	%f16, %r50;
	fma.rn.f32 	%f17, %f16, 0f2F800000, 0f2F000000;
	fma.rn.f32 	%f4, %f2, %f17, %f12;
	mul.f32 	%f18, %f4, 0f3F22F983;
	cvt.rni.s32.f32 	%r83, %f18;
	cvt.rn.f32.s32 	%f19, %r83;
	fma.rn.f32 	%f20, %f19, 0fBFC90FDA, %f4;
	fma.rn.f32 	%f21, %f19, 0fB3A22168, %f20;
	fma.rn.f32 	%f42, %f19, 0fA7C234C5, %f21;
	abs.f32 	%f6, %f4;
	setp.ltu.f32 	%p2, %f6, 0f47CE4780;
	@%p2 bra 	$L__BB2_10;
	setp.neu.f32 	%p3, %f6, 0f7F800000;
	@%p3 bra 	$L__BB2_5;
	mov.f32 	%f24, 0f00000000;
	mul.rn.f32 	%f42, %f4, %f24;
	mov.b32 	%r83, 0;
	bra.uni 	$L__BB2_10;
$L__BB2_5:
	mov.b32 	%r20, %f4;
	mov.b64 	%rd29, 0;
	mov.b32 	%r80, 0;
	mov.u64 	%rd27, %rd15;
	mov.u64 	%rd28, %rd1;
$L__BB2_6:
	.pragma "nounroll";
	ld.global.nc.u32 	%r52, [%rd27];
	shl.b32 	%r53, %r20, 8;
	or.b32  	%r54, %r53, -2147483648;
	mad.wide.u32 	%rd17, %r52, %r54, %rd29;
	shr.u64 	%rd29, %rd17, 32;
	st.local.u32 	[%rd28], %rd17;
	add.s32 	%r80, %r80, 1;
	add.s64 	%rd28, %rd28, 4;
	add.s64 	%rd27, %rd27, 4;
	setp.ne.s32 	%p4, %r80, 6;
	@%p4 bra 	$L__BB2_6;
	shr.u32 	%r55, %r20, 23;
	st.local.u32 	[%rd1+24], %rd29;
	and.b32  	%r23, %r55, 31;
	and.b32  	%r56, %r55, 224;
	add.s32 	%r57, %r56, -128;
	shr.u32 	%r58, %r57, 5;
	mul.wide.u32 	%rd18, %r58, 4;
	sub.s64 	%rd9, %rd1, %rd18;
	ld.local.u32 	%r81, [%rd9+24];
	ld.local.u32 	%r82, [%rd9+20];
	setp.eq.s32 	%p5, %r23, 0;
	@%p5 bra 	$L__BB2_9;
	shf.l.wrap.b32 	%r81, %r82, %r81, %r23;
	ld.local.u32 	%r59, [%rd9+16];
	shf.l.wrap.b32 	%r82, %r59, %r82, %r23;
$L__BB2_9:
	shr.u32 	%r60, %r81, 30;
	shf.l.wrap.b32 	%r61, %r82, %r81, 2;
	shl.b32 	%r62, %r82, 2;
	shr.u32 	%r63, %r61, 31;
	add.s32 	%r64, %r63, %r60;
	neg.s32 	%r65, %r64;
	setp.lt.s32 	%p6, %r20, 0;
	selp.b32 	%r83, %r65, %r64, %p6;
	xor.b32  	%r66, %r61, %r20;
	shr.s32 	%r67, %r61, 31;
	xor.b32  	%r68, %r67, %r61;
	xor.b32  	%r69, %r67, %r62;
	cvt.u64.u32 	%rd19, %r68;
	shl.b64 	%rd20, %rd19, 32;
	cvt.u64.u32 	%rd21, %r69;
	or.b64  	%rd22, %rd20, %rd21;
	cvt.rn.f64.s64 	%fd2, %rd22;
	mul.f64 	%fd3, %fd2, 0d3BF921FB54442D19;
	cvt.rn.f32.f64 	%f22, %fd3;
	neg.f32 	%f23, %f22;
	setp.lt.s32 	%p7, %r66, 0;
	selp.f32 	%f42, %f23, %f22, %p7;
$L__BB2_10:
	mul.rn.f32 	%f25, %f42, %f42;
	and.b32  	%r71, %r83, 1;
	setp.eq.b32 	%p8, %r71, 1;
	selp.f32 	%f26, 0f3F800000, %f42, %p8;
	fma.rn.f32 	%f27, %f25, %f26, 0f00000000;
	fma.rn.f32 	%f28, %f25, 0f37CBAC00, 0fBAB607ED;
	selp.f32 	%f29, %f28, 0fB94D4153, %p8;
	selp.f32 	%f30, 0f3D2AAABB, 0f3C0885E4, %p8;
	fma.rn.f32 	%f31, %f29, %f25, %f30;
	selp.f32 	%f32, 0fBEFFFFFF, 0fBE2AAAA8, %p8;
	fma.rn.f32 	%f33, %f31, %f25, %f32;
	fma.rn.f32 	%f34, %f33, %f27, %f26;
	and.b32  	%r72, %r83, 2;
	setp.eq.s32 	%p9, %r72, 0;
	mov.f32 	%f35, 0f00000000;
	sub.f32 	%f36, %f35, %f34;
	selp.f32 	%f37, %f34, %f36, %p9;
	add.f32 	%f43, %f43, %f37;
	add.s32 	%r73, %r73, 1;
	setp.ne.s32 	%p10, %r73, %r39;
	@%p10 bra 	$L__BB2_2;
$L__BB2_11:
	ld.param.u64 	%rd26, [_Z24monteCarloIntegralKernelPfP17curandStateXORWOWffi_param_0];
	cvta.to.global.u64 	%rd23, %rd26;
	mul.f32 	%f38, %f2, %f43;
	cvt.rn.f32.s32 	%f39, %r39;
	div.rn.f32 	%f40, %f38, %f39;
	mul.wide.s32 	%rd24, %r1, 4;
	add.s64 	%rd25, %rd23, %rd24;
	st.global.f32 	[%rd25], %f40;
	st.global.v2.u32 	[%rd2], {%r89, %r88};
	st.global.v2.u32 	[%rd2+8], {%r87, %r86};
	st.global.v2.u32 	[%rd2+16], {%r85, %r84};
	st.global.v2.u32 	[%rd2+24], {%r8, %r9};
	st.global.f32 	[%rd2+32], %f1;
	st.global.f64 	[%rd2+40], %fd1;
	ret;

}
	// .globl	_Z9reduceSumPfPKfi
.visible .entry _Z9reduceSumPfPKfi(
	.param .u64 .ptr .align 1 _Z9reduceSumPfPKfi_param_0,
	.param .u64 .ptr .align 1 _Z9reduceSumPfPKfi_param_1,
	.param .u32 _Z9reduceSumPfPKfi_param_2
)
{
	.reg .pred 	%p<7>;
	.reg .b32 	%r<17>;
	.reg .b32 	%f<11>;
	.reg .b64 	%rd<11>;

	ld.param.u64 	%rd2, [_Z9reduceSumPfPKfi_param_0];
	ld.param.u64 	%rd3, [_Z9reduceSumPfPKfi_param_1];
	ld.param.u32 	%r9, [_Z9reduceSumPfPKfi_param_2];
	cvta.to.global.u64 	%rd1, %rd3;
	mov.u32 	%r1, %tid.x;
	mov.u32 	%r2, %ctaid.x;
	mov.u32 	%r16, %ntid.x;
	mul.lo.s32 	%r10, %r16, %r2;
	shl.b32 	%r11, %r10, 1;
	add.s32 	%r4, %r11, %r1;
	setp.ge.s32 	%p1, %r4, %r9;
	mov.f32 	%f10, 0f00000000;
	@%p1 bra 	$L__BB3_2;
	mul.wide.s32 	%rd4, %r4, 4;
	add.s64 	%rd5, %rd1, %rd4;
	ld.global.f32 	%f10, [%rd5];
$L__BB3_2:
	shl.b32 	%r12, %r1, 2;
	mov.u32 	%r13, sdata;
	add.s32 	%r5, %r13, %r12;
	st.shared.f32 	[%r5], %f10;
	add.s32 	%r6, %r4, %r16;
	setp.ge.u32 	%p2, %r6, %r9;
	@%p2 bra 	$L__BB3_4;
	mul.wide.u32 	%rd6, %r6, 4;
	add.s64 	%rd7, %rd1, %rd6;
	ld.global.f32 	%f4, [%rd7];
	add.f32 	%f5, %f4, %f10;
	st.shared.f32 	[%r5], %f5;
$L__BB3_4:
	bar.sync 	0;
	setp.lt.u32 	%p3, %r16, 2;
	@%p3 bra 	$L__BB3_8;
$L__BB3_5:
	shr.u32 	%r8, %r16, 1;
	setp.ge.u32 	%p4, %r1, %r8;
	@%p4 bra 	$L__BB3_7;
	shl.b32 	%r14, %r8, 2;
	add.s32 	%r15, %r5, %r14;
	ld.shared.f32 	%f6, [%r15];
	ld.shared.f32 	%f7, [%r5];
	add.f32 	%f8, %f6, %f7;
	st.shared.f32 	[%r5], %f8;
$L__BB3_7:
	bar.sync 	0;
	setp.gt.u32 	%p5, %r16, 3;
	mov.u32 	%r16, %r8;
	@%p5 bra 	$L__BB3_5;
$L__BB3_8:
	setp.ne.s32 	%p6, %r1, 0;
	@%p6 bra 	$L__BB3_10;
	ld.shared.f32 	%f9, [sdata];
	cvta.to.global.u64 	%rd8, %rd2;
	mul.wide.u32 	%rd9, %r2, 4;
	add.s64 	%rd10, %rd8, %rd9;
	st.global.f32 	[%rd10], %f9;
$L__BB3_10:
	ret;

}
	// .globl	_Z16dotProductKernelPfPKfS1_i
.visible .entry _Z16dotProductKernelPfPKfS1_i(
	.param .u64 .ptr .align 1 _Z16dotProductKernelPfPKfS1_i_param_0,
	.param .u64 .ptr .align 1 _Z16dotProductKernelPfPKfS1_i_param_1,
	.param .u64 .ptr .align 1 _Z16dotProductKernelPfPKfS1_i_param_2,
	.param .u32 _Z16dotProductKernelPfPKfS1_i_param_3
)
{
	.reg .pred 	%p<6>;
	.reg .b32 	%r<14>;
	.reg .b32 	%f<12>;
	.reg .b64 	%rd<10>;

	ld.param.u64 	%rd1, [_Z16dotProductKernelPfPKfS1_i_param_0];
	ld.param.u64 	%rd2, [_Z16dotProductKernelPfPKfS1_i_param_1];
	ld.param.u64 	%rd3, [_Z16dotProductKernelPfPKfS1_i_param_2];
	ld.param.u32 	%r7, [_Z16dotProductKernelPfPKfS1_i_param_3];
	mov.u32 	%r1, %tid.x;
	mov.u32 	%r8, %ctaid.x;
	mov.u32 	%r13, %ntid.x;
	mad.lo.s32 	%r3, %r8, %r13, %r1;
	setp.ge.s32 	%p1, %r3, %r7;
	mov.f32 	%f11, 0f00000000;
	@%p1 bra 	$L__BB4_2;
	cvta.to.global.u64 	%rd4, %rd2;
	cvta.to.global.u64 	%rd5, %rd3;
	mul.wide.s32 	%rd6, %r3, 4;
	add.s64 	%rd7, %rd4, %rd6;
	ld.global.f32 	%f4, [%rd7];
	add.s64 	%rd8, %rd5, %rd6;
	ld.global.f32 	%f5, [%rd8];
	mul.f32 	%f11, %f4, %f5;
$L__BB4_2:
	shl.b32 	%r9, %r1, 2;
	mov.u32 	%r10, sdata;
	add.s32 	%r4, %r10, %r9;
	st.shared.f32 	[%r4], %f11;
	bar.sync 	0;
	setp.lt.u32 	%p2, %r13, 2;
	@%p2 bra 	$L__BB4_6;
$L__BB4_3:
	shr.u32 	%r6, %r13, 1;
	setp.ge.u32 	%p3, %r1, %r6;
	@%p3 bra 	$L__BB4_5;
	shl.b32 	%r11, %r6, 2;
	add.s32 	%r12, %r4, %r11;
	ld.shared.f32 	%f6, [%r12];
	ld.shared.f32 	%f7, [%r4];
	add.f32 	%f8, %f6, %f7;
	st.shared.f32 	[%r4], %f8;
$L__BB4_5:
	bar.sync 	0;
	setp.gt.u32 	%p4, %r13, 3;
	mov.u32 	%r13, %r6;
	@%p4 bra 	$L__BB4_3;
$L__BB4_6:
	setp.ne.s32 	%p5, %r1, 0;
	@%p5 bra 	$L__BB4_8;
	ld.shared.f32 	%f9, [sdata];
	cvta.to.global.u64 	%rd9, %rd1;
	atom.global.add.f32 	%f10, [%rd9], %f9;
$L__BB4_8:
	ret;

}
	// .globl	_Z10axpyKernelPfPKffi
.visible .entry _Z10axpyKernelPfPKffi(
	.param .u64 .ptr .align 1 _Z10axpyKernelPfPKffi_param_0,
	.param .u64 .ptr .align 1 _Z10axpyKernelPfPKffi_param_1,
	.param .f32 _Z10axpyKernelPfPKffi_param_2,
	.param .u32 _Z10axpyKernelPfPKffi_param_3
)
{
	.reg .pred 	%p<2>;
	.reg .b32 	%r<6>;
	.reg .b32 	%f<5>;
	.reg .b64 	%rd<8>;

	ld.param.u64 	%rd1, [_Z10axpyKernelPfPKffi_param_0];
	ld.param.u64 	%rd2, [_Z10axpyKernelPfPKffi_param_1];
	ld.param.f32 	%f1, [_Z10axpyKernelPfPKffi_param_2];
	ld.param.u32 	%r2, [_Z10axpyKernelPfPKffi_param_3];
	mov.u32 	%r3, %ctaid.x;
	mov.u32 	%r4, %ntid.x;
	mov.u32 	%r5, %tid.x;
	mad.lo.s32 	%r1, %r3, %r4, %r5;
	setp.ge.s32 	%p1, %r1, %r2;
	@%p1 bra 	$L__BB5_2;
	cvta.to.global.u64 	%rd3, %rd2;
	cvta.to.global.u64 	%rd4, %rd1;
	mul.wide.s32 	%rd5, %r1, 4;
	add.s64 	%rd6, %rd3, %rd5;
	ld.global.f32 	%f2, [%rd6];
	add.s64 	%rd7, %rd4, %rd5;
	ld.global.f32 	%f3, [%rd7];
	fma.rn.f32 	%f4, %f1, %f2, %f3;
	st.global.f32 	[%rd7], %f4;
$L__BB5_2:
	ret;

}
	// .globl	_Z11scaleKernelPfPKffi
.visible .entry _Z11scaleKernelPfPKffi(
	.param .u64 .ptr .align 1 _Z11scaleKernelPfPKffi_param_0,
	.param .u64 .ptr .align 1 _Z11scaleKernelPfPKffi_param_1,
	.param .f32 _Z11scaleKernelPfPKffi_param_2,
	.param .u32 _Z11scaleKernelPfPKffi_param_3
)
{
	.reg .pred 	%p<2>;
	.reg .b32 	%r<6>;
	.reg .b32 	%f<4>;
	.reg .b64 	%rd<8>;

	ld.param.u64 	%rd1, [_Z11scaleKernelPfPKffi_param_0];
	ld.param.u64 	%rd2, [_Z11scaleKernelPfPKffi_param_1];
	ld.param.f32 	%f1, [_Z11scaleKernelPfPKffi_param_2];
	ld.param.u32 	%r2, [_Z11scaleKernelPfPKffi_param_3];
	mov.u32 	%r3, %ctaid.x;
	mov.u32 	%r4, %ntid.x;
	mov.u32 	%r5, %tid.x;
	mad.lo.s32 	%r1, %r3, %r4, %r5;
	setp.ge.s32 	%p1, %r1, %r2;
	@%p1 bra 	$L__BB6_2;
	cvta.to.global.u64 	%rd3, %rd2;
	cvta.to.global.u64 	%rd4, %rd1;
	mul.wide.s32 	%rd5, %r1, 4;
	add.s64 	%rd6, %rd3, %rd5;
	ld.global.f32 	%f2, [%rd6];
	mul.f32 	%f3, %f1, %f2;
	add.s64 	%rd7, %rd4, %rd5;
	st.global.f32 	[%rd7], %f3;
$L__BB6_2:
	ret;

}
	// .globl	_Z10spMVKernelPfPKfPKiS3_S1_i
.visible .entry _Z10spMVKernelPfPKfPKiS3_S1_i(
	.param .u64 .ptr .align 1 _Z10spMVKernelPfPKfPKiS3_S1_i_param_0,
	.param .u64 .ptr .align 1 _Z10spMVKernelPfPKfPKiS3_S1_i_param_1,
	.param .u64 .ptr .align 1 _Z10spMVKernelPfPKfPKiS3_S1_i_param_2,
	.param .u64 .ptr .align 1 _Z10spMVKernelPfPKfPKiS3_S1_i_param_3,
	.param .u64 .ptr .align 1 _Z10spMVKernelPfPKfPKiS3_S1_i_param_4,
	.param .u32 _Z10spMVKernelPfPKfPKiS3_S1_i_param_5
)
{
	.reg .pred 	%p<11>;
	.reg .b32 	%r<65>;
	.reg .b32 	%f<112>;
	.reg .b64 	%rd<87>;

	ld.param.u64 	%rd6, [_Z10spMVKernelPfPKfPKiS3_S1_i_param_0];
	ld.param.u64 	%rd8, [_Z10spMVKernelPfPKfPKiS3_S1_i_param_1];
	ld.param.u64 	%rd9, [_Z10spMVKernelPfPKfPKiS3_S1_i_param_2];
	ld.param.u64 	%rd7, [_Z10spMVKernelPfPKfPKiS3_S1_i_param_3];
	ld.param.u64 	%rd10, [_Z10spMVKernelPfPKfPKiS3_S1_i_param_4];
	ld.param.u32 	%r23, [_Z10spMVKernelPfPKfPKiS3_S1_i_param_5];
	cvta.to.global.u64 	%rd1, %rd10;
	cvta.to.global.u64 	%rd2, %rd9;
	cvta.to.global.u64 	%rd3, %rd8;
	mov.u32 	%r24, %ctaid.x;
	mov.u32 	%r25, %ntid.x;
	mov.u32 	%r26, %tid.x;
	mad.lo.s32 	%r1, %r24, %r25, %r26;
	setp.ge.s32 	%p1, %r1, %r23;
	@%p1 bra 	$L__BB7_15;
	cvta.to.global.u64 	%rd11, %rd7;
	mul.wide.s32 	%rd12, %r1, 4;
	add.s64 	%rd13, %rd11, %rd12;
	ld.global.u32 	%r60, [%rd13];
	ld.global.u32 	%r3, [%rd13+4];
	setp.ge.s32 	%p2, %r60, %r3;
	mov.f32 	%f111, 0f00000000;
	@%p2 bra 	$L__BB7_14;
	sub.s32 	%r4, %r3, %r60;
	and.b32  	%r5, %r4, 15;
	sub.s32 	%r27, %r60, %r3;
	setp.gt.u32 	%p3, %r27, -16;
	mov.f32 	%f111, 0f00000000;
	@%p3 bra 	$L__BB7_5;
	and.b32  	%r28, %r4, -16;
	neg.s32 	%r58, %r28;
	add.s64 	%rd4, %rd3, 32;
	add.s64 	%rd5, %rd2, 32;
	mov.f32 	%f111, 0f00000000;
$L__BB7_4:
	.pragma "nounroll";
	mul.wide.s32 	%rd14, %r60, 4;
	add.s64 	%rd15, %rd4, %rd14;
	add.s64 	%rd16, %rd5, %rd14;
	ld.global.f32 	%f18, [%rd15+-32];
	ld.global.u32 	%r29, [%rd16+-32];
	mul.wide.s32 	%rd17, %r29, 4;
	add.s64 	%rd18, %rd1, %rd17;
	ld.global.f32 	%f19, [%rd18];
	fma.rn.f32 	%f20, %f18, %f19, %f111;
	ld.global.f32 	%f21, [%rd15+-28];
	ld.global.u32 	%r30, [%rd16+-28];
	mul.wide.s32 	%rd19, %r30, 4;
	add.s64 	%rd20, %rd1, %rd19;
	ld.global.f32 	%f22, [%rd20];
	fma.rn.f32 	%f23, %f21, %f22, %f20;
	ld.global.f32 	%f24, [%rd15+-24];
	ld.global.u32 	%r31, [%rd16+-24];
	mul.wide.s32 	%rd21, %r31, 4;
	add.s64 	%rd22, %rd1, %rd21;
	ld.global.f32 	%f25, [%rd22];
	fma.rn.f32 	%f26, %f24, %f25, %f23;
	ld.global.f32 	%f27, [%rd15+-20];
	ld.global.u32 	%r32, [%rd16+-20];
	mul.wide.s32 	%rd23, %r32, 4;
	add.s64 	%rd24, %rd1, %rd23;
	ld.global.f32 	%f28, [%rd24];
	fma.rn.f32 	%f29, %f27, %f28, %f26;
	ld.global.f32 	%f30, [%rd15+-16];
	ld.global.u32 	%r33, [%rd16+-16];
	mul.wide.s32 	%rd25, %r33, 4;
	add.s64 	%rd26, %rd1, %rd25;
	ld.global.f32 	%f31, [%rd26];
	fma.rn.f32 	%f32, %f30, %f31, %f29;
	ld.global.f32 	%f33, [%rd15+-12];
	ld.global.u32 	%r34, [%rd16+-12];
	mul.wide.s32 	%rd27, %r34, 4;
	add.s64 	%rd28, %rd1, %rd27;
	ld.global.f32 	%f34, [%rd28];
	fma.rn.f32 	%f35, %f33, %f34, %f32;
	ld.global.f32 	%f36, [%rd15+-8];
	ld.global.u32 	%r35, [%rd16+-8];
	mul.wide.s32 	%rd29, %r35, 4;
	add.s64 	%rd30, %rd1, %rd29;
	ld.global.f32 	%f37, [%rd30];
	fma.rn.f32 	%f38, %f36, %f37, %f35;
	ld.global.f32 	%f39, [%rd15+-4];
	ld.global.u32 	%r36, [%rd16+-4];
	mul.wide.s32 	%rd31, %r36, 4;
	add.s64 	%rd32, %rd1, %rd31;
	ld.global.f32 	%f40, [%rd32];
	fma.rn.f32 	%f41, %f39, %f40, %f38;
	ld.global.f32 	%f42, [%rd15];
	ld.global.u32 	%r37, [%rd16];
	mul.wide.s32 	%rd33, %r37, 4;
	add.s64 	%rd34, %rd1, %rd33;
	ld.global.f32 	%f43, [%rd34];
	fma.rn.f32 	%f44, %f42, %f43, %f41;
	ld.global.f32 	%f45, [%rd15+4];
	ld.global.u32 	%r38, [%rd16+4];
	mul.wide.s32 	%rd35, %r38, 4;
	add.s64 	%rd36, %rd1, %rd35;
	ld.global.f32 	%f46, [%rd36];
	fma.rn.f32 	%f47, %f45, %f46, %f44;
	ld.global.f32 	%f48, [%rd15+8];
	ld.global.u32 	%r39, [%rd16+8];
	mul.wide.s32 	%rd37, %r39, 4;
	add.s64 	%rd38, %rd1, %rd37;
	ld.global.f32 	%f49, [%rd38];
	fma.rn.f32 	%f50, %f48, %f49, %f47;
	ld.global.f32 	%f51, [%rd15+12];
	ld.global.u32 	%r40, [%rd16+12];
	mul.wide.s32 	%rd39, %r40, 4;
	add.s64 	%rd40, %rd1, %rd39;
	ld.global.f32 	%f52, [%rd40];
	fma.rn.f32 	%f53, %f51, %f52, %f50;
	ld.global.f32 	%f54, [%rd15+16];
	ld.global.u32 	%r41, [%rd16+16];
	mul.wide.s32 	%rd41, %r41, 4;
	add.s64 	%rd42, %rd1, %rd41;
	ld.global.f32 	%f55, [%rd42];
	fma.rn.f32 	%f56, %f54, %f55, %f53;
	ld.global.f32 	%f57, [%rd15+20];
	ld.global.u32 	%r42, [%rd16+20];
	mul.wide.s32 	%rd43, %r42, 4;
	add.s64 	%rd44, %rd1, %rd43;
	ld.global.f32 	%f58, [%rd44];
	fma.rn.f32 	%f59, %f57, %f58, %f56;
	ld.global.f32 	%f60, [%rd15+24];
	ld.global.u32 	%r43, [%rd16+24];
	mul.wide.s32 	%rd45, %r43, 4;
	add.s64 	%rd46, %rd1, %rd45;
	ld.global.f32 	%f61, [%rd46];
	fma.rn.f32 	%f62, %f60, %f61, %f59;
	ld.global.f32 	%f63, [%rd15+28];
	ld.global.u32 	%r44, [%rd16+28];
	mul.wide.s32 	%rd47, %r44, 4;
	add.s64 	%rd48, %rd1, %rd47;
	ld.global.f32 	%f64, [%rd48];
	fma.rn.f32 	%f111, %f63, %f64, %f62;
	add.s32 	%r60, %r60, 16;
	add.s32 	%r58, %r58, 16;
	setp.ne.s32 	%p4, %r58, 0;
	@%p4 bra 	$L__BB7_4;
$L__BB7_5:
	setp.eq.s32 	%p5, %r5, 0;
	@%p5 bra 	$L__BB7_14;
	and.b32  	%r12, %r4, 7;
	setp.lt.u32 	%p6, %r5, 8;
	@%p6 bra 	$L__BB7_8;
	mul.wide.s32 	%rd49, %r60, 4;
	add.s64 	%rd50, %rd3, %rd49;
	ld.global.f32 	%f66, [%rd50];
	add.s64 	%rd51, %rd2, %rd49;
	ld.global.u32 	%r45, [%rd51];
	mul.wide.s32 	%rd52, %r45, 4;
	add.s64 	%rd53, %rd1, %rd52;
	ld.global.f32 	%f67, [%rd53];
	fma.rn.f32 	%f68, %f66, %f67, %f111;
	ld.global.f32 	%f69, [%rd50+4];
	ld.global.u32 	%r46, [%rd51+4];
	mul.wide.s32 	%rd54, %r46, 4;
	add.s64 	%rd55, %rd1, %rd54;
	ld.global.f32 	%f70, [%rd55];
	fma.rn.f32 	%f71, %f69, %f70, %f68;
	ld.global.f32 	%f72, [%rd50+8];
	ld.global.u32 	%r47, [%rd51+8];
	mul.wide.s32 	%rd56, %r47, 4;
	add.s64 	%rd57, %rd1, %rd56;
	ld.global.f32 	%f73, [%rd57];
	fma.rn.f32 	%f74, %f72, %f73, %f71;
	ld.global.f32 	%f75, [%rd50+12];
	ld.global.u32 	%r48, [%rd51+12];
	mul.wide.s32 	%rd58, %r48, 4;
	add.s64 	%rd59, %rd1, %rd58;
	ld.global.f32 	%f76, [%rd59];
	fma.rn.f32 	%f77, %f75, %f76, %f74;
	ld.global.f32 	%f78, [%rd50+16];
	ld.global.u32 	%r49, [%rd51+16];
	mul.wide.s32 	%rd60, %r49, 4;
	add.s64 	%rd61, %rd1, %rd60;
	ld.global.f32 	%f79, [%rd61];
	fma.rn.f32 	%f80, %f78, %f79, %f77;
	ld.global.f32 	%f81, [%rd50+20];
	ld.global.u32 	%r50, [%rd51+20];
	mul.wide.s32 	%rd62, %r50, 4;
	add.s64 	%rd63, %rd1, %rd62;
	ld.global.f32 	%f82, [%rd63];
	fma.rn.f32 	%f83, %f81, %f82, %f80;
	ld.global.f32 	%f84, [%rd50+24];
	ld.global.u32 	%r51, [%rd51+24];
	mul.wide.s32 	%rd64, %r51, 4;
	add.s64 	%rd65, %rd1, %rd64;
	ld.global.f32 	%f85, [%rd65];
	fma.rn.f32 	%f86, %f84, %f85, %f83;
	ld.global.f32 	%f87, [%rd50+28];
	ld.global.u32 	%r52, [%rd51+28];
	mul.wide.s32 	%rd66, %r52, 4;
	add.s64 	%rd67, %rd1, %rd66;
	ld.global.f32 	%f88, [%rd67];
	fma.rn.f32 	%f111, %f87, %f88, %f86;
	add.s32 	%r60, %r60, 8;
$L__BB7_8:
	setp.eq.s32 	%p7, %r12, 0;
	@%p7 bra 	$L__BB7_14;
	and.b32  	%r15, %r4, 3;
	setp.lt.u32 	%p8, %r12, 4;
	@%p8 bra 	$L__BB7_11;
	mul.wide.s32 	%rd68, %r60, 4;
	add.s64 	%rd69, %rd3, %rd68;
	ld.global.f32 	%f90, [%rd69];
	add.s64 	%rd70, %rd2, %rd68;
	ld.global.u32 	%r53, [%rd70];
	mul.wide.s32 	%rd71, %r53, 4;
	add.s64 	%rd72, %rd1, %rd71;
	ld.global.f32 	%f91, [%rd72];
	fma.rn.f32 	%f92, %f90, %f91, %f111;
	ld.global.f32 	%f93, [%rd69+4];
	ld.global.u32 	%r54, [%rd70+4];
	mul.wide.s32 	%rd73, %r54, 4;
	add.s64 	%rd74, %rd1, %rd73;
	ld.global.f32 	%f94, [%rd74];
	fma.rn.f32 	%f95, %f93, %f94, %f92;
	ld.global.f32 	%f96, [%rd69+8];
	ld.global.u32 	%r55, [%rd70+8];
	mul.wide.s32 	%rd75, %r55, 4;
	add.s64 	%rd76, %rd1, %rd75;
	ld.global.f32 	%f97, [%rd76];
	fma.rn.f32 	%f98, %f96, %f97, %f95;
	ld.global.f32 	%f99, [%rd69+12];
	ld.global.u32 	%r56, [%rd70+12];
	mul.wide.s32 	%rd77, %r56, 4;
	add.s64 	%rd78, %rd1, %rd77;
	ld.global.f32 	%f100, [%rd78];
	fma.rn.f32 	%f111, %f99, %f100, %f98;
	add.s32 	%r60, %r60, 4;
$L__BB7_11:
	setp.eq.s32 	%p9, %r15, 0;
	@%p9 bra 	$L__BB7_14;
	neg.s32 	%r63, %r15;
$L__BB7_13:
	.pragma "nounroll";
	mul.wide.s32 	%rd79, %r60, 4;
	add.s64 	%rd80, %rd2, %rd79;
	add.s64 	%rd81, %rd3, %rd79;
	ld.global.f32 	%f101, [%rd81];
	ld.global.u32 	%r57, [%rd80];
	mul.wide.s32 	%rd82, %r57, 4;
	add.s64 	%rd83, %rd1, %rd82;
	ld.global.f32 	%f102, [%rd83];
	fma.rn.f32 	%f111, %f101, %f102, %f111;
	add.s32 	%r60, %r60, 1;
	add.s32 	%r63, %r63, 1;
	setp.ne.s32 	%p10, %r63, 0;
	@%p10 bra 	$L__BB7_13;
$L__BB7_14:
	cvta.to.global.u64 	%rd84, %rd6;
	add.s64 	%rd86, %rd84, %rd12;
	st.global.f32 	[%rd86], %f111;
$L__BB7_15:
	ret;

}
	// .globl	_Z16nBodyForceKernelPfS_S_PKfS1_S1_S1_if
.visible .entry _Z16nBodyForceKernelPfS_S_PKfS1_S1_S1_if(
	.param .u64 .ptr .align 1 _Z16nBodyForceKernelPfS_S_PKfS1_S1_S1_if_param_0,
	.param .u64 .ptr .align 1 _Z16nBodyForceKernelPfS_S_PKfS1_S1_S1_if_param_1,
	.param .u64 .ptr .align 1 _Z16nBodyForceKernelPfS_S_PKfS1_S1_S1_if_param_2,
	.param .u64 .ptr .align 1 _Z16nBodyForceKernelPfS_S_PKfS1_S1_S1_if_param_3,
	.param .u64 .ptr .align 1 _Z16nBodyForceKernelPfS_S_PKfS1_S1_S1_if_param_4,
	.param .u64 .ptr .align 1 _Z16nBodyForceKernelPfS_S_PKfS1_S1_S1_if_param_5,
	.param .u64 .ptr .align 1 _Z16nBodyForceKernelPfS_S_PKfS1_S1_S1_if_param_6,
	.param .u32 _Z16nBodyForceKernelPfS_S_PKfS1_S1_S1_if_param_7,
	.param .f32 _Z16nBodyForceKernelPfS_S_PKfS1_S1_S1_if_param_8
)
{
	.reg .pred 	%p<9>;
	.reg .b32 	%r<20>;
	.reg .b32 	%f<172>;
	.reg .b64 	%rd<56>;

	ld.param.u64 	%rd21, [_Z16nBodyForceKernelPfS_S_PKfS1_S1_S1_if_param_3];
	ld.param.u64 	%rd22, [_Z16nBodyForceKernelPfS_S_PKfS1_S1_S1_if_param_4];
	ld.param.u64 	%rd23, [_Z16nBodyForceKernelPfS_S_PKfS1_S1_S1_if_param_5];
	ld.param.u64 	%rd20, [_Z16nBodyForceKernelPfS_S_PKfS1_S1_S1_if_param_6];
	ld.param.u32 	%r10, [_Z16nBodyForceKernelPfS_S_PKfS1_S1_S1_if_param_7];
	ld.param.f32 	%f31, [_Z16nBodyForceKernelPfS_S_PKfS1_S1_S1_if_param_8];
	cvta.to.global.u64 	%rd1, %rd20;
	cvta.to.global.u64 	%rd2, %rd23;
	cvta.to.global.u64 	%rd3, %rd22;
	cvta.to.global.u64 	%rd4, %rd21;
	mov.u32 	%r11, %ctaid.x;
	mov.u32 	%r12, %ntid.x;
	mov.u32 	%r13, %tid.x;
	mad.lo.s32 	%r1, %r11, %r12, %r13;
	setp.ge.s32 	%p1, %r1, %r10;
	@%p1 bra 	$L__BB8_11;
	mul.wide.s32 	%rd24, %r1, 4;
	add.s64 	%rd25, %rd4, %rd24;
	ld.global.f32 	%f1, [%rd25];
	add.s64 	%rd26, %rd3, %rd24;
	ld.global.f32 	%f2, [%rd26];
	add.s64 	%rd27, %rd2, %rd24;
	ld.global.f32 	%f3, [%rd27];
	setp.lt.s32 	%p2, %r10, 1;
	mov.f32 	%f169, 0f00000000;
	mov.f32 	%f170, %f169;
	mov.f32 	%f171, %f169;
	@%p2 bra 	$L__BB8_10;
	setp.lt.u32 	%p3, %r10, 4;
	mov.f32 	%f171, 0f00000000;
	mov.b32 	%r19, 0;
	mov.f32 	%f170, %f171;
	mov.f32 	%f169, %f171;
	@%p3 bra 	$L__BB8_5;
	and.b32  	%r19, %r10, 2147483644;
	neg.s32 	%r17, %r19;
	add.s64 	%rd55, %rd4, 8;
	add.s64 	%rd54, %rd3, 8;
	add.s64 	%rd53, %rd2, 8;
	add.s64 	%rd52, %rd1, 8;
	mov.f32 	%f171, 0f00000000;
$L__BB8_4:
	.pragma "nounroll";
	ld.global.f32 	%f36, [%rd55+-8];
	sub.f32 	%f37, %f36, %f1;
	ld.global.f32 	%f38, [%rd54+-8];
	sub.f32 	%f39, %f38, %f2;
	ld.global.f32 	%f40, [%rd53+-8];
	sub.f32 	%f41, %f40, %f3;
	mul.f32 	%f42, %f39, %f39;
	fma.rn.f32 	%f43, %f37, %f37, %f42;
	fma.rn.f32 	%f44, %f41, %f41, %f43;
	add.f32 	%f45, %f31, %f44;
	rsqrt.approx.f32 	%f46, %f45;
	mul.f32 	%f47, %f46, %f46;
	mul.f32 	%f48, %f46, %f47;
	ld.global.f32 	%f49, [%rd52+-8];
	mul.f32 	%f50, %f49, %f48;
	fma.rn.f32 	%f51, %f37, %f50, %f169;
	fma.rn.f32 	%f52, %f39, %f50, %f170;
	fma.rn.f32 	%f53, %f41, %f50, %f171;
	ld.global.f32 	%f54, [%rd55+-4];
	sub.f32 	%f55, %f54, %f1;
	ld.global.f32 	%f56, [%rd54+-4];
	sub.f32 	%f57, %f56, %f2;
	ld.global.f32 	%f58, [%rd53+-4];
	sub.f32 	%f59, %f58, %f3;
	mul.f32 	%f60, %f57, %f57;
	fma.rn.f32 	%f61, %f55, %f55, %f60;
	fma.rn.f32 	%f62, %f59, %f59, %f61;
	add.f32 	%f63, %f31, %f62;
	rsqrt.approx.f32 	%f64, %f63;
	mul.f32 	%f65, %f64, %f64;
	mul.f32 	%f66, %f64, %f65;
	ld.global.f32 	%f67, [%rd52+-4];
	mul.f32 	%f68, %f67, %f66;
	fma.rn.f32 	%f69, %f55, %f68, %f51;
	fma.rn.f32 	%f70, %f57, %f68, %f52;
	fma.rn.f32 	%f71, %f59, %f68, %f53;
	ld.global.f32 	%f72, [%rd55];
	sub.f32 	%f73, %f72, %f1;
	ld.global.f32 	%f74, [%rd54];
	sub.f32 	%f75, %f74, %f2;
	ld.global.f32 	%f76, [%rd53];
	sub.f32 	%f77, %f76, %f3;
	mul.f32 	%f78, %f75, %f75;
	fma.rn.f32 	%f79, %f73, %f73, %f78;
	fma.rn.f32 	%f80, %f77, %f77, %f79;
	add.f32 	%f81, %f31, %f80;
	rsqrt.approx.f32 	%f82, %f81;
	mul.f32 	%f83, %f82, %f82;
	mul.f32 	%f84, %f82, %f83;
	ld.global.f32 	%f85, [%rd52];
	mul.f32 	%f86, %f85, %f84;
	fma.rn.f32 	%f87, %f73, %f86, %f69;
	fma.rn.f32 	%f88, %f75, %f86, %f70;
	fma.rn.f32 	%f89, %f77, %f86, %f71;
	ld.global.f32 	%f90, [%rd55+4];
	sub.f32 	%f91, %f90, %f1;
	ld.global.f32 	%f92, [%rd54+4];
	sub.f32 	%f93, %f92, %f2;
	ld.global.f32 	%f94, [%rd53+4];
	sub.f32 	%f95, %f94, %f3;
	mul.f32 	%f96, %f93, %f93;
	fma.rn.f32 	%f97, %f91, %f91, %f96;
	fma.rn.f32 	%f98, %f95, %f95, %f97;
	add.f32 	%f99, %f31, %f98;
	rsqrt.approx.f32 	%f100, %f99;
	mul.f32 	%f101, %f100, %f100;
	mul.f32 	%f102, %f100, %f101;
	ld.global.f32 	%f103, [%rd52+4];
	mul.f32 	%f104, %f103, %f102;
	fma.rn.f32 	%f169, %f91, %f104, %f87;
	fma.rn.f32 	%f170, %f93, %f104, %f88;
	fma.rn.f32 	%f171, %f95, %f104, %f89;
	add.s32 	%r17, %r17, 4;
	add.s64 	%rd55, %rd55, 16;
	add.s64 	%rd54, %rd54, 16;
	add.s64 	%rd53, %rd53, 16;
	add.s64 	%rd52, %rd52, 16;
	setp.ne.s32 	%p4, %r17, 0;
	@%p4 bra 	$L__BB8_4;
$L__BB8_5:
	and.b32  	%r7, %r10, 3;
	setp.eq.s32 	%p5, %r7, 0;
	@%p5 bra 	$L__BB8_10;
	setp.eq.s32 	%p6, %r7, 1;
	@%p6 bra 	$L__BB8_8;
	ld.param.u64 	%rd50, [_Z16nBodyForceKernelPfS_S_PKfS1_S1_S1_if_param_6];
	mul.wide.u32 	%rd28, %r19, 4;
	add.s64 	%rd29, %rd4, %rd28;
	ld.global.f32 	%f106, [%rd29];
	sub.f32 	%f107, %f106, %f1;
	add.s64 	%rd30, %rd3, %rd28;
	ld.global.f32 	%f108, [%rd30];
	sub.f32 	%f109, %f108, %f2;
	add.s64 	%rd31, %rd2, %rd28;
	ld.global.f32 	%f110, [%rd31];
	sub.f32 	%f111, %f110, %f3;
	mul.f32 	%f112, %f109, %f109;
	fma.rn.f32 	%f113, %f107, %f107, %f112;
	fma.rn.f32 	%f114, %f111, %f111, %f113;
	add.f32 	%f115, %f31, %f114;
	rsqrt.approx.f32 	%f116, %f115;
	mul.f32 	%f117, %f116, %f116;
	mul.f32 	%f118, %f116, %f117;
	cvta.to.global.u64 	%rd32, %rd50;
	add.s64 	%rd33, %rd32, %rd28;
	ld.global.f32 	%f119, [%rd33];
	mul.f32 	%f120, %f119, %f118;
	fma.rn.f32 	%f121, %f107, %f120, %f169;
	fma.rn.f32 	%f122, %f109, %f120, %f170;
	fma.rn.f32 	%f123, %f111, %f120, %f171;
	ld.global.f32 	%f124, [%rd29+4];
	sub.f32 	%f125, %f124, %f1;
	ld.global.f32 	%f126, [%rd30+4];
	sub.f32 	%f127, %f126, %f2;
	ld.global.f32 	%f128, [%rd31+4];
	sub.f32 	%f129, %f128, %f3;
	mul.f32 	%f130, %f127, %f127;
	fma.rn.f32 	%f131, %f125, %f125, %f130;
	fma.rn.f32 	%f132, %f129, %f129, %f131;
	add.f32 	%f133, %f31, %f132;
	rsqrt.approx.f32 	%f134, %f133;
	mul.f32 	%f135, %f134, %f134;
	mul.f32 	%f136, %f134, %f135;
	ld.global.f32 	%f137, [%rd33+4];
	mul.f32 	%f138, %f137, %f136;
	fma.rn.f32 	%f169, %f125, %f138, %f121;
	fma.rn.f32 	%f170, %f127, %f138, %f122;
	fma.rn.f32 	%f171, %f129, %f138, %f123;
	add.s32 	%r19, %r19, 2;
$L__BB8_8:
	and.b32  	%r16, %r10, 1;
	setp.eq.b32 	%p7, %r16, 1;
	not.pred 	%p8, %p7;
	@%p8 bra 	$L__BB8_10;
	ld.param.u64 	%rd51, [_Z16nBodyForceKernelPfS_S_PKfS1_S1_S1_if_param_6];
	mul.wide.u32 	%rd34, %r19, 4;
	add.s64 	%rd35, %rd4, %rd34;
	ld.global.f32 	%f139, [%rd35];
	sub.f32 	%f140, %f139, %f1;
	add.s64 	%rd36, %rd3, %rd34;
	ld.global.f32 	%f141, [%rd36];
	sub.f32 	%f142, %f141, %f2;
	add.s64 	%rd37, %rd2, %rd34;
	ld.global.f32 	%f143, [%rd37];
	sub.f32 	%f144, %f143, %f3;
	mul.f32 	%f145, %f142, %f142;
	fma.rn.f32 	%f146, %f140, %f140, %f145;
	fma.rn.f32 	%f147, %f144, %f144, %f146;
	add.f32 	%f148, %f31, %f147;
	rsqrt.approx.f32 	%f149, %f148;
	mul.f32 	%f150, %f149, %f149;
	mul.f32 	%f151, %f149, %f150;
	cvta.to.global.u64 	%rd38, %rd51;
	add.s64 	%rd39, %rd38, %rd34;
	ld.global.f32 	%f152, [%rd39];
	mul.f32 	%f153, %f152, %f151;
	fma.rn.f32 	%f169, %f140, %f153, %f169;
	fma.rn.f32 	%f170, %f142, %f153, %f170;
	fma.rn.f32 	%f171, %f144, %f153, %f171;
$L__BB8_10:
	ld.param.u64 	%rd49, [_Z16nBodyForceKernelPfS_S_PKfS1_S1_S1_if_param_2];
	ld.param.u64 	%rd48, [_Z16nBodyForceKernelPfS_S_PKfS1_S1_S1_if_param_1];
	ld.param.u64 	%rd47, [_Z16nBodyForceKernelPfS_S_PKfS1_S1_S1_if_param_0];
	cvta.to.global.u64 	%rd40, %rd47;
	mul.wide.s32 	%rd41, %r1, 4;
	add.s64 	%rd42, %rd40, %rd41;
	st.global.f32 	[%rd42], %f169;
	cvta.to.global.u64 	%rd43, %rd48;
	add.s64 	%rd44, %rd43, %rd41;
	st.global.f32 	[%rd44], %f170;
	cvta.to.global.u64 	%rd45, %rd49;
	add.s64 	%rd46, %rd45, %rd41;
	st.global.f32 	[%rd46], %f171;
$L__BB8_11:
	ret;

}
	// .globl	_Z21nBodyForceTiledKernelPfS_S_PKfS1_S1_S1_if
.visible .entry _Z21nBodyForceTiledKernelPfS_S_PKfS1_S1_S1_if(
	.param .u64 .ptr .align 1 _Z21nBodyForceTiledKernelPfS_S_PKfS1_S1_S1_if_param_0,
	.param .u64 .ptr .align 1 _Z21nBodyForceTiledKernelPfS_S_PKfS1_S1_S1_if_param_1,
	.param .u64 .ptr .align 1 _Z21nBodyForceTiledKernelPfS_S_PKfS1_S1_S1_if_param_2,
	.param .u64 .ptr .align 1 _Z21nBodyForceTiledKernelPfS_S_PKfS1_S1_S1_if_param_3,
	.param .u64 .ptr .align 1 _Z21nBodyForceTiledKernelPfS_S_PKfS1_S1_S1_if_param_4,
	.param .u64 .ptr .align 1 _Z21nBodyForceTiledKernelPfS_S_PKfS1_S1_S1_if_param_5,
	.param .u64 .ptr .align 1 _Z21nBodyForceTiledKernelPfS_S_PKfS1_S1_S1_if_param_6,
	.param .u32 _Z21nBodyForceTiledKernelPfS_S_PKfS1_S1_S1_if_param_7,
	.param .f32 _Z21nBodyForceTiledKernelPfS_S_PKfS1_S1_S1_if_param_8
)
{
	.reg .pred 	%p<8>;
	.reg .b32 	%r<38>;
	.reg .b32 	%f<333>;
	.reg .b64 	%rd<31>;
	// demoted variable
	.shared .align 4 .b8 _ZZ21nBodyForceTiledKernelPfS_S_PKfS1_S1_S1_ifE3spx[1024];
	// demoted variable
	.shared .align 4 .b8 _ZZ21nBodyForceTiledKernelPfS_S_PKfS1_S1_S1_ifE3spy[1024];
	// demoted variable
	.shared .align 4 .b8 _ZZ21nBodyForceTiledKernelPfS_S_PKfS1_S1_S1_ifE3spz[1024];
	// demoted variable
	.shared .align 4 .b8 _ZZ21nBodyForceTiledKernelPfS_S_PKfS1_S1_S1_ifE5smass[1024];
	ld.param.u64 	%rd9, [_Z21nBodyForceTiledKernelPfS_S_PKfS1_S1_S1_if_param_3];
	ld.param.u64 	%rd10, [_Z21nBodyForceTiledKernelPfS_S_PKfS1_S1_S1_if_param_4];
	ld.param.u64 	%rd11, [_Z21nBodyForceTiledKernelPfS_S_PKfS1_S1_S1_if_param_5];
	ld.param.u64 	%rd8, [_Z21nBodyForceTiledKernelPfS_S_PKfS1_S1_S1_if_param_6];
	ld.param.u32 	%r12, [_Z21nBodyForceTiledKernelPfS_S_PKfS1_S1_S1_if_param_7];
	ld.param.f32 	%f24, [_Z21nBodyForceTiledKernelPfS_S_PKfS1_S1_S1_if_param_8];
	cvta.to.global.u64 	%rd1, %rd11;
	cvta.to.global.u64 	%rd2, %rd10;
	cvta.to.global.u64 	%rd3, %rd9;
	mov.u32 	%r13, %ctaid.x;
	mov.u32 	%r14, %ntid.x;
	mov.u32 	%r1, %tid.x;
	mad.lo.s32 	%r2, %r13, %r14, %r1;
	setp.ge.s32 	%p1, %r2, %r12;
	mov.f32 	%f317, 0f00000000;
	mov.f32 	%f318, %f317;
	mov.f32 	%f319, %f317;
	@%p1 bra 	$L__BB9_2;
	mul.wide.s32 	%rd12, %r2, 4;
	add.s64 	%rd13, %rd3, %rd12;
	ld.global.f32 	%f317, [%rd13];
	add.s64 	%rd14, %rd2, %rd12;
	ld.global.f32 	%f318, [%rd14];
	add.s64 	%rd15, %rd1, %rd12;
	ld.global.f32 	%f319, [%rd15];
$L__BB9_2:
	setp.lt.s32 	%p2, %r12, 1;
	mov.f32 	%f327, 0f00000000;
	mov.f32 	%f328, %f327;
	mov.f32 	%f329, %f327;
	@%p2 bra 	$L__BB9_11;
	add.s32 	%r16, %r12, 255;
	shr.u32 	%r3, %r16, 8;
	shl.b32 	%r17, %r1, 2;
	mov.u32 	%r18, _ZZ21nBodyForceTiledKernelPfS_S_PKfS1_S1_S1_ifE3spy;
	add.s32 	%r4, %r18, %r17;
	cvta.to.global.u64 	%rd4, %rd8;
	mov.f32 	%f329, 0f00000000;
	mov.b32 	%r36, 0;
	mov.u32 	%r20, _ZZ21nBodyForceTiledKernelPfS_S_PKfS1_S1_S1_ifE3spx;
	add.s32 	%r6, %r20, %r17;
	mov.f32 	%f328, %f329;
	mov.f32 	%f327, %f329;
$L__BB9_4:
	mov.u32 	%r21, _ZZ21nBodyForceTiledKernelPfS_S_PKfS1_S1_S1_ifE3spz;
	add.s32 	%r7, %r21, %r17;
	shl.b32 	%r22, %r36, 8;
	add.s32 	%r8, %r22, %r1;
	setp.ge.s32 	%p3, %r8, %r12;
	@%p3 bra 	$L__BB9_6;
	mul.wide.u32 	%rd16, %r8, 4;
	add.s64 	%rd17, %rd3, %rd16;
	ld.global.f32 	%f29, [%rd17];
	st.shared.f32 	[%r6], %f29;
	add.s64 	%rd18, %rd2, %rd16;
	ld.global.f32 	%f30, [%rd18];
	st.shared.f32 	[%r4], %f30;
	add.s64 	%rd19, %rd1, %rd16;
	ld.global.f32 	%f31, [%rd19];
	st.shared.f32 	[%r7], %f31;
	add.s64 	%rd20, %rd4, %rd16;
	ld.global.f32 	%f323, [%rd20];
	bra.uni 	$L__BB9_7;
$L__BB9_6:
	mov.b32 	%r23, 0;
	st.shared.u32 	[%r6], %r23;
	st.shared.u32 	[%r4], %r23;
	st.shared.u32 	[%r7], %r23;
	mov.f32 	%f323, 0f00000000;
$L__BB9_7:
	setp.ge.s32 	%p4, %r2, %r12;
	shl.b32 	%r24, %r1, 2;
	mov.u32 	%r25, _ZZ21nBodyForceTiledKernelPfS_S_PKfS1_S1_S1_ifE5smass;
	add.s32 	%r26, %r25, %r24;
	st.shared.f32 	[%r26], %f323;
	bar.sync 	0;
	@%p4 bra 	$L__BB9_10;
	mov.b32 	%r37, 32;
$L__BB9_9:
	.pragma "nounroll";
	mov.u32 	%r28, _ZZ21nBodyForceTiledKernelPfS_S_PKfS1_S1_S1_ifE3spx;
	add.s32 	%r29, %r28, %r37;
	ld.shared.f32 	%f32, [%r29+-32];
	sub.f32 	%f33, %f32, %f317;
	mov.u32 	%r30, _ZZ21nBodyForceTiledKernelPfS_S_PKfS1_S1_S1_ifE3spy;
	add.s32 	%r31, %r30, %r37;
	ld.shared.f32 	%f34, [%r31+-32];
	sub.f32 	%f35, %f34, %f318;
	mov.u32 	%r32, _ZZ21nBodyForceTiledKernelPfS_S_PKfS1_S1_S1_ifE3spz;
	add.s32 	%r33, %r32, %r37;
	ld.shared.f32 	%f36, [%r33+-32];
	sub.f32 	%f37, %f36, %f319;
	mul.f32 	%f38, %f35, %f35;
	fma.rn.f32 	%f39, %f33, %f33, %f38;
	fma.rn.f32 	%f40, %f37, %f37, %f39;
	add.f32 	%f41, %f24, %f40;
	rsqrt.approx.f32 	%f42, %f41;
	mul.f32 	%f43, %f42, %f42;
	mul.f32 	%f44, %f42, %f43;
	mov.u32 	%r34, _ZZ21nBodyForceTiledKernelPfS_S_PKfS1_S1_S1_ifE5smass;
	add.s32 	%r35, %r34, %r37;
	ld.shared.f32 	%f45, [%r35+-32];
	mul.f32 	%f46, %f45, %f44;
	fma.rn.f32 	%f47, %f33, %f46, %f327;
	fma.rn.f32 	%f48, %f35, %f46, %f328;
	fma.rn.f32 	%f49, %f37, %f46, %f329;
	ld.shared.f32 	%f50, [%r29+-28];
	sub.f32 	%f51, %f50, %f317;
	ld.shared.f32 	%f52, [%r31+-28];
	sub.f32 	%f53, %f52, %f318;
	ld.shared.f32 	%f54, [%r33+-28];
	sub.f32 	%f55, %f54, %f319;
	mul.f32 	%f56, %f53, %f53;
	fma.rn.f32 	%f57, %f51, %f51, %f56;
	fma.rn.f32 	%f58, %f55, %f55, %f57;
	add.f32 	%f59, %f24, %f58;
	rsqrt.approx.f32 	%f60, %f59;
	mul.f32 	%f61, %f60, %f60;
	mul.f32 	%f62, %f60, %f61;
	ld.shared.f32 	%f63, [%r35+-28];
	mul.f32 	%f64, %f63, %f62;
	fma.rn.f32 	%f65, %f51, %f64, %f47;
	fma.rn.f32 	%f66, %f53, %f64, %f48;
	fma.rn.f32 	%f67, %f55, %f64, %f49;
	ld.shared.f32 	%f68, [%r29+-24];
	sub.f32 	%f69, %f68, %f317;
	ld.shared.f32 	%f70, [%r31+-24];
	sub.f32 	%f71, %f70, %f318;
	ld.shared.f32 	%f72, [%r33+-24];
	sub.f32 	%f73, %f72, %f319;
	mul.f32 	%f74, %f71, %f71;
	fma.rn.f32 	%f75, %f69, %f69, %f74;
	fma.rn.f32 	%f76, %f73, %f73, %f75;
	add.f32 	%f77, %f24, %f76;
	rsqrt.approx.f32 	%f78, %f77;
	mul.f32 	%f79, %f78, %f78;
	mul.f32 	%f80, %f78, %f79;
	ld.shared.f32 	%f81, [%r35+-24];
	mul.f32 	%f82, %f81, %f80;
	fma.rn.f32 	%f83, %f69, %f82, %f65;
	fma.rn.f32 	%f84, %f71, %f82, %f66;
	fma.rn.f32 	%f85, %f73, %f82, %f67;
	ld.shared.f32 	%f86, [%r29+-20];
	sub.f32 	%f87, %f86, %f317;
	ld.shared.f32 	%f88, [%r31+-20];
	sub.f32 	%f89, %f88, %f318;
	ld.shared.f32 	%f90, [%r33+-20];
	sub.f32 	%f91, %f90, %f319;
	mul.f32 	%f92, %f89, %f89;
	fma.rn.f32 	%f93, %f87, %f87, %f92;
	fma.rn.f32 	%f94, %f91, %f91, %f93;
	add.f32 	%f95, %f24, %f94;
	rsqrt.approx.f32 	%f96, %f95;
	mul.f32 	%f97, %f96, %f96;
	mul.f32 	%f98, %f96, %f97;
	ld.shared.f32 	%f99, [%r35+-20];
	mul.f32 	%f100, %f99, %f98;
	fma.rn.f32 	%f101, %f87, %f100, %f83;
	fma.rn.f32 	%f102, %f89, %f100, %f84;
	fma.rn.f32 	%f103, %f91, %f100, %f85;
	ld.shared.f32 	%f104, [%r29+-16];
	sub.f32 	%f105, %f104, %f317;
	ld.shared.f32 	%f106, [%r31+-16];
	sub.f32 	%f107, %f106, %f318;
	ld.shared.f32 	%f108, [%r33+-16];
	sub.f32 	%f109, %f108, %f319;
	mul.f32 	%f110, %f107, %f107;
	fma.rn.f32 	%f111, %f105, %f105, %f110;
	fma.rn.f32 	%f112, %f109, %f109, %f111;
	add.f32 	%f113, %f24, %f112;
	rsqrt.approx.f32 	%f114, %f113;
	mul.f32 	%f115, %f114, %f114;
	mul.f32 	%f116, %f114, %f115;
	ld.shared.f32 	%f117, [%r35+-16];
	mul.f32 	%f118, %f117, %f116;
	fma.rn.f32 	%f119, %f105, %f118, %f101;
	fma.rn.f32 	%f120, %f107, %f118, %f102;
	fma.rn.f32 	%f121, %f109, %f118, %f103;
	ld.shared.f32 	%f122, [%r29+-12];
	sub.f32 	%f123, %f122, %f317;
	ld.shared.f32 	%f124, [%r31+-12];
	sub.f32 	%f125, %f124, %f318;
	ld.shared.f32 	%f126, [%r33+-12];
	sub.f32 	%f127, %f126, %f319;
	mul.f32 	%f128, %f125, %f125;
	fma.rn.f32 	%f129, %f123, %f123, %f128;
	fma.rn.f32 	%f130, %f127, %f127, %f129;
	add.f32 	%f131, %f24, %f130;
	rsqrt.approx.f32 	%f132, %f131;
	mul.f32 	%f133, %f132, %f132;
	mul.f32 	%f134, %f132, %f133;
	ld.shared.f32 	%f135, [%r35+-12];
	mul.f32 	%f136, %f135, %f134;
	fma.rn.f32 	%f137, %f123, %f136, %f119;
	fma.rn.f32 	%f138, %f125, %f136, %f120;
	fma.rn.f32 	%f139, %f127, %f136, %f121;
	ld.shared.f32 	%f140, [%r29+-8];
	sub.f32 	%f141, %f140, %f317;
	ld.shared.f32 	%f142, [%r31+-8];
	sub.f32 	%f143, %f142, %f318;
	ld.shared.f32 	%f144, [%r33+-8];
	sub.f32 	%f145, %f144, %f319;
	mul.f32 	%f146, %f143, %f143;
	fma.rn.f32 	%f147, %f141, %f141, %f146;
	fma.rn.f32 	%f148, %f145, %f145, %f147;
	add.f32 	%f149, %f24, %f148;
	rsqrt.approx.f32 	%f150, %f149;
	mul.f32 	%f151, %f150, %f150;
	mul.f32 	%f152, %f150, %f151;
	ld.shared.f32 	%f153, [%r35+-8];
	mul.f32 	%f154, %f153, %f152;
	fma.rn.f32 	%f155, %f141, %f154, %f137;
	fma.rn.f32 	%f156, %f143, %f154, %f138;
	fma.rn.f32 	%f157, %f145, %f154, %f139;
	ld.shared.f32 	%f158, [%r29+-4];
	sub.f32 	%f159, %f158, %f317;
	ld.shared.f32 	%f160, [%r31+-4];
	sub.f32 	%f161, %f160, %f318;
	ld.shared.f32 	%f162, [%r33+-4];
	sub.f32 	%f163, %f162, %f319;
	mul.f32 	%f164, %f161, %f161;
	fma.rn.f32 	%f165, %f159, %f159, %f164;
	fma.rn.f32 	%f166, %f163, %f163, %f165;
	add.f32 	%f167, %f24, %f166;
	rsqrt.approx.f32 	%f168, %f167;
	mul.f32 	%f169, %f168, %f168;
	mul.f32 	%f170, %f168, %f169;
	ld.shared.f32 	%f171, [%r35+-4];
	mul.f32 	%f172, %f171, %f170;
	fma.rn.f32 	%f173, %f159, %f172, %f155;
	fma.rn.f32 	%f174, %f161, %f172, %f156;
	fma.rn.f32 	%f175, %f163, %f172, %f157;
	ld.shared.f32 	%f176, [%r29];
	sub.f32 	%f177, %f176, %f317;
	ld.shared.f32 	%f178, [%r31];
	sub.f32 	%f179, %f178, %f318;
	ld.shared.f32 	%f180, [%r33];
	sub.f32 	%f181, %f180, %f319;
	mul.f32 	%f182, %f179, %f179;
	fma.rn.f32 	%f183, %f177, %f177, %f182;
	fma.rn.f32 	%f184, %f181, %f181, %f183;
	add.f32 	%f185, %f24, %f184;
	rsqrt.approx.f32 	%f186, %f185;
	mul.f32 	%f187, %f186, %f186;
	mul.f32 	%f188, %f186, %f187;
	ld.shared.f32 	%f189, [%r35];
	mul.f32 	%f190, %f189, %f188;
	fma.rn.f32 	%f191, %f177, %f190, %f173;
	fma.rn.f32 	%f192, %f179, %f190, %f174;
	fma.rn.f32 	%f193, %f181, %f190, %f175;
	ld.shared.f32 	%f194, [%r29+4];
	sub.f32 	%f195, %f194, %f317;
	ld.shared.f32 	%f196, [%r31+4];
	sub.f32 	%f197, %f196, %f318;
	ld.shared.f32 	%f198, [%r33+4];
	sub.f32 	%f199, %f198, %f319;
	mul.f32 	%f200, %f197, %f197;
	fma.rn.f32 	%f201, %f195, %f195, %f200;
	fma.rn.f32 	%f202, %f199, %f199, %f201;
	add.f32 	%f203, %f24, %f202;
	rsqrt.approx.f32 	%f204, %f203;
	mul.f32 	%f205, %f204, %f204;
	mul.f32 	%f206, %f204, %f205;
	ld.shared.f32 	%f207, [%r35+4];
	mul.f32 	%f208, %f207, %f206;
	fma.rn.f32 	%f209, %f195, %f208, %f191;
	fma.rn.f32 	%f210, %f197, %f208, %f192;
	fma.rn.f32 	%f211, %f199, %f208, %f193;
	ld.shared.f32 	%f212, [%r29+8];
	sub.f32 	%f213, %f212, %f317;
	ld.shared.f32 	%f214, [%r31+8];
	sub.f32 	%f215, %f214, %f318;
	ld.shared.f32 	%f216, [%r33+8];
	sub.f32 	%f217, %f216, %f319;
	mul.f32 	%f218, %f215, %f215;
	fma.rn.f32 	%f219, %f213, %f213, %f218;
	fma.rn.f32 	%f220, %f217, %f217, %f219;
	add.f32 	%f221, %f24, %f220;
	rsqrt.approx.f32 	%f222, %f221;
	mul.f32 	%f223, %f222, %f222;
	mul.f32 	%f224, %f222, %f223;
	ld.shared.f32 	%f225, [%r35+8];
	mul.f32 	%f226, %f225, %f224;
	fma.rn.f32 	%f227, %f213, %f226, %f209;
	fma.rn.f32 	%f228, %f215, %f226, %f210;
	fma.rn.f32 	%f229, %f217, %f226, %f211;
	ld.shared.f32 	%f230, [%r29+12];
	sub.f32 	%f231, %f230, %f317;
	ld.shared.f32 	%f232, [%r31+12];
	sub.f32 	%f233, %f232, %f318;
	ld.shared.f32 	%f234, [%r33+12];
	sub.f32 	%f235, %f234, %f319;
	mul.f32 	%f236, %f233, %f233;
	fma.rn.f32 	%f237, %f231, %f231, %f236;
	fma.rn.f32 	%f238, %f235, %f235, %f237;
	add.f32 	%f239, %f24, %f238;
	rsqrt.approx.f32 	%f240, %f239;
	mul.f32 	%f241, %f240, %f240;
	mul.f32 	%f242, %f240, %f241;
	ld.shared.f32 	%f243, [%r35+12];
	mul.f32 	%f244, %f243, %f242;
	fma.rn.f32 	%f245, %f231, %f244, %f227;
	fma.rn.f32 	%f246, %f233, %f244, %f228;
	fma.rn.f32 	%f247, %f235, %f244, %f229;
	ld.shared.f32 	%f248, [%r29+16];
	sub.f32 	%f249, %f248, %f317;
	ld.shared.f32 	%f250, [%r31+16];
	sub.f32 	%f251, %f250, %f318;
	ld.shared.f32 	%f252, [%r33+16];
	sub.f32 	%f253, %f252, %f319;
	mul.f32 	%f254, %f251, %f251;
	fma.rn.f32 	%f255, %f249, %f249, %f254;
	fma.rn.f32 	%f256, %f253, %f253, %f255;
	add.f32 	%f257, %f24, %f256;
	rsqrt.approx.f32 	%f258, %f257;
	mul.f32 	%f259, %f258, %f258;
	mul.f32 	%f260, %f258, %f259;
	ld.shared.f32 	%f261, [%r35+16];
	mul.f32 	%f262, %f261, %f260;
	fma.rn.f32 	%f263, %f249, %f262, %f245;
	fma.rn.f32 	%f264, %f251, %f262, %f246;
	fma.rn.f32 	%f265, %f253, %f262, %f247;
	ld.shared.f32 	%f266, [%r29+20];
	sub.f32 	%f267, %f266, %f317;
	ld.shared.f32 	%f268, [%r31+20];
	sub.f32 	%f269, %f268, %f318;
	ld.shared.f32 	%f270, [%r33+20];
	sub.f32 	%f271, %f270, %f319;
	mul.f32 	%f272, %f269, %f269;
	fma.rn.f32 	%f273, %f267, %f267, %f272;
	fma.rn.f32 	%f274, %f271, %f271, %f273;
	add.f32 	%f275, %f24, %f274;
	rsqrt.approx.f32 	%f276, %f275;
	mul.f32 	%f277, %f276, %f276;
	mul.f32 	%f278, %f276, %f277;
	ld.shared.f32 	%f279, [%r35+20];
	mul.f32 	%f280, %f279, %f278;
	fma.rn.f32 	%f281, %f267, %f280, %f263;
	fma.rn.f32 	%f282, %f269, %f280, %f264;
	fma.rn.f32 	%f283, %f271, %f280, %f265;
	ld.shared.f32 	%f284, [%r29+24];
	sub.f32 	%f285, %f284, %f317;
	ld.shared.f32 	%f286, [%r31+24];
	sub.f32 	%f287, %f286, %f318;
	ld.shared.f32 	%f288, [%r33+24];
	sub.f32 	%f289, %f288, %f319;
	mul.f32 	%f290, %f287, %f287;
	fma.rn.f32 	%f291, %f285, %f285, %f290;
	fma.rn.f32 	%f292, %f289, %f289, %f291;
	add.f32 	%f293, %f24, %f292;
	rsqrt.approx.f32 	%f294, %f293;
	mul.f32 	%f295, %f294, %f294;
	mul.f32 	%f296, %f294, %f295;
	ld.shared.f32 	%f297, [%r35+24];
	mul.f32 	%f298, %f297, %f296;
	fma.rn.f32 	%f299, %f285, %f298, %f281;
	fma.rn.f32 	%f300, %f287, %f298, %f282;
	fma.rn.f32 	%f301, %f289, %f298, %f283;
	ld.shared.f32 	%f302, [%r29+28];
	sub.f32 	%f303, %f302, %f317;
	ld.shared.f32 	%f304, [%r31+28];
	sub.f32 	%f305, %f304, %f318;
	ld.shared.f32 	%f306, [%r33+28];
	sub.f32 	%f307, %f306, %f319;
	mul.f32 	%f308, %f305, %f305;
	fma.rn.f32 	%f309, %f303, %f303, %f308;
	fma.rn.f32 	%f310, %f307, %f307, %f309;
	add.f32 	%f311, %f24, %f310;
	rsqrt.approx.f32 	%f312, %f311;
	mul.f32 	%f313, %f312, %f312;
	mul.f32 	%f314, %f312, %f313;
	ld.shared.f32 	%f315, [%r35+28];
	mul.f32 	%f316, %f315, %f314;
	fma.rn.f32 	%f327, %f303, %f316, %f299;
	fma.rn.f32 	%f328, %f305, %f316, %f300;
	fma.rn.f32 	%f329, %f307, %f316, %f301;
	add.s32 	%r37, %r37, 64;
	setp.ne.s32 	%p5, %r37, 1056;
	@%p5 bra 	$L__BB9_9;
$L__BB9_10:
	bar.sync 	0;
	add.s32 	%r36, %r36, 1;
	setp.ne.s32 	%p6, %r36, %r3;
	@%p6 bra 	$L__BB9_4;
$L__BB9_11:
	setp.ge.s32 	%p7, %r2, %r12;
	@%p7 bra 	$L__BB9_13;
	ld.param.u64 	%rd30, [_Z21nBodyForceTiledKernelPfS_S_PKfS1_S1_S1_if_param_2];
	ld.param.u64 	%rd29, [_Z21nBodyForceTiledKernelPfS_S_PKfS1_S1_S1_if_param_1];
	ld.param.u64 	%rd28, [_Z21nBodyForceTiledKernelPfS_S_PKfS1_S1_S1_if_param_0];
	cvta.to.global.u64 	%rd21, %rd28;
	mul.wide.s32 	%rd22, %r2, 4;
	add.s64 	%rd23, %rd21, %rd22;
	st.global.f32 	[%rd23], %f327;
	cvta.to.global.u64 	%rd24, %rd29;
	add.s64 	%rd25, %rd24, %rd22;
	st.global.f32 	[%rd25], %f328;
	cvta.to.global.u64 	%rd26, %rd30;
	add.s64 	%rd27, %rd26, %rd22;
	st.global.f32 	[%rd27], %f329;
$L__BB9_13:
	ret;

}
	// .globl	_Z20nBodyIntegrateKernelPfS_S_S_S_S_PKfS1_S1_if
.visible .entry _Z20nBodyIntegrateKernelPfS_S_S_S_S_PKfS1_S1_if(
	.param .u64 .ptr .align 1 _Z20nBodyIntegrateKernelPfS_S_S_S_S_PKfS1_S1_if_param_0,
	.param .u64 .ptr .align 1 _Z20nBodyIntegrateKernelPfS_S_S_S_S_PKfS1_S1_if_param_1,
	.param .u64 .ptr .align 1 _Z20nBodyIntegrateKernelPfS_S_S_S_S_PKfS1_S1_if_param_2,
	.param .u64 .ptr .align 1 _Z20nBodyIntegrateKernelPfS_S_S_S_S_PKfS1_S1_if_param_3,
	.param .u64 .ptr .align 1 _Z20nBodyIntegrateKernelPfS_S_S_S_S_PKfS1_S1_if_param_4,
	.param .u64 .ptr .align 1 _Z20nBodyIntegrateKernelPfS_S_S_S_S_PKfS1_S1_if_param_5,
	.param .u64 .ptr .align 1 _Z20nBodyIntegrateKernelPfS_S_S_S_S_PKfS1_S1_if_param_6,
	.param .u64 .ptr .align 1 _Z20nBodyIntegrateKernelPfS_S_S_S_S_PKfS1_S1_if_param_7,
	.param .u64 .ptr .align 1 _Z20nBodyIntegrateKernelPfS_S_S_S_S_PKfS1_S1_if_param_8,
	.param .u32 _Z20nBodyIntegrateKernelPfS_S_S_S_S_PKfS1_S1_if_param_9,
	.param .f32 _Z20nBodyIntegrateKernelPfS_S_S_S_S_PKfS1_S1_if_param_10
)
{
	.reg .pred 	%p<2>;
	.reg .b32 	%r<6>;
	.reg .b32 	%f<20>;
	.reg .b64 	%rd<34>;

	ld.param.u64 	%rd2, [_Z20nBodyIntegrateKernelPfS_S_S_S_S_PKfS1_S1_if_param_1];
	ld.param.u64 	%rd4, [_Z20nBodyIntegrateKernelPfS_S_S_S_S_PKfS1_S1_if_param_3];
	ld.param.u64 	%rd5, [_Z20nBodyIntegrateKernelPfS_S_S_S_S_PKfS1_S1_if_param_4];
	ld.param.u64 	%rd8, [_Z20nBodyIntegrateKernelPfS_S_S_S_S_PKfS1_S1_if_param_7];
	ld.param.u32 	%r2, [_Z20nBodyIntegrateKernelPfS_S_S_S_S_PKfS1_S1_if_param_9];
	ld.param.f32 	%f1, [_Z20nBodyIntegrateKernelPfS_S_S_S_S_PKfS1_S1_if_param_10];
	mov.u32 	%r3, %ctaid.x;
	mov.u32 	%r4, %ntid.x;
	mov.u32 	%r5, %tid.x;
	mad.lo.s32 	%r1, %r3, %r4, %r5;
	setp.ge.s32 	%p1, %r1, %r2;
	@%p1 bra 	$L__BB10_2;
	ld.param.u64 	%rd33, [_Z20nBodyIntegrateKernelPfS_S_S_S_S_PKfS1_S1_if_param_8];
	ld.param.u64 	%rd32, [_Z20nBodyIntegrateKernelPfS_S_S_S_S_PKfS1_S1_if_param_6];
	ld.param.u64 	%rd31, [_Z20nBodyIntegrateKernelPfS_S_S_S_S_PKfS1_S1_if_param_5];
	ld.param.u64 	%rd30, [_Z20nBodyIntegrateKernelPfS_S_S_S_S_PKfS1_S1_if_param_2];
	ld.param.u64 	%rd29, [_Z20nBodyIntegrateKernelPfS_S_S_S_S_PKfS1_S1_if_param_0];
	cvta.to.global.u64 	%rd10, %rd32;
	cvta.to.global.u64 	%rd11, %rd4;
	cvta.to.global.u64 	%rd12, %rd8;
	cvta.to.global.u64 	%rd13, %rd5;
	cvta.to.global.u64 	%rd14, %rd33;
	cvta.to.global.u64 	%rd15, %rd31;
	cvta.to.global.u64 	%rd16, %rd29;
	cvta.to.global.u64 	%rd17, %rd2;
	cvta.to.global.u64 	%rd18, %rd30;
	mul.wide.s32 	%rd19, %r1, 4;
	add.s64 	%rd20, %rd10, %rd19;
	ld.global.f32 	%f2, [%rd20];
	add.s64 	%rd21, %rd11, %rd19;
	ld.global.f32 	%f3, [%rd21];
	fma.rn.f32 	%f4, %f1, %f2, %f3;
	st.global.f32 	[%rd21], %f4;
	add.s64 	%rd22, %rd12, %rd19;
	ld.global.f32 	%f5, [%rd22];
	add.s64 	%rd23, %rd13, %rd19;
	ld.global.f32 	%f6, [%rd23];
	fma.rn.f32 	%f7, %f1, %f5, %f6;
	st.global.f32 	[%rd23], %f7;
	add.s64 	%rd24, %rd14, %rd19;
	ld.global.f32 	%f8, [%rd24];
	add.s64 	%rd25, %rd15, %rd19;
	ld.global.f32 	%f9, [%rd25];
	fma.rn.f32 	%f10, %f1, %f8, %f9;
	st.global.f32 	[%rd25], %f10;
	ld.global.f32 	%f11, [%rd21];
	add.s64 	%rd26, %rd16, %rd19;
	ld.global.f32 	%f12, [%rd26];
	fma.rn.f32 	%f13, %f1, %f11, %f12;
	st.global.f32 	[%rd26], %f13;
	ld.global.f32 	%f14, [%rd23];
	add.s64 	%rd27, %rd17, %rd19;
	ld.global.f32 	%f15, [%rd27];
	fma.rn.f32 	%f16, %f1, %f14, %f15;
	st.global.f32 	[%rd27], %f16;
	ld.global.f32 	%f17, [%rd25];
	add.s64 	%rd28, %rd18, %rd19;
	ld.global.f32 	%f18, [%rd28];
	fma.rn.f32 	%f19, %f1, %f17, %f18;
	st.global.f32 	[%rd28], %f19;
$L__BB10_2:
	ret;

}
	// .globl	_Z19heatDiffusionKernelPfPKfiifff
.visible .entry _Z19heatDiffusionKernelPfPKfiifff(
	.param .u64 .ptr .align 1 _Z19heatDiffusionKernelPfPKfiifff_param_0,
	.param .u64 .ptr .align 1 _Z19heatDiffusionKernelPfPKfiifff_param_1,
	.param .u32 _Z19heatDiffusionKernelPfPKfiifff_param_2,
	.param .u32 _Z19heatDiffusionKernelPfPKfiifff_param_3,
	.param .f32 _Z19heatDiffusionKernelPfPKfiifff_param_4,
	.param .f32 _Z19heatDiffusionKernelPfPKfiifff_param_5,
	.param .f32 _Z19heatDiffusionKernelPfPKfiifff_param_6
)
{
	.reg .pred 	%p<8>;
	.reg .b32 	%r<19>;
	.reg .b32 	%f<16>;
	.reg .b64 	%rd<12>;

	ld.param.u64 	%rd1, [_Z19heatDiffusionKernelPfPKfiifff_param_0];
	ld.param.u64 	%rd2, [_Z19heatDiffusionKernelPfPKfiifff_param_1];
	ld.param.u32 	%r4, [_Z19heatDiffusionKernelPfPKfiifff_param_2];
	ld.param.u32 	%r5, [_Z19heatDiffusionKernelPfPKfiifff_param_3];
	ld.param.f32 	%f1, [_Z19heatDiffusionKernelPfPKfiifff_param_4];
	ld.param.f32 	%f2, [_Z19heatDiffusionKernelPfPKfiifff_param_5];
	ld.param.f32 	%f3, [_Z19heatDiffusionKernelPfPKfiifff_param_6];
	mov.u32 	%r7, %ctaid.x;
	mov.u32 	%r8, %ntid.x;
	mov.u32 	%r9, %tid.x;
	mad.lo.s32 	%r10, %r7, %r8, %r9;
	mov.u32 	%r11, %ctaid.y;
	mov.u32 	%r12, %ntid.y;
	mov.u32 	%r13, %tid.y;
	mad.lo.s32 	%r14, %r11, %r12, %r13;
	setp.lt.s32 	%p1, %r10, 1;
	add.s32 	%r15, %r4, -1;
	setp.ge.s32 	%p2, %r10, %r15;
	or.pred  	%p3, %p1, %p2;
	setp.eq.s32 	%p4, %r14, 0;
	or.pred  	%p5, %p4, %p3;
	add.s32 	%r16, %r5, -1;
	setp.ge.s32 	%p6, %r14, %r16;
	or.pred  	%p7, %p5, %p6;
	@%p7 bra 	$L__BB11_2;
	cvta.to.global.u64 	%rd3, %rd2;
	cvta.to.global.u64 	%rd4, %rd1;
	mad.lo.s32 	%r17, %r4, %r14, %r10;
	mul.wide.s32 	%rd5, %r17, 4;
	add.s64 	%rd6, %rd3, %rd5;
	ld.global.f32 	%f4, [%rd6];
	ld.global.f32 	%f5, [%rd6+-4];
	ld.global.f32 	%f6, [%rd6+4];
	sub.s32 	%r18, %r17, %r4;
	mul.wide.s32 	%rd7, %r18, 4;
	add.s64 	%rd8, %rd3, %rd7;
	ld.global.f32 	%f7, [%rd8];
	mul.wide.s32 	%rd9, %r4, 4;
	add.s64 	%rd10, %rd6, %rd9;
	ld.global.f32 	%f8, [%rd10];
	add.f32 	%f9, %f5, %f6;
	add.f32 	%f10, %f9, %f7;
	add.f32 	%f11, %f10, %f8;
	fma.rn.f32 	%f12, %f4, 0fC0800000, %f11;
	div.rn.f32 	%f13, %f12, %f3;
	mul.f32 	%f14, %f1, %f2;
	fma.rn.f32 	%f15, %f14, %f13, %f4;
	add.s64 	%rd11, %rd4, %rd5;
	st.global.f32 	[%rd11], %f15;
$L__BB11_2:
	ret;

}
	// .globl	_Z25heatDiffusionSharedKernelPfPKfiifff
.visible .entry _Z25heatDiffusionSharedKernelPfPKfiifff(
	.param .u64 .ptr .align 1 _Z25heatDiffusionSharedKernelPfPKfiifff_param_0,
	.param .u64 .ptr .align 1 _Z25heatDiffusionSharedKernelPfPKfiifff_param_1,
	.param .u32 _Z25heatDiffusionSharedKernelPfPKfiifff_param_2,
	.param .u32 _Z25heatDiffusionSharedKernelPfPKfiifff_param_3,
	.param .f32 _Z25heatDiffusionSharedKernelPfPKfiifff_param_4,
	.param .f32 _Z25heatDiffusionSharedKernelPfPKfiifff_param_5,
	.param .f32 _Z25heatDiffusionSharedKernelPfPKfiifff_param_6
)
{
	.reg .pred 	%p<23>;
	.reg .b32 	%r<28>;
	.reg .b32 	%f<21>;
	.reg .b64 	%rd<13>;
	// demoted variable
	.shared .align 4 .b8 _ZZ25heatDiffusionSharedKernelPfPKfiifffE4smem[1296];
	ld.param.u64 	%rd3, [_Z25heatDiffusionSharedKernelPfPKfiifff_param_0];
	ld.param.u64 	%rd4, [_Z25heatDiffusionSharedKernelPfPKfiifff_param_1];
	ld.param.u32 	%r12, [_Z25heatDiffusionSharedKernelPfPKfiifff_param_2];
	ld.param.u32 	%r14, [_Z25heatDiffusionSharedKernelPfPKfiifff_param_3];
	ld.param.f32 	%f1, [_Z25heatDiffusionSharedKernelPfPKfiifff_param_4];
	ld.param.f32 	%f2, [_Z25heatDiffusionSharedKernelPfPKfiifff_param_5];
	ld.param.f32 	%f3, [_Z25heatDiffusionSharedKernelPfPKfiifff_param_6];
	cvta.to.global.u64 	%rd1, %rd4;
	mov.u32 	%r1, %tid.x;
	mov.u32 	%r2, %tid.y;
	mov.u32 	%r15, %ctaid.x;
	shl.b32 	%r16, %r15, 4;
	add.s32 	%r3, %r16, %r1;
	mov.u32 	%r17, %ctaid.y;
	shl.b32 	%r18, %r17, 4;
	add.s32 	%r19, %r18, %r2;
	setp.ge.s32 	%p1, %r3, %r12;
	setp.ge.s32 	%p2, %r19, %r14;
	mad.lo.s32 	%r5, %r12, %r19, %r3;
	mul.wide.s32 	%rd5, %r5, 4;
	add.s64 	%rd2, %rd1, %rd5;
	mov.u32 	%r20, _ZZ25heatDiffusionSharedKernelPfPKfiifffE4smem;
	mad.lo.s32 	%r6, %r2, 72, %r20;
	add.s32 	%r7, %r6, 72;
	shl.b32 	%r21, %r1, 2;
	add.s32 	%r8, %r7, %r21;
	or.pred  	%p3, %p1, %p2;
	@%p3 bra 	$L__BB12_2;
	ld.global.f32 	%f4, [%rd2];
	st.shared.f32 	[%r8+4], %f4;
$L__BB12_2:
	setp.ne.s32 	%p4, %r1, 0;
	setp.lt.s32 	%p5, %r3, 1;
	or.pred  	%p6, %p4, %p5;
	@%p6 bra 	$L__BB12_4;
	ld.global.f32 	%f5, [%rd2+-4];
	st.shared.f32 	[%r7], %f5;
$L__BB12_4:
	setp.ne.s32 	%p7, %r1, 15;
	add.s32 	%r9, %r12, -1;
	setp.ge.s32 	%p8, %r3, %r9;
	or.pred  	%p9, %p7, %p8;
	@%p9 bra 	$L__BB12_6;
	ld.global.f32 	%f6, [%rd2+4];
	st.shared.f32 	[%r6+140], %f6;
$L__BB12_6:
	setp.ne.s32 	%p10, %r2, 0;
	setp.eq.s32 	%p11, %r19, 0;
	add.s32 	%r10, %r20, %r21;
	or.pred  	%p12, %p10, %p11;
	@%p12 bra 	$L__BB12_8;
	add.s32 	%r24, %r19, -1;
	mad.lo.s32 	%r25, %r12, %r24, %r3;
	mul.wide.s32 	%rd6, %r25, 4;
	add.s64 	%rd7, %rd1, %rd6;
	ld.global.f32 	%f7, [%rd7];
	st.shared.f32 	[%r10+4], %f7;
$L__BB12_8:
	setp.ne.s32 	%p13, %r2, 15;
	add.s32 	%r11, %r14, -1;
	setp.ge.s32 	%p14, %r19, %r11;
	or.pred  	%p15, %p13, %p14;
	@%p15 bra 	$L__BB12_10;
	mad.lo.s32 	%r26, %r12, %r19, %r12;
	add.s32 	%r27, %r26, %r3;
	mul.wide.s32 	%rd8, %r27, 4;
	add.s64 	%rd9, %rd1, %rd8;
	ld.global.f32 	%f8, [%rd9];
	st.shared.f32 	[%r10+1228], %f8;
$L__BB12_10:
	setp.ge.s32 	%p16, %r19, %r11;
	setp.eq.s32 	%p17, %r19, 0;
	setp.ge.s32 	%p18, %r3, %r9;
	setp.lt.s32 	%p19, %r3, 1;
	bar.sync 	0;
	or.pred  	%p20, %p19, %p18;
	or.pred  	%p21, %p17, %p20;
	or.pred  	%p22, %p21, %p16;
	@%p22 bra 	$L__BB12_12;
	ld.shared.f32 	%f9, [%r8+4];
	ld.shared.f32 	%f10, [%r8];
	ld.shared.f32 	%f11, [%r8+8];
	ld.shared.f32 	%f12, [%r8+-68];
	ld.shared.f32 	%f13, [%r8+76];
	add.f32 	%f14, %f10, %f11;
	add.f32 	%f15, %f14, %f12;
	add.f32 	%f16, %f15, %f13;
	fma.rn.f32 	%f17, %f9, 0fC0800000, %f16;
	div.rn.f32 	%f18, %f17, %f3;
	mul.f32 	%f19, %f1, %f2;
	fma.rn.f32 	%f20, %f19, %f18, %f9;
	cvta.to.global.u64 	%rd10, %rd3;
	add.s64 	%rd12, %rd10, %rd5;
	st.global.f32 	[%rd12], %f20;
$L__BB12_12:
	ret;

}
	// .globl	_Z17setBoundaryKernelPfiiffff
.visible .entry _Z17setBoundaryKernelPfiiffff(
	.param .u64 .ptr .align 1 _Z17setBoundaryKernelPfiiffff_param_0,
	.param .u32 _Z17setBoundaryKernelPfiiffff_param_1,
	.param .u32 _Z17setBoundaryKernelPfiiffff_param_2,
	.param .f32 _Z17setBoundaryKernelPfiiffff_param_3,
	.param .f32 _Z17setBoundaryKernelPfiiffff_param_4,
	.param .f32 _Z17setBoundaryKernelPfiiffff_param_5,
	.param .f32 _Z17setBoundaryKernelPfiiffff_param_6
)
{
	.reg .pred 	%p<3>;
	.reg .b32 	%r<11>;
	.reg .b32 	%f<5>;
	.reg .b64 	%rd<11>;

	ld.param.u64 	%rd2, [_Z17setBoundaryKernelPfiiffff_param_0];
	ld.param.u32 	%r2, [_Z17setBoundaryKernelPfiiffff_param_1];
	ld.param.u32 	%r3, [_Z17setBoundaryKernelPfiiffff_param_2];
	ld.param.f32 	%f1, [_Z17setBoundaryKernelPfiiffff_param_3];
	ld.param.f32 	%f2, [_Z17setBoundaryKernelPfiiffff_param_4];
	ld.param.f32 	%f3, [_Z17setBoundaryKernelPfiiffff_param_5];
	ld.param.f32 	%f4, [_Z17setBoundaryKernelPfiiffff_param_6];
	cvta.to.global.u64 	%rd1, %rd2;
	mov.u32 	%r4, %ctaid.x;
	mov.u32 	%r5, %ntid.x;
	mov.u32 	%r6, %tid.x;
	mad.lo.s32 	%r1, %r4, %r5, %r6;
	setp.ge.s32 	%p1, %r1, %r2;
	@%p1 bra 	$L__BB13_2;
	mul.wide.s32 	%rd3, %r1, 4;
	add.s64 	%rd4, %rd1, %rd3;
	st.global.f32 	[%rd4], %f1;
	add.s32 	%r7, %r3, -1;
	mul.lo.s32 	%r8, %r7, %r2;
	mul.wide.s32 	%rd5, %r8, 4;
	add.s64 	%rd6, %rd4, %rd5;
	st.global.f32 	[%rd6], %f2;
$L__BB13_2:
	setp.ge.s32 	%p2, %r1, %r3;
	@%p2 bra 	$L__BB13_4;
	mul.lo.s32 	%r9, %r2, %r1;
	mul.wide.s32 	%rd7, %r9, 4;
	add.s64 	%rd8, %rd1, %rd7;
	st.global.f32 	[%rd8], %f3;
	add.s32 	%r10, %r2, -1;
	mul.wide.s32 	%rd9, %r10, 4;
	add.s64 	%rd10, %rd8, %rd9;
	st.global.f32 	[%rd10], %f4;
$L__BB13_4:
	ret;

}
	// .globl	_Z15lorenzRK4KernelPfS_S_ffffi
.visible .entry _Z15lorenzRK4KernelPfS_S_ffffi(
	.param .u64 .ptr .align 1 _Z15lorenzRK4KernelPfS_S_ffffi_param_0,
	.param .u64 .ptr .align 1 _Z15lorenzRK4KernelPfS_S_ffffi_param_1,
	.param .u64 .ptr .align 1 _Z15lorenzRK4KernelPfS_S_ffffi_param_2,
	.param .f32 _Z15lorenzRK4KernelPfS_S_ffffi_param_3,
	.param .f32 _Z15lorenzRK4KernelPfS_S_ffffi_param_4,
	.param .f32 _Z15lorenzRK4KernelPfS_S_ffffi_param_5,
	.param .f32 _Z15lorenzRK4KernelPfS_S_ffffi_param_6,
	.param .u32 _Z15lorenzRK4KernelPfS_S_ffffi_param_7
)
{
	.reg .pred 	%p<2>;
	.reg .b32 	%r<6>;
	.reg .b32 	%f<62>;
	.reg .b64 	%rd<12>;

	ld.param.u64 	%rd2, [_Z15lorenzRK4KernelPfS_S_ffffi_param_1];
	ld.param.u64 	%rd3, [_Z15lorenzRK4KernelPfS_S_ffffi_param_2];
	ld.param.f32 	%f1, [_Z15lorenzRK4KernelPfS_S_ffffi_param_3];
	ld.param.f32 	%f2, [_Z15lorenzRK4KernelPfS_S_ffffi_param_4];
	ld.param.f32 	%f3, [_Z15lorenzRK4KernelPfS_S_ffffi_param_5];
	ld.param.f32 	%f4, [_Z15lorenzRK4KernelPfS_S_ffffi_param_6];
	ld.param.u32 	%r2, [_Z15lorenzRK4KernelPfS_S_ffffi_param_7];
	mov.u32 	%r3, %ctaid.x;
	mov.u32 	%r4, %ntid.x;
	mov.u32 	%r5, %tid.x;
	mad.lo.s32 	%r1, %r3, %r4, %r5;
	setp.ge.s32 	%p1, %r1, %r2;
	@%p1 bra 	$L__BB14_2;
	ld.param.u64 	%rd11, [_Z15lorenzRK4KernelPfS_S_ffffi_param_0];
	cvta.to.global.u64 	%rd4, %rd11;
	cvta.to.global.u64 	%rd5, %rd2;
	cvta.to.global.u64 	%rd6, %rd3;
	mul.wide.s32 	%rd7, %r1, 4;
	add.s64 	%rd8, %rd4, %rd7;
	ld.global.f32 	%f5, [%rd8];
	add.s64 	%rd9, %rd5, %rd7;
	ld.global.f32 	%f6, [%rd9];
	add.s64 	%rd10, %rd6, %rd7;
	ld.global.f32 	%f7, [%rd10];
	sub.f32 	%f8, %f6, %f5;
	mul.f32 	%f9, %f1, %f8;
	sub.f32 	%f10, %f2, %f7;
	mul.f32 	%f11, %f5, %f10;
	sub.f32 	%f12, %f11, %f6;
	mul.f32 	%f13, %f5, %f6;
	mul.f32 	%f14, %f3, %f7;
	sub.f32 	%f15, %f13, %f14;
	mul.f32 	%f16, %f4, 0f3F000000;
	fma.rn.f32 	%f17, %f16, %f9, %f5;
	fma.rn.f32 	%f18, %f16, %f12, %f6;
	fma.rn.f32 	%f19, %f16, %f15, %f7;
	sub.f32 	%f20, %f18, %f17;
	mul.f32 	%f21, %f1, %f20;
	sub.f32 	%f22, %f2, %f19;
	mul.f32 	%f23, %f17, %f22;
	sub.f32 	%f24, %f23, %f18;
	mul.f32 	%f25, %f17, %f18;
	mul.f32 	%f26, %f3, %f19;
	sub.f32 	%f27, %f25, %f26;
	fma.rn.f32 	%f28, %f16, %f21, %f5;
	fma.rn.f32 	%f29, %f16, %f24, %f6;
	fma.rn.f32 	%f30, %f16, %f27, %f7;
	sub.f32 	%f31, %f29, %f28;
	mul.f32 	%f32, %f1, %f31;
	sub.f32 	%f33, %f2, %f30;
	mul.f32 	%f34, %f28, %f33;
	sub.f32 	%f35, %f34, %f29;
	mul.f32 	%f36, %f28, %f29;
	mul.f32 	%f37, %f3, %f30;
	sub.f32 	%f38, %f36, %f37;
	fma.rn.f32 	%f39, %f4, %f32, %f5;
	fma.rn.f32 	%f40, %f4, %f35, %f6;
	fma.rn.f32 	%f41, %f4, %f38, %f7;
	sub.f32 	%f42, %f40, %f39;
	sub.f32 	%f43, %f2, %f41;
	mul.f32 	%f44, %f39, %f43;
	sub.f32 	%f45, %f44, %f40;
	mul.f32 	%f46, %f39, %f40;
	mul.f32 	%f47, %f3, %f41;
	sub.f32 	%f48, %f46, %f47;
	div.rn.f32 	%f49, %f4, 0f40C00000;
	fma.rn.f32 	%f50, %f21, 0f40000000, %f9;
	fma.rn.f32 	%f51, %f32, 0f40000000, %f50;
	fma.rn.f32 	%f52, %f1, %f42, %f51;
	fma.rn.f32 	%f53, %f49, %f52, %f5;
	st.global.f32 	[%rd8], %f53;
	fma.rn.f32 	%f54, %f24, 0f40000000, %f12;
	fma.rn.f32 	%f55, %f35, 0f40000000, %f54;
	add.f32 	%f56, %f55, %f45;
	fma.rn.f32 	%f57, %f49, %f56, %f6;
	st.global.f32 	[%rd9], %f57;
	fma.rn.f32 	%f58, %f27, 0f40000000, %f15;
	fma.rn.f32 	%f59, %f38, 0f40000000, %f58;
	add.f32 	%f60, %f59, %f48;
	fma.rn.f32 	%f61, %f49, %f60, %f7;
	st.global.f32 	[%rd10], %f61;
$L__BB14_2:
	ret;

}


// ===== COMPILED SASS (sm_100) =====

	.target	sm_100

	.elftype	@"ET_EXEC"


//--------------------- .note.nv.tkinfo           --------------------------
	.section	.note.nv.tkinfo,"",@"SHT_NOTE"
	.sectionflags	@"SHF_NOTE_NV_TKINFO"
	.tkinfo
        /*0018*/ 	.word	0x00000002
        /*0030*/ 	.string	""
        /*0030*/ 	.string	"ptxas"
        /*0030*/ 	.string	"Cuda compilation tools, release 13.0, V13.0.88"
        /*0030*/ 	.string	"Build cuda_13.0.r13.0/compiler.36424714_0"
        /*0030*/ 	.string	"-arch sm_100 -m 64 "



//--------------------- .note.nv.cuinfo           --------------------------
	.section	.note.nv.cuinfo,"",@"SHT_NOTE"
	.sectionflags	@"SHF_NOTE_NV_CUINFO"
        /*0018*/ 	.short	0x0002
        /*001a*/ 	.short	0x0064
        /*001c*/ 	.short	0x0082
	.zero		2


//--------------------- .nv.info                  --------------------------
	.section	.nv.info,"",@"SHT_CUDA_INFO"
	.align	4


	//----- nvinfo : EIATTR_REGCOUNT
	.align		4
        /*0000*/ 	.byte	0x04, 0x2f
        /*0002*/ 	.short	(.L_11 - .L_10)
	.align		4
.L_10:
        /*0004*/ 	.word	index@(_Z13initRngKernelP17curandStateXORWOWyi)
        /*0008*/ 	.word	0x0000001f


	//----- nvinfo : EIATTR_FRAME_SIZE
	.align		4
.L_11:
        /*000c*/ 	.byte	0x04, 0x11
        /*000e*/ 	.short	(.L_13 - .L_12)
	.align		4
.L_12:
        /*0010*/ 	.word	index@(_Z13initRngKernelP17curandStateXORWOWyi)
        /*0014*/ 	.word	0x00000000


	//----- nvinfo : EIATTR_REGCOUNT
	.align		4
.L_13:
        /*0018*/ 	.byte	0x04, 0x2f
        /*001a*/ 	.short	(.L_15 - .L_14)
	.align		4
.L_14:
        /*001c*/ 	.word	index@(_Z18monteCarlopiKernelPiP17curandStateXORWOWi)
        /*0020*/ 	.word	0x0000001e


	//----- nvinfo : EIATTR_FRAME_SIZE
	.align		4
.L_15:
        /*0024*/ 	.byte	0x04, 0x11
        /*0026*/ 	.short	(.L_17 - .L_16)
	.align		4
.L_16:
        /*0028*/ 	.word	index@(_Z18monteCarlopiKernelPiP17curandStateXORWOWi)
        /*002c*/ 	.word	0x00000000


	//----- nvinfo : EIATTR_REGCOUNT
	.align		4
.L_17:
        /*0030*/ 	.byte	0x04, 0x2f
        /*0032*/ 	.short	(.L_19 - .L_18)
	.align		4
.L_18:
        /*0034*/ 	.word	index@(_Z24monteCarloIntegralKernelPfP17curandStateXORWOWffi)
        /*0038*/ 	.word	0x00000020


	//----- nvinfo : EIATTR_FRAME_SIZE
	.align		4
.L_19:
        /*003c*/ 	.byte	0x04, 0x11
        /*003e*/ 	.short	(.L_21 - .L_20)
	.align		4
.L_20:
        /*0040*/ 	.word	index@($__internal_3_$__cuda_sm3x_div_rn_noftz_f32_slowpath)
        /*0044*/ 	.word	0x00000000


	//----- nvinfo : EIATTR_FRAME_SIZE
	.align		4
.L_21:
        /*0048*/ 	.byte	0x04, 0x11
        /*004a*/ 	.short	(.L_23 - .L_22)
	.align		4
.L_22:
        /*004c*/ 	.word	index@(_Z24monteCarloIntegralKernelPfP17curandStateXORWOWffi)
        /*0050*/ 	.word	0x00000000


	//----- nvinfo : EIATTR_REGCOUNT
	.align		4
.L_23:
        /*0054*/ 	.byte	0x04, 0x2f
        /*0056*/ 	.short	(.L_25 - .L_24)
	.align		4
.L_24:
        /*0058*/ 	.word	index@(_Z9reduceSumPfPKfi)
        /*005c*/ 	.word	0x00000010


	//----- nvinfo : EIATTR_FRAME_SIZE
	.align		4
.L_25:
        /*0060*/ 	.byte	0x04, 0x11
        /*0062*/ 	.short	(.L_27 - .L_26)
	.align		4
.L_26:
        /*0064*/ 	.word	index@(_Z9reduceSumPfPKfi)
        /*0068*/ 	.word	0x00000000


	//----- nvinfo : EIATTR_REGCOUNT
	.align		4
.L_27:
        /*006c*/ 	.byte	0x04, 0x2f
        /*006e*/ 	.short	(.L_29 - .L_28)
	.align		4
.L_28:
        /*0070*/ 	.word	index@(_Z16dotProductKernelPfPKfS1_i)
        /*0074*/ 	.word	0x0000000c


	//----- nvinfo : EIATTR_FRAME_SIZE
	.align		4
.L_29:
        /*0078*/ 	.byte	0x04, 0x11
        /*007a*/ 	.short	(.L_31 - .L_30)
	.align		4
.L_30:
        /*007c*/ 	.word	index@(_Z16dotProductKernelPfPKfS1_i)
        /*0080*/ 	.word	0x00000000


	//----- nvinfo : EIATTR_REGCOUNT
	.align		4
.L_31:
        /*0084*/ 	.byte	0x04, 0x2f
        /*0086*/ 	.short	(.L_33 - .L_32)
	.align		4
.L_32:
        /*0088*/ 	.word	index@(_Z10axpyKernelPfPKffi)
        /*008c*/ 	.word	0x0000000a


	//----- nvinfo : EIATTR_FRAME_SIZE
	.align		4
.L_33:
        /*0090*/ 	.byte	0x04, 0x11
        /*0092*/ 	.short	(.L_35 - .L_34)
	.align		4
.L_34:
        /*0094*/ 	.word	index@(_Z10axpyKernelPfPKffi)
        /*0098*/ 	.word	0x00000000


	//----- nvinfo : EIATTR_REGCOUNT
	.align		4
.L_35:
        /*009c*/ 	.byte	0x04, 0x2f
        /*009e*/ 	.short	(.L_37 - .L_36)
	.align		4
.L_36:
        /*00a0*/ 	.word	index@(_Z11scaleKernelPfPKffi)
        /*00a4*/ 	.word	0x0000000a


	//----- nvinfo : EIATTR_FRAME_SIZE
	.align		4
.L_37:
        /*00a8*/ 	.byte	0x04, 0x11
        /*00aa*/ 	.short	(.L_39 - .L_38)
	.align		4
.L_38:
        /*00ac*/ 	.word	index@(_Z11scaleKernelPfPKffi)
        /*00b0*/ 	.word	0x00000000


	//----- nvinfo : EIATTR_REGCOUNT
	.align		4
.L_39:
        /*00b4*/ 	.byte	0x04, 0x2f
        /*00b6*/ 	.short	(.L_41 - .L_40)
	.align		4
.L_40:
        /*00b8*/ 	.word	index@(_Z10spMVKernelPfPKfPKiS3_S1_i)
        /*00bc*/ 	.word	0x00000020


	//----- nvinfo : EIATTR_FRAME_SIZE
	.align		4
.L_41:
        /*00c0*/ 	.byte	0x04, 0x11
        /*00c2*/ 	.short	(.L_43 - .L_42)
	.align		4
.L_42:
        /*00c4*/ 	.word	index@(_Z10spMVKernelPfPKfPKiS3_S1_i)
        /*00c8*/ 	.word	0x00000000


	//----- nvinfo : EIATTR_REGCOUNT
	.align		4
.L_43:
        /*00cc*/ 	.byte	0x04, 0x2f
        /*00ce*/ 	.short	(.L_45 - .L_44)
	.align		4
.L_44:
        /*00d0*/ 	.word	index@(_Z16nBodyForceKernelPfS_S_PKfS1_S1_S1_if)
        /*00d4*/ 	.word	0x00000020


	//----- nvinfo : EIATTR_FRAME_SIZE
	.align		4
.L_45:
        /*00d8*/ 	.byte	0x04, 0x11
        /*00da*/ 	.short	(.L_47 - .L_46)
	.align		4
.L_46:
        /*00dc*/ 	.word	index@(_Z16nBodyForceKernelPfS_S_PKfS1_S1_S1_if)
        /*00e0*/ 	.word	0x00000000


	//----- nvinfo : EIATTR_REGCOUNT
	.align		4
.L_47:
        /*00e4*/ 	.byte	0x04, 0x2f
        /*00e6*/ 	.short	(.L_49 - .L_48)
	.align		4
.L_48:
        /*00e8*/ 	.word	index@(_Z21nBodyForceTiledKernelPfS_S_PKfS1_S1_S1_if)
        /*00ec*/ 	.word	0x00000028


	//----- nvinfo : EIATTR_FRAME_SIZE
	.align		4
.L_49:
        /*00f0*/ 	.byte	0x04, 0x11
        /*00f2*/ 	.short	(.L_51 - .L_50)
	.align		4
.L_50:
        /*00f4*/ 	.word	index@(_Z21nBodyForceTiledKernelPfS_S_PKfS1_S1_S1_if)
        /*00f8*/ 	.word	0x00000000


	//----- nvinfo : EIATTR_REGCOUNT
	.align		4
.L_51:
        /*00fc*/ 	.byte	0x04, 0x2f
        /*00fe*/ 	.short	(.L_53 - .L_52)
	.align		4
.L_52:
        /*0100*/ 	.word	index@(_Z20nBodyIntegrateKernelPfS_S_S_S_S_PKfS1_S1_if)
        /*0104*/ 	.word	0x00000016


	//----- nvinfo : EIATTR_FRAME_SIZE
	.align		4
.L_53:
        /*0108*/ 	.byte	0x04, 0x11
        /*010a*/ 	.short	(.L_55 - .L_54)
	.align		4
.L_54:
        /*010c*/ 	.word	index@(_Z20nBodyIntegrateKernelPfS_S_S_S_S_PKfS1_S1_if)
        /*0110*/ 	.word	0x00000000


	//----- nvinfo : EIATTR_REGCOUNT
	.align		4
.L_55:
        /*0114*/ 	.byte	0x04, 0x2f
        /*0116*/ 	.short	(.L_57 - .L_56)
	.align		4
.L_56:
        /*0118*/ 	.word	index@(_Z19heatDiffusionKernelPfPKfiifff)
        /*011c*/ 	.word	0x00000012


	//----- nvinfo : EIATTR_FRAME_SIZE
	.align		4
.L_57:
        /*0120*/ 	.byte	0x04, 0x11
        /*0122*/ 	.short	(.L_59 - .L_58)
	.align		4
.L_58:
        /*0124*/ 	.word	index@($__internal_2_$__cuda_sm3x_div_rn_noftz_f32_slowpath)
        /*0128*/ 	.word	0x00000000


	//----- nvinfo : EIATTR_FRAME_SIZE
	.align		4
.L_59:
        /*012c*/ 	.byte	0x04, 0x11
        /*012e*/ 	.short	(.L_61 - .L_60)
	.align		4
.L_60:
        /*0130*/ 	.word	index@(_Z19heatDiffusionKernelPfPKfiifff)
        /*0134*/ 	.word	0x00000000


	//----- nvinfo : EIATTR_REGCOUNT
	.align		4
.L_61:
        /*0138*/ 	.byte	0x04, 0x2f
        /*013a*/ 	.short	(.L_63 - .L_62)
	.align		4
.L_62:
        /*013c*/ 	.word	index@(_Z25heatDiffusionSharedKernelPfPKfiifff)
        /*0140*/ 	.word	0x00000015


	//----- nvinfo : EIATTR_FRAME_SIZE
	.align		4
.L_63:
        /*0144*/ 	.byte	0x04, 0x11
        /*0146*/ 	.short	(.L_65 - .L_64)
	.align		4
.L_64:
        /*0148*/ 	.word	index@($__internal_1_$__cuda_sm3x_div_rn_noftz_f32_slowpath)
        /*014c*/ 	.word	0x00000000


	//----- nvinfo : EIATTR_FRAME_SIZE
	.align		4
.L_65:
        /*0150*/ 	.byte	0x04, 0x11
        /*0152*/ 	.short	(.L_67 - .L_66)
	.align		4
.L_66:
        /*0154*/ 	.word	index@(_Z25heatDiffusionSharedKernelPfPKfiifff)
        /*0158*/ 	.word	0x00000000


	//----- nvinfo : EIATTR_REGCOUNT
	.align		4
.L_67:
        /*015c*/ 	.byte	0x04, 0x2f
        /*015e*/ 	.short	(.L_69 - .L_68)
	.align		4
.L_68:
        /*0160*/ 	.word	index@(_Z17setBoundaryKernelPfiiffff)
        /*0164*/ 	.word	0x0000000c


	//----- nvinfo : EIATTR_FRAME_SIZE
	.align		4
.L_69:
        /*0168*/ 	.byte	0x04, 0x11
        /*016a*/ 	.short	(.L_71 - .L_70)
	.align		4
.L_70:
        /*016c*/ 	.word	index@(_Z17setBoundaryKernelPfiiffff)
        /*0170*/ 	.word	0x00000000


	//----- nvinfo : EIATTR_REGCOUNT
	.align		4
.L_71:
        /*0174*/ 	.byte	0x04, 0x2f
        /*0176*/ 	.short	(.L_73 - .L_72)
	.align		4
.L_72:
        /*0178*/ 	.word	index@(_Z15lorenzRK4KernelPfS_S_ffffi)
        /*017c*/ 	.word	0x00000020


	//----- nvinfo : EIATTR_FRAME_SIZE
	.align		4
.L_73:
        /*0180*/ 	.byte	0x04, 0x11
        /*0182*/ 	.short	(.L_75 - .L_74)
	.align		4
.L_74:
        /*0184*/ 	.word	index@($__internal_0_$__cuda_sm3x_div_rn_noftz_f32_slowpath)
        /*0188*/ 	.word	0x00000000


	//----- nvinfo : EIATTR_FRAME_SIZE
	.align		4
.L_75:
        /*018c*/ 	.byte	0x04, 0x11
        /*018e*/ 	.short	(.L_77 - .L_76)
	.align		4
.L_76:
        /*0190*/ 	.word	index@(_Z15lorenzRK4KernelPfS_S_ffffi)
        /*0194*/ 	.word	0x00000000


	//----- nvinfo : EIATTR_MIN_STACK_SIZE
	.align		4
.L_77:
        /*0198*/ 	.byte	0x04, 0x12
        /*019a*/ 	.short	(.L_79 - .L_78)
	.align		4
.L_78:
        /*019c*/ 	.word	index@(_Z15lorenzRK4KernelPfS_S_ffffi)
        /*01a0*/ 	.word	0x00000000


	//----- nvinfo : EIATTR_MIN_STACK_SIZE
	.align		4
.L_79:
        /*01a4*/ 	.byte	0x04, 0x12
        /*01a6*/ 	.short	(.L_81 - .L_80)
	.align		4
.L_80:
        /*01a8*/ 	.word	index@(_Z17setBoundaryKernelPfiiffff)
        /*01ac*/ 	.word	0x00000000


	//----- nvinfo : EIATTR_MIN_STACK_SIZE
	.align		4
.L_81:
        /*01b0*/ 	.byte	0x04, 0x12
        /*01b2*/ 	.short	(.L_83 - .L_82)
	.align		4
.L_82:
        /*01b4*/ 	.word	index@(_Z25heatDiffusionSharedKernelPfPKfiifff)
        /*01b8*/ 	.word	0x00000000


	//----- nvinfo : EIATTR_MIN_STACK_SIZE
	.align		4
.L_83:
        /*01bc*/ 	.byte	0x04, 0x12
        /*01be*/ 	.short	(.L_85 - .L_84)
	.align		4
.L_84:
        /*01c0*/ 	.word	index@(_Z19heatDiffusionKernelPfPKfiifff)
        /*01c4*/ 	.word	0x00000000


	//----- nvinfo : EIATTR_MIN_STACK_SIZE
	.align		4
.L_85:
        /*01c8*/ 	.byte	0x04, 0x12
        /*01ca*/ 	.short	(.L_87 - .L_86)
	.align		4
.L_86:
        /*01cc*/ 	.word	index@(_Z20nBodyIntegrateKernelPfS_S_S_S_S_PKfS1_S1_if)
        /*01d0*/ 	.word	0x00000000


	//----- nvinfo : EIATTR_MIN_STACK_SIZE
	.align		4
.L_87:
        /*01d4*/ 	.byte	0x04, 0x12
        /*01d6*/ 	.short	(.L_89 - .L_88)
	.align		4
.L_88:
        /*01d8*/ 	.word	index@(_Z21nBodyForceTiledKernelPfS_S_PKfS1_S1_S1_if)
        /*01dc*/ 	.word	0x00000000


	//----- nvinfo : EIATTR_MIN_STACK_SIZE
	.align		4
.L_89:
        /*01e0*/ 	.byte	0x04, 0x12
        /*01e2*/ 	.short	(.L_91 - .L_90)
	.align		4
.L_90:
        /*01e4*/ 	.word	index@(_Z16nBodyForceKernelPfS_S_PKfS1_S1_S1_if)
        /*01e8*/ 	.word	0x00000000


	//----- nvinfo : EIATTR_MIN_STACK_SIZE
	.align		4
.L_91:
        /*01ec*/ 	.byte	0x04, 0x12
        /*01ee*/ 	.short	(.L_93 - .L_92)
	.align		4
.L_92:
        /*01f0*/ 	.word	index@(_Z10spMVKernelPfPKfPKiS3_S1_i)
        /*01f4*/ 	.word	0x00000000


	//----- nvinfo : EIATTR_MIN_STACK_SIZE
	.align		4
.L_93:
        /*01f8*/ 	.byte	0x04, 0x12
        /*01fa*/ 	.short	(.L_95 - .L_94)
	.align		4
.L_94:
        /*01fc*/ 	.word	index@(_Z11scaleKernelPfPKffi)
        /*0200*/ 	.word	0x00000000


	//----- nvinfo : EIATTR_MIN_STACK_SIZE
	.align		4
.L_95:
        /*0204*/ 	.byte	0x04, 0x12
        /*0206*/ 	.short	(.L_97 - .L_96)
	.align		4
.L_96:
        /*0208*/ 	.word	index@(_Z10axpyKernelPfPKffi)
        /*020c*/ 	.word	0x00000000


	//----- nvinfo : EIATTR_MIN_STACK_SIZE
	.align		4
.L_97:
        /*0210*/ 	.byte	0x04, 0x12
        /*0212*/ 	.short	(.L_99 - .L_98)
	.align		4
.L_98:
        /*0214*/ 	.word	index@(_Z16dotProductKernelPfPKfS1_i)
        /*0218*/ 	.word	0x00000000


	//----- nvinfo : EIATTR_MIN_STACK_SIZE
	.align		4
.L_99:
        /*021c*/ 	.byte	0x04, 0x12
        /*021e*/ 	.short	(.L_101 - .L_100)
	.align		4
.L_100:
        /*0220*/ 	.word	index@(_Z9reduceSumPfPKfi)
        /*0224*/ 	.word	0x00000000


	//----- nvinfo : EIATTR_MIN_STACK_SIZE
	.align		4
.L_101:
        /*0228*/ 	.byte	0x04, 0x12
        /*022a*/ 	.short	(.L_103 - .L_102)
	.align		4
.L_102:
        /*022c*/ 	.word	index@(_Z24monteCarloIntegralKernelPfP17curandStateXORWOWffi)
        /*0230*/ 	.word	0x00000000


	//----- nvinfo : EIATTR_MIN_STACK_SIZE
	.align		4
.L_103:
        /*0234*/ 	.byte	0x04, 0x12
        /*0236*/ 	.short	(.L_105 - .L_104)
	.align		4
.L_104:
        /*0238*/ 	.word	index@(_Z18monteCarlopiKernelPiP17curandStateXORWOWi)
        /*023c*/ 	.word	0x00000000


	//----- nvinfo : EIATTR_MIN_STACK_SIZE
	.align		4
.L_105:
        /*0240*/ 	.byte	0x04, 0x12
        /*0242*/ 	.short	(.L_107 - .L_106)
	.align		4
.L_106:
        /*0244*/ 	.word	index@(_Z13initRngKernelP17curandStateXORWOWyi)
        /*0248*/ 	.word	0x00000000
.L_107:


//--------------------- .nv.compat                --------------------------
	.section	.nv.compat,"",@"SHT_CUDA_COMPAT_INFO"
	.align	4
        /*0000*/ 	.byte	0x02, 0x09, 0x00, 0x00, 0x02, 0x02, 0x01, 0x00, 0x02, 0x05, 0x05, 0x00, 0x03, 0x07, 0x01, 0x01
        /*0010*/ 	.byte	0x02, 0x03, 0x00, 0x00, 0x02, 0x06, 0x01, 0x00, 0x04, 0x0b, 0x08, 0x00, 0x01, 0x00, 0x00, 0x00
        /*0020*/ 	.byte	0x00, 0x00, 0x00, 0x00


//--------------------- .nv.info._Z15lorenzRK4KernelPfS_S_ffffi --------------------------
	.section	.nv.info._Z15lorenzRK4KernelPfS_S_ffffi,"",@"SHT_CUDA_INFO"
	.sectionflags	@""
	.align	4


	//----- nvinfo : EIATTR_CUDA_API_VERSION
	.align		4
        /*0000*/ 	.byte	0x04, 0x37
        /*0002*/ 	.short	(.L_109 - .L_108)
.L_108:
        /*0004*/ 	.word	0x00000082


	//----- nvinfo : EIATTR_KPARAM_INFO
	.align		4
.L_109:
        /*0008*/ 	.byte	0x04, 0x17
        /*000a*/ 	.short	(.L_111 - .L_110)
.L_110:
        /*000c*/ 	.word	0x00000000
        /*0010*/ 	.short	0x0007
        /*0012*/ 	.short	0x0028
        /*0014*/ 	.byte	0x00, 0xf0, 0x11, 0x00


	//----- nvinfo : EIATTR_KPARAM_INFO
	.align		4
.L_111:
        /*0018*/ 	.byte	0x04, 0x17
        /*001a*/ 	.short	(.L_113 - .L_112)
.L_112:
        /*001c*/ 	.word	0x00000000
        /*0020*/ 	.short	0x0006
        /*0022*/ 	.short	0x0024
        /*0024*/ 	.byte	0x00, 0xf0, 0x11, 0x00


	//----- nvinfo : EIATTR_KPARAM_INFO
	.align		4
.L_113:
        /*0028*/ 	.byte	0x04, 0x17
        /*002a*/ 	.short	(.L_115 - .L_114)
.L_114:
        /*002c*/ 	.word	0x00000000
        /*0030*/ 	.short	0x0005
        /*0032*/ 	.short	0x0020
        /*0034*/ 	.byte	0x00, 0xf0, 0x11, 0x00


	//----- nvinfo : EIATTR_KPARAM_INFO
	.align		4
.L_115:
        /*0038*/ 	.byte	0x04, 0x17
        /*003a*/ 	.short	(.L_117 - .L_116)
.L_116:
        /*003c*/ 	.word	0x00000000
        /*0040*/ 	.short	0x0004
        /*0042*/ 	.short	0x001c
        /*0044*/ 	.byte	0x00, 0xf0, 0x11, 0x00


	//----- nvinfo : EIATTR_KPARAM_INFO
	.align		4
.L_117:
        /*0048*/ 	.byte	0x04, 0x17
        /*004a*/ 	.short	(.L_119 - .L_118)
.L_118:
        /*004c*/ 	.word	0x00000000
        /*0050*/ 	.short	0x0003
        /*0052*/ 	.short	0x0018
        /*0054*/ 	.byte	0x00, 0xf0, 0x11, 0x00


	//----- nvinfo : EIATTR_KPARAM_INFO
	.align		4
.L_119:
        /*0058*/ 	.byte	0x04, 0x17
        /*005a*/ 	.short	(.L_121 - .L_120)
.L_120:
        /*005c*/ 	.word	0x00000000
        /*0060*/ 	.short	0x0002
        /*0062*/ 	.short	0x0010
        /*0064*/ 	.byte	0x00, 0xf5, 0x21, 0x00


	//----- nvinfo : EIATTR_KPARAM_INFO
	.align		4
.L_121:
        /*0068*/ 	.byte	0x04, 0x17
        /*006a*/ 	.short	(.L_123 - .L_122)
.L_122:
        /*006c*/ 	.word	0x00000000
        /*0070*/ 	.short	0x0001
        /*0072*/ 	.short	0x0008
        /*0074*/ 	.byte	0x00, 0xf5, 0x21, 0x00


	//----- nvinfo : EIATTR_KPARAM_INFO
	.align		4
.L_123:
        /*0078*/ 	.byte	0x04, 0x17
        /*007a*/ 	.short	(.L_125 - .L_124)
.L_124:
        /*007c*/ 	.word	0x00000000
        /*0080*/ 	.short	0x0000
        /*0082*/ 	.short	0x0000
        /*0084*/ 	.byte	0x00, 0xf5, 0x21, 0x00


	//----- nvinfo : EIATTR_SPARSE_MMA_MASK
	.align		4
.L_125:
        /*0088*/ 	.byte	0x03, 0x50
        /*008a*/ 	.short	0x0000


	//----- nvinfo : EIATTR_MAXREG_COUNT
	.align		4
        /*008c*/ 	.byte	0x03, 0x1b
        /*008e*/ 	.short	0x00ff


	//----- nvinfo : EIATTR_MERCURY_ISA_VERSION
	.align		4
        /*0090*/ 	.byte	0x03, 0x5f
        /*0092*/ 	.short	0x0101


	//----- nvinfo : EIATTR_VRC_CTA_INIT_COUNT
	.align		4
        /*0094*/ 	.byte	0x02, 0x4a
	.zero		1
	.zero		1


	//----- nvinfo : EIATTR_EXIT_INSTR_OFFSETS
	.align		4
        /*0098*/ 	.byte	0x04, 0x1c
        /*009a*/ 	.short	(.L_127 - .L_126)


	//   ....[0]....
.L_126:
        /*009c*/ 	.word	0x00000070


	//   ....[1]....
        /*00a0*/ 	.word	0x00000510


	//----- nvinfo : EIATTR_CRS_STACK_SIZE
	.align		4
.L_127:
        /*00a4*/ 	.byte	0x04, 0x1e
        /*00a6*/ 	.short	(.L_129 - .L_128)
.L_128:
        /*00a8*/ 	.word	0x00000000


	//----- nvinfo : EIATTR_CBANK_PARAM_SIZE
	.align		4
.L_129:
        /*00ac*/ 	.byte	0x03, 0x19
        /*00ae*/ 	.short	0x002c


	//----- nvinfo : EIATTR_PARAM_CBANK
	.align		4
        /*00b0*/ 	.byte	0x04, 0x0a
        /*00b2*/ 	.short	(.L_131 - .L_130)
	.align		4
.L_130:
        /*00b4*/ 	.word	index@(.nv.constant0._Z15lorenzRK4KernelPfS_S_ffffi)
        /*00b8*/ 	.short	0x0380
        /*00ba*/ 	.short	0x002c


	//----- nvinfo : EIATTR_SW_WAR
	.align		4
.L_131:
        /*00bc*/ 	.byte	0x04, 0x36
        /*00be*/ 	.short	(.L_133 - .L_132)
.L_132:
        /*00c0*/ 	.word	0x00000008
.L_133:


//--------------------- .nv.info._Z17setBoundaryKernelPfiiffff --------------------------
	.section	.nv.info._Z17setBoundaryKernelPfiiffff,"",@"SHT_CUDA_INFO"
	.sectionflags	@""
	.align	4


	//----- nvinfo : EIATTR_CUDA_API_VERSION
	.align		4
        /*0000*/ 	.byte	0x04, 0x37
        /*0002*/ 	.short	(.L_135 - .L_134)
.L_134:
        /*0004*/ 	.word	0x00000082


	//----- nvinfo : EIATTR_KPARAM_INFO
	.align		4
.L_135:
        /*0008*/ 	.byte	0x04, 0x17
        /*000a*/ 	.short	(.L_137 - .L_136)
.L_136:
        /*000c*/ 	.word	0x00000000
        /*0010*/ 	.short	0x0006
        /*0012*/ 	.short	0x001c
        /*0014*/ 	.byte	0x00, 0xf0, 0x11, 0x00


	//----- nvinfo : EIATTR_KPARAM_INFO
	.align		4
.L_137:
        /*0018*/ 	.byte	0x04, 0x17
        /*001a*/ 	.short	(.L_139 - .L_138)
.L_138:
        /*001c*/ 	.word	0x00000000
        /*0020*/ 	.short	0x0005
        /*0022*/ 	.short	0x0018
        /*0024*/ 	.byte	0x00, 0xf0, 0x11, 0x00


	//----- nvinfo : EIATTR_KPARAM_INFO
	.align		4
.L_139:
        /*0028*/ 	.byte	0x04, 0x17
        /*002a*/ 	.short	(.L_141 - .L_140)
.L_140:
        /*002c*/ 	.word	0x00000000
        /*0030*/ 	.short	0x0004
        /*0032*/ 	.short	0x0014
        /*0034*/ 	.byte	0x00, 0xf0, 0x11, 0x00


	//----- nvinfo : EIATTR_KPARAM_INFO
	.align		4
.L_141:
        /*0038*/ 	.byte	0x04, 0x17
        /*003a*/ 	.short	(.L_143 - .L_142)
.L_142:
        /*003c*/ 	.word	0x00000000
        /*0040*/ 	.short	0x0003
        /*0042*/ 	.short	0x0010
        /*0044*/ 	.byte	0x00, 0xf0, 0x11, 0x00


	//----- nvinfo : EIATTR_KPARAM_INFO
	.align		4
.L_143:
        /*0048*/ 	.byte	0x04, 0x17
        /*004a*/ 	.short	(.L_145 - .L_144)
.L_144:
        /*004c*/ 	.word	0x00000000
        /*0050*/ 	.short	0x0002
        /*0052*/ 	.short	0x000c
        /*0054*/ 	.byte	0x00, 0xf0, 0x11, 0x00


	//----- nvinfo : EIATTR_KPARAM_INFO
	.align		4
.L_145:
        /*0058*/ 	.byte	0x04, 0x17
        /*005a*/ 	.short	(.L_147 - .L_146)
.L_146:
        /*005c*/ 	.word	0x00000000
        /*0060*/ 	.short	0x0001
        /*0062*/ 	.short	0x0008
        /*0064*/ 	.byte	0x00, 0xf0, 0x11, 0x00


	//----- nvinfo : EIATTR_KPARAM_INFO
	.align		4
.L_147:
        /*0068*/ 	.byte	0x04, 0x17
        /*006a*/ 	.short	(.L_149 - .L_148)
.L_148:
        /*006c*/ 	.word	0x00000000
        /*0070*/ 	.short	0x0000
        /*0072*/ 	.short	0x0000
        /*0074*/ 	.byte	0x00, 0xf5, 0x21, 0x00


	//----- nvinfo : EIATTR_SPARSE_MMA_MASK
	.align		4
.L_149:
        /*0078*/ 	.byte	0x03, 0x50
        /*007a*/ 	.short	0x0000


	//----- nvinfo : EIATTR_MAXREG_COUNT
	.align		4
        /*007c*/ 	.byte	0x03, 0x1b
        /*007e*/ 	.short	0x00ff


	//----- nvinfo : EIATTR_MERCURY_ISA_VERSION
	.align		4
        /*0080*/ 	.byte	0x03, 0x5f
        /*0082*/ 	.short	0x0101


	//----- nvinfo : EIATTR_VRC_CTA_INIT_COUNT
	.align		4
        /*0084*/ 	.byte	0x02, 0x4a
	.zero		1
	.zero		1


	//----- nvinfo : EIATTR_EXIT_INSTR_OFFSETS
	.align		4
        /*0088*/ 	.byte	0x04, 0x1c
        /*008a*/ 	.short	(.L_151 - .L_150)


	//   ....[0]....
.L_150:
        /*008c*/ 	.word	0x00000160


	//   ....[1]....
        /*0090*/ 	.word	0x000001f0


	//----- nvinfo : EIATTR_CRS_STACK_SIZE
	.align		4
.L_151:
        /*0094*/ 	.byte	0x04, 0x1e
        /*0096*/ 	.short	(.L_153 - .L_152)
.L_152:
        /*0098*/ 	.word	0x00000000


	//----- nvinfo : EIATTR_CBANK_PARAM_SIZE
	.align		4
.L_153:
        /*009c*/ 	.byte	0x03, 0x19
        /*009e*/ 	.short	0x0020


	//----- nvinfo : EIATTR_PARAM_CBANK
	.align		4
        /*00a0*/ 	.byte	0x04, 0x0a
        /*00a2*/ 	.short	(.L_155 - .L_154)
	.align		4
.L_154:
        /*00a4*/ 	.word	index@(.nv.constant0._Z17setBoundaryKernelPfiiffff)
        /*00a8*/ 	.short	0x0380
        /*00aa*/ 	.short	0x0020


	//----- nvinfo : EIATTR_SW_WAR
	.align		4
.L_155:
        /*00ac*/ 	.byte	0x04, 0x36
        /*00ae*/ 	.short	(.L_157 - .L_156)
.L_156:
        /*00b0*/ 	.word	0x00000008
.L_157:


//--------------------- .nv.info._Z25heatDiffusionSharedKernelPfPKfiifff --------------------------
	.section	.nv.info._Z25heatDiffusionSharedKernelPfPKfiifff,"",@"SHT_CUDA_INFO"
	.sectionflags	@""
	.align	4


	//----- nvinfo : EIATTR_CUDA_API_VERSION
	.align		4
        /*0000*/ 	.byte	0x04, 0x37
        /*0002*/ 	.short	(.L_159 - .L_158)
.L_158:
        /*0004*/ 	.word	0x00000082


	//----- nvinfo : EIATTR_KPARAM_INFO
	.align		4
.L_159:
        /*0008*/ 	.byte	0x04, 0x17
        /*000a*/ 	.short	(.L_161 - .L_160)
.L_160:
        /*000c*/ 	.word	0x00000000
        /*0010*/ 	.short	0x0006
        /*0012*/ 	.short	0x0020
        /*0014*/ 	.byte	0x00, 0xf0, 0x11, 0x00


	//----- nvinfo : EIATTR_KPARAM_INFO
	.align		4
.L_161:
        /*0018*/ 	.byte	0x04, 0x17
        /*001a*/ 	.short	(.L_163 - .L_162)
.L_162:
        /*001c*/ 	.word	0x00000000
        /*0020*/ 	.short	0x0005
        /*0022*/ 	.short	0x001c
        /*0024*/ 	.byte	0x00, 0xf0, 0x11, 0x00


	//----- nvinfo : EIATTR_KPARAM_INFO
	.align		4
.L_163:
        /*0028*/ 	.byte	0x04, 0x17
        /*002a*/ 	.short	(.L_165 - .L_164)
.L_164:
        /*002c*/ 	.word	0x00000000
        /*0030*/ 	.short	0x0004
        /*0032*/ 	.short	0x0018
        /*0034*/ 	.byte	0x00, 0xf0, 0x11, 0x00


	//----- nvinfo : EIATTR_KPARAM_INFO
	.align		4
.L_165:
        /*0038*/ 	.byte	0x04, 0x17
        /*003a*/ 	.short	(.L_167 - .L_166)
.L_166:
        /*003c*/ 	.word	0x00000000
        /*0040*/ 	.short	0x0003
        /*0042*/ 	.short	0x0014
        /*0044*/ 	.byte	0x00, 0xf0, 0x11, 0x00


	//----- nvinfo : EIATTR_KPARAM_INFO
	.align		4
.L_167:
        /*0048*/ 	.byte	0x04, 0x17
        /*004a*/ 	.short	(.L_169 - .L_168)
.L_168:
        /*004c*/ 	.word	0x00000000
        /*0050*/ 	.short	0x0002
        /*0052*/ 	.short	0x0010
        /*0054*/ 	.byte	0x00, 0xf0, 0x11, 0x00


	//----- nvinfo : EIATTR_KPARAM_INFO
	.align		4
.L_169:
        /*0058*/ 	.byte	0x04, 0x17
        /*005a*/ 	.short	(.L_171 - .L_170)
.L_170:
        /*005c*/ 	.word	0x00000000
        /*0060*/ 	.short	0x0001
        /*0062*/ 	.short	0x0008
        /*0064*/ 	.byte	0x00, 0xf5, 0x21, 0x00


	//----- nvinfo : EIATTR_KPARAM_INFO
	.align		4
.L_171:
        /*0068*/ 	.byte	0x04, 0x17
        /*006a*/ 	.short	(.L_173 - .L_172)
.L_172:
        /*006c*/ 	.word	0x00000000
        /*0070*/ 	.short	0x0000
        /*0072*/ 	.short	0x0000
        /*0074*/ 	.byte	0x00, 0xf5, 0x21, 0x00


	//----- nvinfo : EIATTR_SPARSE_MMA_MASK
	.align		4
.L_173:
        /*0078*/ 	.byte	0x03, 0x50
        /*007a*/ 	.short	0x0000


	//----- nvinfo : EIATTR_MAXREG_COUNT
	.align		4
        /*007c*/ 	.byte	0x03, 0x1b
        /*007e*/ 	.short	0x00ff


	//----- nvinfo : EIATTR_NUM_BARRIERS
	.align		4
        /*0080*/ 	.byte	0x02, 0x4c
        /*0082*/ 	.byte	0x01
	.zero		1


	//----- nvinfo : EIATTR_MERCURY_ISA_VERSION
	.align		4
        /*0084*/ 	.byte	0x03, 0x5f
        /*0086*/ 	.short	0x0101


	//----- nvinfo : EIATTR_VRC_CTA_INIT_COUNT
	.align		4
        /*0088*/ 	.byte	0x02, 0x4a
	.zero		1
	.zero		1


	//----- nvinfo : EIATTR_EXIT_INSTR_OFFSETS
	.align		4
        /*008c*/ 	.byte	0x04, 0x1c
        /*008e*/ 	.short	(.L_175 - .L_174)


	//   ....[0]....
.L_174:
        /*0090*/ 	.word	0x00000320


	//   ....[1]....
        /*0094*/ 	.word	0x00000500


	//----- nvinfo : EIATTR_CRS_STACK_SIZE
	.align		4
.L_175:
        /*0098*/ 	.byte	0x04, 0x1e
        /*009a*/ 	.short	(.L_177 - .L_176)
.L_176:
        /*009c*/ 	.word	0x00000000


	//----- nvinfo : EIATTR_CBANK_PARAM_SIZE
	.align		4
.L_177:
        /*00a0*/ 	.byte	0x03, 0x19
        /*00a2*/ 	.short	0x0024


	//----- nvinfo : EIATTR_PARAM_CBANK
	.align		4
        /*00a4*/ 	.byte	0x04, 0x0a
        /*00a6*/ 	.short	(.L_179 - .L_178)
	.align		4
.L_178:
        /*00a8*/ 	.word	index@(.nv.constant0._Z25heatDiffusionSharedKernelPfPKfiifff)
        /*00ac*/ 	.short	0x0380
        /*00ae*/ 	.short	0x0024


	//----- nvinfo : EIATTR_SW_WAR
	.align		4
.L_179:
        /*00b0*/ 	.byte	0x04, 0x36
        /*00b2*/ 	.short	(.L_181 - .L_180)
.L_180:
        /*00b4*/ 	.word	0x00000008
.L_181:


//--------------------- .nv.info._Z19heatDiffusionKernelPfPKfiifff --------------------------
	.section	.nv.info._Z19heatDiffusionKernelPfPKfiifff,"",@"SHT_CUDA_INFO"
	.sectionflags	@""
	.align	4


	//----- nvinfo : EIATTR_CUDA_API_VERSION
	.align		4
        /*0000*/ 	.byte	0x04, 0x37
        /*0002*/ 	.short	(.L_183 - .L_182)
.L_182:
        /*0004*/ 	.word	0x00000082


	//----- nvinfo : EIATTR_KPARAM_INFO
	.align		4
.L_183:
        /*0008*/ 	.byte	0x04, 0x17
        /*000a*/ 	.short	(.L_185 - .L_184)
.L_184:
        /*000c*/ 	.word	0x00000000
        /*0010*/ 	.short	0x0006
        /*0012*/ 	.short	0x0020
        /*0014*/ 	.byte	0x00, 0xf0, 0x11, 0x00


	//----- nvinfo : EIATTR_KPARAM_INFO
	.align		4
.L_185:
        /*0018*/ 	.byte	0x04, 0x17
        /*001a*/ 	.short	(.L_187 - .L_186)
.L_186:
        /*001c*/ 	.word	0x00000000
        /*0020*/ 	.short	0x0005
        /*0022*/ 	.short	0x001c
        /*0024*/ 	.byte	0x00, 0xf0, 0x11, 0x00


	//----- nvinfo : EIATTR_KPARAM_INFO
	.align		4
.L_187:
        /*0028*/ 	.byte	0x04, 0x17
        /*002a*/ 	.short	(.L_189 - .L_188)
.L_188:
        /*002c*/ 	.word	0x00000000
        /*0030*/ 	.short	0x0004
        /*0032*/ 	.short	0x0018
        /*0034*/ 	.byte	0x00, 0xf0, 0x11, 0x00


	//----- nvinfo : EIATTR_KPARAM_INFO
	.align		4
.L_189:
        /*0038*/ 	.byte	0x04, 0x17
        /*003a*/ 	.short	(.L_191 - .L_190)
.L_190:
        /*003c*/ 	.word	0x00000000
        /*0040*/ 	.short	0x0003
        /*0042*/ 	.short	0x0014
        /*0044*/ 	.byte	0x00, 0xf0, 0x11, 0x00


	//----- nvinfo : EIATTR_KPARAM_INFO
	.align		4
.L_191:
        /*0048*/ 	.byte	0x04, 0x17
        /*004a*/ 	.short	(.L_193 - .L_192)
.L_192:
        /*004c*/ 	.word	0x00000000
        /*0050*/ 	.short	0x0002
        /*0052*/ 	.short	0x0010
        /*0054*/ 	.byte	0x00, 0xf0, 0x11, 0x00


	//----- nvinfo : EIATTR_KPARAM_INFO
	.align		4
.L_193:
        /*0058*/ 	.byte	0x04, 0x17
        /*005a*/ 	.short	(.L_195 - .L_194)
.L_194:
        /*005c*/ 	.word	0x00000000
        /*0060*/ 	.short	0x0001
        /*0062*/ 	.short	0x0008
        /*0064*/ 	.byte	0x00, 0xf5, 0x21, 0x00


	//----- nvinfo : EIATTR_KPARAM_INFO
	.align		4
.L_195:
        /*0068*/ 	.byte	0x04, 0x17
        /*006a*/ 	.short	(.L_197 - .L_196)
.L_196:
        /*006c*/ 	.word	0x00000000
        /*0070*/ 	.short	0x0000
        /*0072*/ 	.short	0x0000
        /*0074*/ 	.byte	0x00, 0xf5, 0x21, 0x00


	//----- nvinfo : EIATTR_SPARSE_MMA_MASK
	.align		4
.L_197:
        /*0078*/ 	.byte	0x03, 0x50
        /*007a*/ 	.short	0x0000


	//----- nvinfo : EIATTR_MAXREG_COUNT
	.align		4
        /*007c*/ 	.byte	0x03, 0x1b
        /*007e*/ 	.short	0x00ff


	//----- nvinfo : EIATTR_MERCURY_ISA_VERSION
	.align		4
        /*0080*/ 	.byte	0x03, 0x5f
        /*0082*/ 	.short	0x0101


	//----- nvinfo : EIATTR_VRC_CTA_INIT_COUNT
	.align		4
        /*0084*/ 	.byte	0x02, 0x4a
	.zero		1
	.zero		1


	//----- nvinfo : EIATTR_EXIT_INSTR_OFFSETS
	.align		4
        /*0088*/ 	.byte	0x04, 0x1c
        /*008a*/ 	.short	(.L_199 - .L_198)


	//   ....[0]....
.L_198:
        /*008c*/ 	.word	0x00000100


	//   ....[1]....
        /*0090*/ 	.word	0x00000350


	//----- nvinfo : EIATTR_CRS_STACK_SIZE
	.align		4
.L_199:
        /*0094*/ 	.byte	0x04, 0x1e
        /*0096*/ 	.short	(.L_201 - .L_200)
.L_200:
        /*0098*/ 	.word	0x00000000


	//----- nvinfo : EIATTR_CBANK_PARAM_SIZE
	.align		4
.L_201:
        /*009c*/ 	.byte	0x03, 0x19
        /*009e*/ 	.short	0x0024


	//----- nvinfo : EIATTR_PARAM_CBANK
	.align		4
        /*00a0*/ 	.byte	0x04, 0x0a
        /*00a2*/ 	.short	(.L_203 - .L_202)
	.align		4
.L_202:
        /*00a4*/ 	.word	index@(.nv.constant0._Z19heatDiffusionKernelPfPKfiifff)
        /*00a8*/ 	.short	0x0380
        /*00aa*/ 	.short	0x0024


	//----- nvinfo : EIATTR_SW_WAR
	.align		4
.L_203:
        /*00ac*/ 	.byte	0x04, 0x36
        /*00ae*/ 	.short	(.L_205 - .L_204)
.L_204:
        /*00b0*/ 	.word	0x00000008
.L_205:


//--------------------- .nv.info._Z20nBodyIntegrateKernelPfS_S_S_S_S_PKfS1_S1_if --------------------------
	.section	.nv.info._Z20nBodyIntegrateKernelPfS_S_S_S_S_PKfS1_S1_if,"",@"SHT_CUDA_INFO"
	.sectionflags	@""
	.align	4


	//----- nvinfo : EIATTR_CUDA_API_VERSION
	.align		4
        /*0000*/ 	.byte	0x04, 0x37
        /*0002*/ 	.short	(.L_207 - .L_206)
.L_206:
        /*0004*/ 	.word	0x00000082


	//----- nvinfo : EIATTR_KPARAM_INFO
	.align		4
.L_207:
        /*0008*/ 	.byte	0x04, 0x17
        /*000a*/ 	.short	(.L_209 - .L_208)
.L_208:
        /*000c*/ 	.word	0x00000000
        /*0010*/ 	.short	0x000a
        /*0012*/ 	.short	0x004c
        /*0014*/ 	.byte	0x00, 0xf0, 0x11, 0x00


	//----- nvinfo : EIATTR_KPARAM_INFO
	.align		4
.L_209:
        /*0018*/ 	.byte	0x04, 0x17
        /*001a*/ 	.short	(.L_211 - .L_210)
.L_210:
        /*001c*/ 	.word	0x00000000
        /*0020*/ 	.short	0x0009
        /*0022*/ 	.short	0x0048
        /*0024*/ 	.byte	0x00, 0xf0, 0x11, 0x00


	//----- nvinfo : EIATTR_KPARAM_INFO
	.align		4
.L_211:
        /*0028*/ 	.byte	0x04, 0x17
        /*002a*/ 	.short	(.L_213 - .L_212)
.L_212:
        /*002c*/ 	.word	0x00000000
        /*0030*/ 	.short	0x0008
        /*0032*/ 	.short	0x0040
        /*0034*/ 	.byte	0x00, 0xf5, 0x21, 0x00


	//----- nvinfo : EIATTR_KPARAM_INFO
	.align		4
.L_213:
        /*0038*/ 	.byte	0x04, 0x17
        /*003a*/ 	.short	(.L_215 - .L_214)
.L_214:
        /*003c*/ 	.word	0x00000000
        /*0040*/ 	.short	0x0007
        /*0042*/ 	.short	0x0038
        /*0044*/ 	.byte	0x00, 0xf5, 0x21, 0x00


	//----- nvinfo : EIATTR_KPARAM_INFO
	.align		4
.L_215:
        /*0048*/ 	.byte	0x04, 0x17
        /*004a*/ 	.short	(.L_217 - .L_216)
.L_216:
        /*004c*/ 	.word	0x00000000
        /*0050*/ 	.short	0x0006
        /*0052*/ 	.short	0x0030
        /*0054*/ 	.byte	0x00, 0xf5, 0x21, 0x00


	//----- nvinfo : EIATTR_KPARAM_INFO
	.align		4
.L_217:
        /*0058*/ 	.byte	0x04, 0x17
        /*005a*/ 	.short	(.L_219 - .L_218)
.L_218:
        /*005c*/ 	.word	0x00000000
        /*0060*/ 	.short	0x0005
        /*0062*/ 	.short	0x0028
        /*0064*/ 	.byte	0x00, 0xf5, 0x21, 0x00


	//----- nvinfo : EIATTR_KPARAM_INFO
	.align		4
.L_219:
        /*0068*/ 	.byte	0x04, 0x17
        /*006a*/ 	.short	(.L_221 - .L_220)
.L_220:
        /*006c*/ 	.word	0x00000000
        /*0070*/ 	.short	0x0004
        /*0072*/ 	.short	0x0020
        /*0074*/ 	.byte	0x00, 0xf5, 0x21, 0x00


	//----- nvinfo : EIATTR_KPARAM_INFO
	.align		4
.L_221:
        /*0078*/ 	.byte	0x04, 0x17
        /*007a*/ 	.short	(.L_223 - .L_222)
.L_222:
        /*007c*/ 	.word	0x00000000
        /*0080*/ 	.short	0x0003
        /*0082*/ 	.short	0x0018
        /*0084*/ 	.byte	0x00, 0xf5, 0x21, 0x00


	//----- nvinfo : EIATTR_KPARAM_INFO
	.align		4
.L_223:
        /*0088*/ 	.byte	0x04, 0x17
        /*008a*/ 	.short	(.L_225 - .L_224)
.L_224:
        /*008c*/ 	.word	0x00000000
        /*0090*/ 	.short	0x0002
        /*0092*/ 	.short	0x0010
        /*0094*/ 	.byte	0x00, 0xf5, 0x21, 0x00


	//----- nvinfo : EIATTR_KPARAM_INFO
	.align		4
.L_225:
        /*0098*/ 	.byte	0x04, 0x17
        /*009a*/ 	.short	(.L_227 - .L_226)
.L_226:
        /*009c*/ 	.word	0x00000000
        /*00a0*/ 	.short	0x0001
        /*00a2*/ 	.short	0x0008
        /*00a4*/ 	.byte	0x00, 0xf5, 0x21, 0x00


	//----- nvinfo : EIATTR_KPARAM_INFO
	.align		4
.L_227:
        /*00a8*/ 	.byte	0x04, 0x17
        /*00aa*/ 	.short	(.L_229 - .L_228)
.L_228:
        /*00ac*/ 	.word	0x00000000
        /*00b0*/ 	.short	0x0000
        /*00b2*/ 	.short	0x0000
        /*00b4*/ 	.byte	0x00, 0xf5, 0x21, 0x00


	//----- nvinfo : EIATTR_SPARSE_MMA_MASK
	.align		4
.L_229:
        /*00b8*/ 	.byte	0x03, 0x50
        /*00ba*/ 	.short	0x0000


	//----- nvinfo : EIATTR_MAXREG_COUNT
	.align		4
        /*00bc*/ 	.byte	0x03, 0x1b
        /*00be*/ 	.short	0x00ff


	//----- nvinfo : EIATTR_MERCURY_ISA_VERSION
	.align		4
        /*00c0*/ 	.byte	0x03, 0x5f
        /*00c2*/ 	.short	0x0101


	//----- nvinfo : EIATTR_VRC_CTA_INIT_COUNT
	.align		4
        /*00c4*/ 	.byte	0x02, 0x4a
	.zero		1
	.zero		1


	//----- nvinfo : EIATTR_EXIT_INSTR_OFFSETS
	.align		4
        /*00c8*/ 	.byte	0x04, 0x1c
        /*00ca*/ 	.short	(.L_231 - .L_230)


	//   ....[0]....
.L_230:
        /*00cc*/ 	.word	0x00000070


	//   ....[1]....
        /*00d0*/ 	.word	0x00000340


	//----- nvinfo : EIATTR_CBANK_PARAM_SIZE
	.align		4
.L_231:
        /*00d4*/ 	.byte	0x03, 0x19
        /*00d6*/ 	.short	0x0050


	//----- nvinfo : EIATTR_PARAM_CBANK
	.align		4
        /*00d8*/ 	.byte	0x04, 0x0a
        /*00da*/ 	.short	(.L_233 - .L_232)
	.align		4
.L_232:
        /*00dc*/ 	.word	index@(.nv.constant0._Z20nBodyIntegrateKernelPfS_S_S_S_S_PKfS1_S1_if)
        /*00e0*/ 	.short	0x0380
        /*00e2*/ 	.short	0x0050


	//----- nvinfo : EIATTR_SW_WAR
	.align		4
.L_233:
        /*00e4*/ 	.byte	0x04, 0x36
        /*00e6*/ 	.short	(.L_235 - .L_234)
.L_234:
        /*00e8*/ 	.word	0x00000008
.L_235:


//--------------------- .nv.info._Z21nBodyForceTiledKernelPfS_S_PKfS1_S1_S1_if --------------------------
	.section	.nv.info._Z21nBodyForceTiledKernelPfS_S_PKfS1_S1_S1_if,"",@"SHT_CUDA_INFO"
	.sectionflags	@""
	.align	4


	//----- nvinfo : EIATTR_CUDA_API_VERSION
	.align		4
        /*0000*/ 	.byte	0x04, 0x37
        /*0002*/ 	.short	(.L_237 - .L_236)
.L_236:
        /*0004*/ 	.word	0x00000082


	//----- nvinfo : EIATTR_KPARAM_INFO
	.align		4
.L_237:
        /*0008*/ 	.byte	0x04, 0x17
        /*000a*/ 	.short	(.L_239 - .L_238)
.L_238:
        /*000c*/ 	.word	0x00000000
        /*0010*/ 	.short	0x0008
        /*0012*/ 	.short	0x003c
        /*0014*/ 	.byte	0x00, 0xf0, 0x11, 0x00


	//----- nvinfo : EIATTR_KPARAM_INFO
	.align		4
.L_239:
        /*0018*/ 	.byte	0x04, 0x17
        /*001a*/ 	.short	(.L_241 - .L_240)
.L_240:
        /*001c*/ 	.word	0x00000000
        /*0020*/ 	.short	0x0007
        /*0022*/ 	.short	0x0038
        /*0024*/ 	.byte	0x00, 0xf0, 0x11, 0x00


	//----- nvinfo : EIATTR_KPARAM_INFO
	.align		4
.L_241:
        /*0028*/ 	.byte	0x04, 0x17
        /*002a*/ 	.short	(.L_243 - .L_242)
.L_242:
        /*002c*/ 	.word	0x00000000
        /*0030*/ 	.short	0x0006
        /*0032*/ 	.short	0x0030
        /*0034*/ 	.byte	0x00, 0xf5, 0x21, 0x00


	//----- nvinfo : EIATTR_KPARAM_INFO
	.align		4
.L_243:
        /*0038*/ 	.byte	0x04, 0x17
        /*003a*/ 	.short	(.L_245 - .L_244)
.L_244:
        /*003c*/ 	.word	0x00000000
        /*0040*/ 	.short	0x0005
        /*0042*/ 	.short	0x0028
        /*0044*/ 	.byte	0x00, 0xf5, 0x21, 0x00


	//----- nvinfo : EIATTR_KPARAM_INFO
	.align		4
.L_245:
        /*0048*/ 	.byte	0x04, 0x17
        /*004a*/ 	.short	(.L_247 - .L_246)
.L_246:
        /*004c*/ 	.word	0x00000000
        /*0050*/ 	.short	0x0004
        /*0052*/ 	.short	0x0020
        /*0054*/ 	.byte	0x00, 0xf5, 0x21, 0x00


	//----- nvinfo : EIATTR_KPARAM_INFO
	.align		4
.L_247:
        /*0058*/ 	.byte	0x04, 0x17
        /*005a*/ 	.short	(.L_249 - .L_248)
.L_248:
        /*005c*/ 	.word	0x00000000
        /*0060*/ 	.short	0x0003
        /*0062*/ 	.short	0x0018
        /*0064*/ 	.byte	0x00, 0xf5, 0x21, 0x00


	//----- nvinfo : EIATTR_KPARAM_INFO
	.align		4
.L_249:
        /*0068*/ 	.byte	0x04, 0x17
        /*006a*/ 	.short	(.L_251 - .L_250)
.L_250:
        /*006c*/ 	.word	0x00000000
        /*0070*/ 	.short	0x0002
        /*0072*/ 	.short	0x0010
        /*0074*/ 	.byte	0x00, 0xf5, 0x21, 0x00


	//----- nvinfo : EIATTR_KPARAM_INFO
	.align		4
.L_251:
        /*0078*/ 	.byte	0x04, 0x17
        /*007a*/ 	.short	(.L_253 - .L_252)
.L_252:
        /*007c*/ 	.word	0x00000000
        /*0080*/ 	.short	0x0001
        /*0082*/ 	.short	0x0008
        /*0084*/ 	.byte	0x00, 0xf5, 0x21, 0x00


	//----- nvinfo : EIATTR_KPARAM_INFO
	.align		4
.L_253:
        /*0088*/ 	.byte	0x04, 0x17
        /*008a*/ 	.short	(.L_255 - .L_254)
.L_254:
        /*008c*/ 	.word	0x00000000
        /*0090*/ 	.short	0x0000
        /*0092*/ 	.short	0x0000
        /*0094*/ 	.byte	0x00, 0xf5, 0x21, 0x00


	//----- nvinfo : EIATTR_SPARSE_MMA_MASK
	.align		4
.L_255:
        /*0098*/ 	.byte	0x03, 0x50
        /*009a*/ 	.short	0x0000


	//----- nvinfo : EIATTR_MAXREG_COUNT
	.align		4
        /*009c*/ 	.byte	0x03, 0x1b
        /*009e*/ 	.short	0x00ff


	//----- nvinfo : EIATTR_NUM_BARRIERS
	.align		4
        /*00a0*/ 	.byte	0x02, 0x4c
        /*00a2*/ 	.byte	0x01
	.zero		1


	//----- nvinfo : EIATTR_MERCURY_ISA_VERSION
	.align		4
        /*00a4*/ 	.byte	0x03, 0x5f
        /*00a6*/ 	.short	0x0101


	//----- nvinfo : EIATTR_VRC_CTA_INIT_COUNT
	.align		4
        /*00a8*/ 	.byte	0x02, 0x4a
	.zero		1
	.zero		1


	//----- nvinfo : EIATTR_EXIT_INSTR_OFFSETS
	.align		4
        /*00ac*/ 	.byte	0x04, 0x1c
        /*00ae*/ 	.short	(.L_257 - .L_256)


	//   ....[0]....
.L_256:
        /*00b0*/ 	.word	0x00001730


	//   ....[1]....
        /*00b4*/ 	.word	0x000017d0


	//----- nvinfo : EIATTR_CRS_STACK_SIZE
	.align		4
.L_257:
        /*00b8*/ 	.byte	0x04, 0x1e
        /*00ba*/ 	.short	(.L_259 - .L_258)
.L_258:
        /*00bc*/ 	.word	0x00000000


	//----- nvinfo : EIATTR_CBANK_PARAM_SIZE
	.align		4
.L_259:
        /*00c0*/ 	.byte	0x03, 0x19
        /*00c2*/ 	.short	0x0040


	//----- nvinfo : EIATTR_PARAM_CBANK
	.align		4
        /*00c4*/ 	.byte	0x04, 0x0a
        /*00c6*/ 	.short	(.L_261 - .L_260)
	.align		4
.L_260:
        /*00c8*/ 	.word	index@(.nv.constant0._Z21nBodyForceTiledKernelPfS_S_PKfS1_S1_S1_if)
        /*00cc*/ 	.short	0x0380
        /*00ce*/ 	.short	0x0040


	//----- nvinfo : EIATTR_SW_WAR
	.align		4
.L_261:
        /*00d0*/ 	.byte	0x04, 0x36
        /*00d2*/ 	.short	(.L_263 - .L_262)
.L_262:
        /*00d4*/ 	.word	0x00000008
.L_263:


//--------------------- .nv.info._Z16nBodyForceKernelPfS_S_PKfS1_S1_S1_if --------------------------
	.section	.nv.info._Z16nBodyForceKernelPfS_S_PKfS1_S1_S1_if,"",@"SHT_CUDA_INFO"
	.sectionflags	@""
	.align	4


	//----- nvinfo : EIATTR_CUDA_API_VERSION
	.align		4
        /*0000*/ 	.byte	0x04, 0x37
        /*0002*/ 	.short	(.L_265 - .L_264)
.L_264:
        /*0004*/ 	.word	0x00000082


	//----- nvinfo : EIATTR_KPARAM_INFO
	.align		4
.L_265:
        /*0008*/ 	.byte	0x04, 0x17
        /*000a*/ 	.short	(.L_267 - .L_266)
.L_266:
        /*000c*/ 	.word	0x00000000
        /*0010*/ 	.short	0x0008
        /*0012*/ 	.short	0x003c
        /*0014*/ 	.byte	0x00, 0xf0, 0x11, 0x00


	//----- nvinfo : EIATTR_KPARAM_INFO
	.align		4
.L_267:
        /*0018*/ 	.byte	0x04, 0x17
        /*001a*/ 	.short	(.L_269 - .L_268)
.L_268:
        /*001c*/ 	.word	0x00000000
        /*0020*/ 	.short	0x0007
        /*0022*/ 	.short	0x0038
        /*0024*/ 	.byte	0x00, 0xf0, 0x11, 0x00


	//----- nvinfo : EIATTR_KPARAM_INFO
	.align		4
.L_269:
        /*0028*/ 	.byte	0x04, 0x17
        /*002a*/ 	.short	(.L_271 - .L_270)
.L_270:
        /*002c*/ 	.word	0x00000000
        /*0030*/ 	.short	0x0006
        /*0032*/ 	.short	0x0030
        /*0034*/ 	.byte	0x00, 0xf5, 0x21, 0x00


	//----- nvinfo : EIATTR_KPARAM_INFO
	.align		4
.L_271:
        /*0038*/ 	.byte	0x04, 0x17
        /*003a*/ 	.short	(.L_273 - .L_272)
.L_272:
        /*003c*/ 	.word	0x00000000
        /*0040*/ 	.short	0x0005
        /*0042*/ 	.short	0x0028
        /*0044*/ 	.byte	0x00, 0xf5, 0x21, 0x00


	//----- nvinfo : EIATTR_KPARAM_INFO
	.align		4
.L_273:
        /*0048*/ 	.byte	0x04, 0x17
        /*004a*/ 	.short	(.L_275 - .L_274)
.L_274:
        /*004c*/ 	.word	0x00000000
        /*0050*/ 	.short	0x0004
        /*0052*/ 	.short	0x0020
        /*0054*/ 	.byte	0x00, 0xf5, 0x21, 0x00


	//----- nvinfo : EIATTR_KPARAM_INFO
	.align		4
.L_275:
        /*0058*/ 	.byte	0x04, 0x17
        /*005a*/ 	.short	(.L_277 - .L_276)
.L_276:
        /*005c*/ 	.word	0x00000000
        /*0060*/ 	.short	0x0003
        /*0062*/ 	.short	0x0018
        /*0064*/ 	.byte	0x00, 0xf5, 0x21, 0x00


	//----- nvinfo : EIATTR_KPARAM_INFO
	.align		4
.L_277:
        /*0068*/ 	.byte	0x04, 0x17
        /*006a*/ 	.short	(.L_279 - .L_278)
.L_278:
        /*006c*/ 	.word	0x00000000
        /*0070*/ 	.short	0x0002
        /*0072*/ 	.short	0x0010
        /*0074*/ 	.byte	0x00, 0xf5, 0x21, 0x00


	//----- nvinfo : EIATTR_KPARAM_INFO
	.align		4
.L_279:
        /*0078*/ 	.byte	0x04, 0x17
        /*007a*/ 	.short	(.L_281 - .L_280)
.L_280:
        /*007c*/ 	.word	0x00000000
        /*0080*/ 	.short	0x0001
        /*0082*/ 	.short	0x0008
        /*0084*/ 	.byte	0x00, 0xf5, 0x21, 0x00


	//----- nvinfo : EIATTR_KPARAM_INFO
	.align		4
.L_281:
        /*0088*/ 	.byte	0x04, 0x17
        /*008a*/ 	.short	(.L_283 - .L_282)
.L_282:
        /*008c*/ 	.word	0x00000000
        /*0090*/ 	.short	0x0000
        /*0092*/ 	.short	0x0000
        /*0094*/ 	.byte	0x00, 0xf5, 0x21, 0x00


	//----- nvinfo : EIATTR_SPARSE_MMA_MASK
	.align		4
.L_283:
        /*0098*/ 	.byte	0x03, 0x50
        /*009a*/ 	.short	0x0000


	//----- nvinfo : EIATTR_MAXREG_COUNT
	.align		4
        /*009c*/ 	.byte	0x03, 0x1b
        /*009e*/ 	.short	0x00ff


	//----- nvinfo : EIATTR_MERCURY_ISA_VERSION
	.align		4
        /*00a0*/ 	.byte	0x03, 0x5f
        /*00a2*/ 	.short	0x0101


	//----- nvinfo : EIATTR_VRC_CTA_INIT_COUNT
	.align		4
        /*00a4*/ 	.byte	0x02, 0x4a
	.zero		1
	.zero		1


	//----- nvinfo : EIATTR_EXIT_INSTR_OFFSETS
	.align		4
        /*00a8*/ 	.byte	0x04, 0x1c
        /*00aa*/ 	.short	(.L_285 - .L_284)


	//   ....[0]....
.L_284:
        /*00ac*/ 	.word	0x00000070


	//   ....[1]....
        /*00b0*/ 	.word	0x00000f40


	//----- nvinfo : EIATTR_CBANK_PARAM_SIZE
	.align		4
.L_285:
        /*00b4*/ 	.byte	0x03, 0x19
        /*00b6*/ 	.short	0x0040


	//----- nvinfo : EIATTR_PARAM_CBANK
	.align		4
        /*00b8*/ 	.byte	0x04, 0x0a
        /*00ba*/ 	.short	(.L_287 - .L_286)
	.align		4
.L_286:
        /*00bc*/ 	.word	index@(.nv.constant0._Z16nBodyForceKernelPfS_S_PKfS1_S1_S1_if)
        /*00c0*/ 	.short	0x0380
        /*00c2*/ 	.short	0x0040


	//----- nvinfo : EIATTR_SW_WAR
	.align		4
.L_287:
        /*00c4*/ 	.byte	0x04, 0x36
        /*00c6*/ 	.short	(.L_289 - .L_288)
.L_288:
        /*00c8*/ 	.word	0x00000008
.L_289:


//--------------------- .nv.info._Z10spMVKernelPfPKfPKiS3_S1_i --------------------------
	.section	.nv.info._Z10spMVKernelPfPKfPKiS3_S1_i,"",@"SHT_CUDA_INFO"
	.sectionflags	@""
	.align	4


	//----- nvinfo : EIATTR_CUDA_API_VERSION
	.align		4
        /*0000*/ 	.byte	0x04, 0x37
        /*0002*/ 	.short	(.L_291 - .L_290)
.L_290:
        /*0004*/ 	.word	0x00000082


	//----- nvinfo : EIATTR_KPARAM_INFO
	.align		4
.L_291:
        /*0008*/ 	.byte	0x04, 0x17
        /*000a*/ 	.short	(.L_293 - .L_292)
.L_292:
        /*000c*/ 	.word	0x00000000
        /*0010*/ 	.short	0x0005
        /*0012*/ 	.short	0x0028
        /*0014*/ 	.byte	0x00, 0xf0, 0x11, 0x00


	//----- nvinfo : EIATTR_KPARAM_INFO
	.align		4
.L_293:
        /*0018*/ 	.byte	0x04, 0x17
        /*001a*/ 	.short	(.L_295 - .L_294)
.L_294:
        /*001c*/ 	.word	0x00000000
        /*0020*/ 	.short	0x0004
        /*0022*/ 	.short	0x0020
        /*0024*/ 	.byte	0x00, 0xf5, 0x21, 0x00


	//----- nvinfo : EIATTR_KPARAM_INFO
	.align		4
.L_295:
        /*0028*/ 	.byte	0x04, 0x17
        /*002a*/ 	.short	(.L_297 - .L_296)
.L_296:
        /*002c*/ 	.word	0x00000000
        /*0030*/ 	.short	0x0003
        /*0032*/ 	.short	0x0018
        /*0034*/ 	.byte	0x00, 0xf5, 0x21, 0x00


	//----- nvinfo : EIATTR_KPARAM_INFO
	.align		4
.L_297:
        /*0038*/ 	.byte	0x04, 0x17
        /*003a*/ 	.short	(.L_299 - .L_298)
.L_298:
        /*003c*/ 	.word	0x00000000
        /*0040*/ 	.short	0x0002
        /*0042*/ 	.short	0x0010
        /*0044*/ 	.byte	0x00, 0xf5, 0x21, 0x00


	//----- nvinfo : EIATTR_KPARAM_INFO
	.align		4
.L_299:
        /*0048*/ 	.byte	0x04, 0x17
        /*004a*/ 	.short	(.L_301 - .L_300)
.L_300:
        /*004c*/ 	.word	0x00000000
        /*0050*/ 	.short	0x0001
        /*0052*/ 	.short	0x0008
        /*0054*/ 	.byte	0x00, 0xf5, 0x21, 0x00


	//----- nvinfo : EIATTR_KPARAM_INFO
	.align		4
.L_301:
        /*0058*/ 	.byte	0x04, 0x17
        /*005a*/ 	.short	(.L_303 - .L_302)
.L_302:
        /*005c*/ 	.word	0x00000000
        /*0060*/ 	.short	0x0000
        /*0062*/ 	.short	0x0000
        /*0064*/ 	.byte	0x00, 0xf5, 0x21, 0x00


	//----- nvinfo : EIATTR_SPARSE_MMA_MASK
	.align		4
.L_303:
        /*0068*/ 	.byte	0x03, 0x50
        /*006a*/ 	.short	0x0000


	//----- nvinfo : EIATTR_MAXREG_COUNT
	.align		4
        /*006c*/ 	.byte	0x03, 0x1b
        /*006e*/ 	.short	0x00ff


	//----- nvinfo : EIATTR_MERCURY_ISA_VERSION
	.align		4
        /*0070*/ 	.byte	0x03, 0x5f
        /*0072*/ 	.short	0x0101


	//----- nvinfo : EIATTR_VRC_CTA_INIT_COUNT
	.align		4
        /*0074*/ 	.byte	0x02, 0x4a
	.zero		1
	.zero		1


	//----- nvinfo : EIATTR_EXIT_INSTR_OFFSETS
	.align		4
        /*0078*/ 	.byte	0x04, 0x1c
        /*007a*/ 	.short	(.L_305 - .L_304)


	//   ....[0]....
.L_304:
        /*007c*/ 	.word	0x00000070


	//   ....[1]....
        /*0080*/ 	.word	0x00000e50


	//----- nvinfo : EIATTR_CRS_STACK_SIZE
	.align		4
.L_305:
        /*0084*/ 	.byte	0x04, 0x1e
        /*0086*/ 	.short	(.L_307 - .L_306)
.L_306:
        /*0088*/ 	.word	0x00000000


	//----- nvinfo : EIATTR_CBANK_PARAM_SIZE
	.align		4
.L_307:
        /*008c*/ 	.byte	0x03, 0x19
        /*008e*/ 	.short	0x002c


	//----- nvinfo : EIATTR_PARAM_CBANK
	.align		4
        /*0090*/ 	.byte	0x04, 0x0a
        /*0092*/ 	.short	(.L_309 - .L_308)
	.align		4
.L_308:
        /*0094*/ 	.word	index@(.nv.constant0._Z10spMVKernelPfPKfPKiS3_S1_i)
        /*0098*/ 	.short	0x0380
        /*009a*/ 	.short	0x002c


	//----- nvinfo : EIATTR_SW_WAR
	.align		4
.L_309:
        /*009c*/ 	.byte	0x04, 0x36
        /*009e*/ 	.short	(.L_311 - .L_310)
.L_310:
        /*00a0*/ 	.word	0x00000008
.L_311:


//--------------------- .nv.info._Z11scaleKernelPfPKffi --------------------------
	.section	.nv.info._Z11scaleKernelPfPKffi,"",@"SHT_CUDA_INFO"
	.sectionflags	@""
	.align	4


	//----- nvinfo : EIATTR_CUDA_API_VERSION
	.align		4
        /*0000*/ 	.byte	0x04, 0x37
        /*0002*/ 	.short	(.L_313 - .L_312)
.L_312:
        /*0004*/ 	.word	0x00000082


	//----- nvinfo : EIATTR_KPARAM_INFO
	.align		4
.L_313:
        /*0008*/ 	.byte	0x04, 0x17
        /*000a*/ 	.short	(.L_315 - .L_314)
.L_314:
        /*000c*/ 	.word	0x00000000
        /*0010*/ 	.short	0x0003
        /*0012*/ 	.short	0x0014
        /*0014*/ 	.byte	0x00, 0xf0, 0x11, 0x00


	//----- nvinfo : EIATTR_KPARAM_INFO
	.align		4
.L_315:
        /*0018*/ 	.byte	0x04, 0x17
        /*001a*/ 	.short	(.L_317 - .L_316)
.L_316:
        /*001c*/ 	.word	0x00000000
        /*0020*/ 	.short	0x0002
        /*0022*/ 	.short	0x0010
        /*0024*/ 	.byte	0x00, 0xf0, 0x11, 0x00


	//----- nvinfo : EIATTR_KPARAM_INFO
	.align		4
.L_317:
        /*0028*/ 	.byte	0x04, 0x17
        /*002a*/ 	.short	(.L_319 - .L_318)
.L_318:
        /*002c*/ 	.word	0x00000000
        /*0030*/ 	.short	0x0001
        /*0032*/ 	.short	0x0008
        /*0034*/ 	.byte	0x00, 0xf5, 0x21, 0x00


	//----- nvinfo : EIATTR_KPARAM_INFO
	.align		4
.L_319:
        /*0038*/ 	.byte	0x04, 0x17
        /*003a*/ 	.short	(.L_321 - .L_320)
.L_320:
        /*003c*/ 	.word	0x00000000
        /*0040*/ 	.short	0x0000
        /*0042*/ 	.short	0x0000
        /*0044*/ 	.byte	0x00, 0xf5, 0x21, 0x00


	//----- nvinfo : EIATTR_SPARSE_MMA_MASK
	.align		4
.L_321:
        /*0048*/ 	.byte	0x03, 0x50
        /*004a*/ 	.short	0x0000


	//----- nvinfo : EIATTR_MAXREG_COUNT
	.align		4
        /*004c*/ 	.byte	0x03, 0x1b
        /*004e*/ 	.short	0x00ff


	//----- nvinfo : EIATTR_MERCURY_ISA_VERSION
	.align		4
        /*0050*/ 	.byte	0x03, 0x5f
        /*0052*/ 	.short	0x0101


	//----- nvinfo : EIATTR_VRC_CTA_INIT_COUNT
	.align		4
        /*0054*/ 	.byte	0x02, 0x4a
	.zero		1
	.zero		1


	//----- nvinfo : EIATTR_EXIT_INSTR_OFFSETS
	.align		4
        /*0058*/ 	.byte	0x04, 0x1c
        /*005a*/ 	.short	(.L_323 - .L_322)


	//   ....[0]....
.L_322:
        /*005c*/ 	.word	0x00000070


	//   ....[1]....
        /*0060*/ 	.word	0x00000110


	//----- nvinfo : EIATTR_CBANK_PARAM_SIZE
	.align		4
.L_323:
        /*0064*/ 	.byte	0x03, 0x19
        /*0066*/ 	.short	0x0018


	//----- nvinfo : EIATTR_PARAM_CBANK
	.align		4
        /*0068*/ 	.byte	0x04, 0x0a
        /*006a*/ 	.short	(.L_325 - .L_324)
	.align		4
.L_324:
        /*006c*/ 	.word	index@(.nv.constant0._Z11scaleKernelPfPKffi)
        /*0070*/ 	.short	0x0380
        /*0072*/ 	.short	0x0018


	//----- nvinfo : EIATTR_SW_WAR
	.align		4
.L_325:
        /*0074*/ 	.byte	0x04, 0x36
        /*0076*/ 	.short	(.L_327 - .L_326)
.L_326:
        /*0078*/ 	.word	0x00000008
.L_327:


//--------------------- .nv.info._Z10axpyKernelPfPKffi --------------------------
	.section	.nv.info._Z10axpyKernelPfPKffi,"",@"SHT_CUDA_INFO"
	.sectionflags	@""
	.align	4


	//----- nvinfo : EIATTR_CUDA_API_VERSION
	.align		4
        /*0000*/ 	.byte	0x04, 0x37
        /*0002*/ 	.short	(.L_329 - .L_328)
.L_328:
        /*0004*/ 	.word	0x00000082


	//----- nvinfo : EIATTR_KPARAM_INFO
	.align		4
.L_329:
        /*0008*/ 	.byte	0x04, 0x17
        /*000a*/ 	.short	(.L_331 - .L_330)
.L_330:
        /*000c*/ 	.word	0x00000000
        /*0010*/ 	.short	0x0003
        /*0012*/ 	.short	0x0014
        /*0014*/ 	.byte	0x00, 0xf0, 0x11, 0x00


	//----- nvinfo : EIATTR_KPARAM_INFO
	.align		4
.L_331:
        /*0018*/ 	.byte	0x04, 0x17
        /*001a*/ 	.short	(.L_333 - .L_332)
.L_332:
        /*001c*/ 	.word	0x00000000
        /*0020*/ 	.short	0x0002
        /*0022*/ 	.short	0x0010
        /*0024*/ 	.byte	0x00, 0xf0, 0x11, 0x00


	//----- nvinfo : EIATTR_KPARAM_INFO
	.align		4
.L_333:
        /*0028*/ 	.byte	0x04, 0x17
        /*002a*/ 	.short	(.L_335 - .L_334)
.L_334:
        /*002c*/ 	.word	0x00000000
        /*0030*/ 	.short	0x0001
        /*0032*/ 	.short	0x0008
        /*0034*/ 	.byte	0x00, 0xf5, 0x21, 0x00


	//----- nvinfo : EIATTR_KPARAM_INFO
	.align		4
.L_335:
        /*0038*/ 	.byte	0x04, 0x17
        /*003a*/ 	.short	(.L_337 - .L_336)
.L_336:
        /*003c*/ 	.word	0x00000000
        /*0040*/ 	.short	0x0000
        /*0042*/ 	.short	0x0000
        /*0044*/ 	.byte	0x00, 0xf5, 0x21, 0x00


	//----- nvinfo : EIATTR_SPARSE_MMA_MASK
	.align		4
.L_337:
        /*0048*/ 	.byte	0x03, 0x50
        /*004a*/ 	.short	0x0000


	//----- nvinfo : EIATTR_MAXREG_COUNT
	.align		4
        /*004c*/ 	.byte	0x03, 0x1b
        /*004e*/ 	.short	0x00ff


	//----- nvinfo : EIATTR_MERCURY_ISA_VERSION
	.align		4
        /*0050*/ 	.byte	0x03, 0x5f
        /*0052*/ 	.short	0x0101


	//----- nvinfo : EIATTR_VRC_CTA_INIT_COUNT
	.align		4
        /*0054*/ 	.byte	0x02, 0x4a
	.zero		1
	.zero		1


	//----- nvinfo : EIATTR_EXIT_INSTR_OFFSETS
	.align		4
        /*0058*/ 	.byte	0x04, 0x1c
        /*005a*/ 	.short	(.L_339 - .L_338)


	//   ....[0]....
.L_338:
        /*005c*/ 	.word	0x00000070


	//   ....[1]....
        /*0060*/ 	.word	0x00000120


	//----- nvinfo : EIATTR_CBANK_PARAM_SIZE
	.align		4
.L_339:
        /*0064*/ 	.byte	0x03, 0x19
        /*0066*/ 	.short	0x0018


	//----- nvinfo : EIATTR_PARAM_CBANK
	.align		4
        /*0068*/ 	.byte	0x04, 0x0a
        /*006a*/ 	.short	(.L_341 - .L_340)
	.align		4
.L_340:
        /*006c*/ 	.word	index@(.nv.constant0._Z10axpyKernelPfPKffi)
        /*0070*/ 	.short	0x0380
        /*0072*/ 	.short	0x0018


	//----- nvinfo : EIATTR_SW_WAR
	.align		4
.L_341:
        /*0074*/ 	.byte	0x04, 0x36
        /*0076*/ 	.short	(.L_343 - .L_342)
.L_342:
        /*0078*/ 	.word	0x00000008
.L_343:


//--------------------- .nv.info._Z16dotProductKernelPfPKfS1_i --------------------------
	.section	.nv.info._Z16dotProductKernelPfPKfS1_i,"",@"SHT_CUDA_INFO"
	.sectionflags	@""
	.align	4


	//----- nvinfo : EIATTR_CUDA_API_VERSION
	.align		4
        /*0000*/ 	.byte	0x04, 0x37
        /*0002*/ 	.short	(.L_345 - .L_344)
.L_344:
        /*0004*/ 	.word	0x00000082


	//----- nvinfo : EIATTR_KPARAM_INFO
	.align		4
.L_345:
        /*0008*/ 	.byte	0x04, 0x17
        /*000a*/ 	.short	(.L_347 - .L_346)
.L_346:
        /*000c*/ 	.word	0x00000000
        /*0010*/ 	.short	0x0003
        /*0012*/ 	.short	0x0018
        /*0014*/ 	.byte	0x00, 0xf0, 0x11, 0x00


	//----- nvinfo : EIATTR_KPARAM_INFO
	.align		4
.L_347:
        /*0018*/ 	.byte	0x04, 0x17
        /*001a*/ 	.short	(.L_349 - .L_348)
.L_348:
        /*001c*/ 	.word	0x00000000
        /*0020*/ 	.short	0x0002
        /*0022*/ 	.short	0x0010
        /*0024*/ 	.byte	0x00, 0xf5, 0x21, 0x00


	//----- nvinfo : EIATTR_KPARAM_INFO
	.align		4
.L_349:
        /*0028*/ 	.byte	0x04, 0x17
        /*002a*/ 	.short	(.L_351 - .L_350)
.L_350:
        /*002c*/ 	.word	0x00000000
        /*0030*/ 	.short	0x0001
        /*0032*/ 	.short	0x0008
        /*0034*/ 	.byte	0x00, 0xf5, 0x21, 0x00


	//----- nvinfo : EIATTR_KPARAM_INFO
	.align		4
.L_351:
        /*0038*/ 	.byte	0x04, 0x17
        /*003a*/ 	.short	(.L_353 - .L_352)
.L_352:
        /*003c*/ 	.word	0x00000000
        /*0040*/ 	.short	0x0000
        /*0042*/ 	.short	0x0000
        /*0044*/ 	.byte	0x00, 0xf5, 0x21, 0x00


	//----- nvinfo : EIATTR_SPARSE_MMA_MASK
	.align		4
.L_353:
        /*0048*/ 	.byte	0x03, 0x50
        /*004a*/ 	.short	0x0000


	//----- nvinfo : EIATTR_MAXREG_COUNT
	.align		4
        /*004c*/ 	.byte	0x03, 0x1b
        /*004e*/ 	.short	0x00ff


	//----- nvinfo : EIATTR_NUM_BARRIERS
	.align		4
        /*0050*/ 	.byte	0x02, 0x4c
        /*0052*/ 	.byte	0x01
	.zero		1


	//----- nvinfo : EIATTR_MERCURY_ISA_VERSION
	.align		4
        /*0054*/ 	.byte	0x03, 0x5f
        /*0056*/ 	.short	0x0101


	//----- nvinfo : EIATTR_VRC_CTA_INIT_COUNT
	.align		4
        /*0058*/ 	.byte	0x02, 0x4a
	.zero		1
	.zero		1


	//----- nvinfo : EIATTR_EXIT_INSTR_OFFSETS
	.align		4
        /*005c*/ 	.byte	0x04, 0x1c
        /*005e*/ 	.short	(.L_355 - .L_354)


	//   ....[0]....
.L_354:
        /*0060*/ 	.word	0x00000240


	//   ....[1]....
        /*0064*/ 	.word	0x000002b0


	//----- nvinfo : EIATTR_CBANK_PARAM_SIZE
	.align		4
.L_355:
        /*0068*/ 	.byte	0x03, 0x19
        /*006a*/ 	.short	0x001c


	//----- nvinfo : EIATTR_PARAM_CBANK
	.align		4
        /*006c*/ 	.byte	0x04, 0x0a
        /*006e*/ 	.short	(.L_357 - .L_356)
	.align		4
.L_356:
        /*0070*/ 	.word	index@(.nv.constant0._Z16dotProductKernelPfPKfS1_i)
        /*0074*/ 	.short	0x0380
        /*0076*/ 	.short	0x001c


	//----- nvinfo : EIATTR_SW_WAR
	.align		4
.L_357:
        /*0078*/ 	.byte	0x04, 0x36
        /*007a*/ 	.short	(.L_359 - .L_358)
.L_358:
        /*007c*/ 	.word	0x00000008
.L_359:


//--------------------- .nv.info._Z9reduceSumPfPKfi --------------------------
	.section	.nv.info._Z9reduceSumPfPKfi,"",@"SHT_CUDA_INFO"
	.sectionflags	@""
	.align	4


	//----- nvinfo : EIATTR_CUDA_API_VERSION
	.align		4
        /*0000*/ 	.byte	0x04, 0x37
        /*0002*/ 	.short	(.L_361 - .L_360)
.L_360:
        /*0004*/ 	.word	0x00000082


	//----- nvinfo : EIATTR_KPARAM_INFO
	.align		4
.L_361:
        /*0008*/ 	.byte	0x04, 0x17
        /*000a*/ 	.short	(.L_363 - .L_362)
.L_362:
        /*000c*/ 	.word	0x00000000
        /*0010*/ 	.short	0x0002
        /*0012*/ 	.short	0x0010
        /*0014*/ 	.byte	0x00, 0xf0, 0x11, 0x00


	//----- nvinfo : EIATTR_KPARAM_INFO
	.align		4
.L_363:
        /*0018*/ 	.byte	0x04, 0x17
        /*001a*/ 	.short	(.L_365 - .L_364)
.L_364:
        /*001c*/ 	.word	0x00000000
        /*0020*/ 	.short	0x0001
        /*0022*/ 	.short	0x0008
        /*0024*/ 	.byte	0x00, 0xf5, 0x21, 0x00


	//----- nvinfo : EIATTR_KPARAM_INFO
	.align		4
.L_365:
        /*0028*/ 	.byte	0x04, 0x17
        /*002a*/ 	.short	(.L_367 - .L_366)
.L_366:
        /*002c*/ 	.word	0x00000000
        /*0030*/ 	.short	0x0000
        /*0032*/ 	.short	0x0000
        /*0034*/ 	.byte	0x00, 0xf5, 0x21, 0x00


	//----- nvinfo : EIATTR_SPARSE_MMA_MASK
	.align		4
.L_367:
        /*0038*/ 	.byte	0x03, 0x50
        /*003a*/ 	.short	0x0000


	//----- nvinfo : EIATTR_MAXREG_COUNT
	.align		4
        /*003c*/ 	.byte	0x03, 0x1b
        /*003e*/ 	.short	0x00ff


	//----- nvinfo : EIATTR_NUM_BARRIERS
	.align		4
        /*0040*/ 	.byte	0x02, 0x4c
        /*0042*/ 	.byte	0x01
	.zero		1


	//----- nvinfo : EIATTR_MERCURY_ISA_VERSION
	.align		4
        /*0044*/ 	.byte	0x03, 0x5f
        /*0046*/ 	.short	0x0101


	//----- nvinfo : EIATTR_VRC_CTA_INIT_COUNT
	.align		4
        /*0048*/ 	.byte	0x02, 0x4a
	.zero		1
	.zero		1


	//----- nvinfo : EIATTR_EXIT_INSTR_OFFSETS
	.align		4
        /*004c*/ 	.byte	0x04, 0x1c
        /*004e*/ 	.short	(.L_369 - .L_368)


	//   ....[0]....
.L_368:
        /*0050*/ 	.word	0x00000290


	//   ....[1]....
        /*0054*/ 	.word	0x00000310


	//----- nvinfo : EIATTR_CBANK_PARAM_SIZE
	.align		4
.L_369:
        /*0058*/ 	.byte	0x03, 0x19
        /*005a*/ 	.short	0x0014


	//----- nvinfo : EIATTR_PARAM_CBANK
	.align		4
        /*005c*/ 	.byte	0x04, 0x0a
        /*005e*/ 	.short	(.L_371 - .L_370)
	.align		4
.L_370:
        /*0060*/ 	.word	index@(.nv.constant0._Z9reduceSumPfPKfi)
        /*0064*/ 	.short	0x0380
        /*0066*/ 	.short	0x0014


	//----- nvinfo : EIATTR_SW_WAR
	.align		4
.L_371:
        /*0068*/ 	.byte	0x04, 0x36
        /*006a*/ 	.short	(.L_373 - .L_372)
.L_372:
        /*006c*/ 	.word	0x00000008
.L_373:


//--------------------- .nv.info._Z24monteCarloIntegralKernelPfP17curandStateXORWOWffi --------------------------
	.section	.nv.info._Z24monteCarloIntegralKernelPfP17curandStateXORWOWffi,"",@"SHT_CUDA_INFO"
	.sectionflags	@""
	.align	4


	//----- nvinfo : EIATTR_CUDA_API_VERSION
	.align		4
        /*0000*/ 	.byte	0x04, 0x37
        /*0002*/ 	.short	(.L_375 - .L_374)
.L_374:
        /*0004*/ 	.word	0x00000082


	//----- nvinfo : EIATTR_KPARAM_INFO
	.align		4
.L_375:
        /*0008*/ 	.byte	0x04, 0x17
        /*000a*/ 	.short	(.L_377 - .L_376)
.L_376:
        /*000c*/ 	.word	0x00000000
        /*0010*/ 	.short	0x0004
        /*0012*/ 	.short	0x0018
        /*0014*/ 	.byte	0x00, 0xf0, 0x11, 0x00


	//----- nvinfo : EIATTR_KPARAM_INFO
	.align		4
.L_377:
        /*0018*/ 	.byte	0x04, 0x17
        /*001a*/ 	.short	(.L_379 - .L_378)
.L_378:
        /*001c*/ 	.word	0x00000000
        /*0020*/ 	.short	0x0003
        /*0022*/ 	.short	0x0014
        /*0024*/ 	.byte	0x00, 0xf0, 0x11, 0x00


	//----- nvinfo : EIATTR_KPARAM_INFO
	.align		4
.L_379:
        /*0028*/ 	.byte	0x04, 0x17
        /*002a*/ 	.short	(.L_381 - .L_380)
.L_380:
        /*002c*/ 	.word	0x00000000
        /*0030*/ 	.short	0x0002
        /*0032*/ 	.short	0x0010
        /*0034*/ 	.byte	0x00, 0xf0, 0x11, 0x00


	//----- nvinfo : EIATTR_KPARAM_INFO
	.align		4
.L_381:
        /*0038*/ 	.byte	0x04, 0x17
        /*003a*/ 	.short	(.L_383 - .L_382)
.L_382:
        /*003c*/ 	.word	0x00000000
        /*0040*/ 	.short	0x0001
        /*0042*/ 	.short	0x0008
        /*0044*/ 	.byte	0x00, 0xf5, 0x21, 0x00


	//----- nvinfo : EIATTR_KPARAM_INFO
	.align		4
.L_383:
        /*0048*/ 	.byte	0x04, 0x17
        /*004a*/ 	.short	(.L_385 - .L_384)
.L_384:
        /*004c*/ 	.word	0x00000000
        /*0050*/ 	.short	0x0000
        /*0052*/ 	.short	0x0000
        /*0054*/ 	.byte	0x00, 0xf5, 0x21, 0x00


	//----- nvinfo : EIATTR_SPARSE_MMA_MASK
	.align		4
.L_385:
        /*0058*/ 	.byte	0x03, 0x50
        /*005a*/ 	.short	0x0000


	//----- nvinfo : EIATTR_MAXREG_COUNT
	.align		4
        /*005c*/ 	.byte	0x03, 0x1b
        /*005e*/ 	.short	0x00ff


	//----- nvinfo : EIATTR_MERCURY_ISA_VERSION
	.align		4
        /*0060*/ 	.byte	0x03, 0x5f
        /*0062*/ 	.short	0x0101


	//----- nvinfo : EIATTR_VRC_CTA_INIT_COUNT
	.align		4
        /*0064*/ 	.byte	0x02, 0x4a
	.zero		1
	.zero		1


	//----- nvinfo : EIATTR_EXIT_INSTR_OFFSETS
	.align		4
        /*0068*/ 	.byte	0x04, 0x1c
        /*006a*/ 	.short	(.L_387 - .L_386)


	//   ....[0]....
.L_386:
        /*006c*/ 	.word	0x00000bf0


	//----- nvinfo : EIATTR_CRS_STACK_SIZE
	.align		4
.L_387:
        /*0070*/ 	.byte	0x04, 0x1e
        /*0072*/ 	.short	(.L_389 - .L_388)
.L_388:
        /*0074*/ 	.word	0x00000000


	//----- nvinfo : EIATTR_CBANK_PARAM_SIZE
	.align		4
.L_389:
        /*0078*/ 	.byte	0x03, 0x19
        /*007a*/ 	.short	0x001c


	//----- nvinfo : EIATTR_PARAM_CBANK
	.align		4
        /*007c*/ 	.byte	0x04, 0x0a
        /*007e*/ 	.short	(.L_391 - .L_390)
	.align		4
.L_390:
        /*0080*/ 	.word	index@(.nv.constant0._Z24monteCarloIntegralKernelPfP17curandStateXORWOWffi)
        /*0084*/ 	.short	0x0380
        /*0086*/ 	.short	0x001c


	//----- nvinfo : EIATTR_SW_WAR
	.align		4
.L_391:
        /*0088*/ 	.byte	0x04, 0x36
        /*008a*/ 	.short	(.L_393 - .L_392)
.L_392:
        /*008c*/ 	.word	0x00000008
.L_393:


//--------------------- .nv.info._Z18monteCarlopiKernelPiP17curandStateXORWOWi --------------------------
	.section	.nv.info._Z18monteCarlopiKernelPiP17curandStateXORWOWi,"",@"SHT_CUDA_INFO"
	.sectionflags	@""
	.align	4


	//----- nvinfo : EIATTR_CUDA_API_VERSION
	.align		4
        /*0000*/ 	.byte	0x04, 0x37
        /*0002*/ 	.short	(.L_395 - .L_394)
.L_394:
        /*0004*/ 	.word	0x00000082


	//----- nvinfo : EIATTR_KPARAM_INFO
	.align		4
.L_395:
        /*0008*/ 	.byte	0x04, 0x17
        /*000a*/ 	.short	(.L_397 - .L_396)
.L_396:
        /*000c*/ 	.word	0x00000000
        /*0010*/ 	.short	0x0002
        /*0012*/ 	.short	0x0010
        /*0014*/ 	.byte	0x00, 0xf0, 0x11, 0x00


	//----- nvinfo : EIATTR_KPARAM_INFO
	.align		4
.L_397:
        /*0018*/ 	.byte	0x04, 0x17
        /*001a*/ 	.short	(.L_399 - .L_398)
.L_398:
        /*001c*/ 	.word	0x00000000
        /*0020*/ 	.short	0x0001
        /*0022*/ 	.short	0x0008
        /*0024*/ 	.byte	0x00, 0xf5, 0x21, 0x00


	//----- nvinfo : EIATTR_KPARAM_INFO
	.align		4
.L_399:
        /*0028*/ 	.byte	0x04, 0x17
        /*002a*/ 	.short	(.L_401 - .L_400)
.L_400:
        /*002c*/ 	.word	0x00000000
        /*0030*/ 	.short	0x0000
        /*0032*/ 	.short	0x0000
        /*0034*/ 	.byte	0x00, 0xf5, 0x21, 0x00


	//----- nvinfo : EIATTR_SPARSE_MMA_MASK
	.align		4
.L_401:
        /*0038*/ 	.byte	0x03, 0x50
        /*003a*/ 	.short	0x0000


	//----- nvinfo : EIATTR_MAXREG_COUNT
	.align		4
        /*003c*/ 	.byte	0x03, 0x1b
        /*003e*/ 	.short	0x00ff


	//----- nvinfo : EIATTR_MERCURY_ISA_VERSION
	.align		4
        /*0040*/ 	.byte	0x03, 0x5f
        /*0042*/ 	.short	0x0101


	//----- nvinfo : EIATTR_VRC_CTA_INIT_COUNT
	.align		4
        /*0044*/ 	.byte	0x02, 0x4a
	.zero		1
	.zero		1


	//----- nvinfo : EIATTR_EXIT_INSTR_OFFSETS
	.align		4
        /*0048*/ 	.byte	0x04, 0x1c
        /*004a*/ 	.short	(.L_403 - .L_402)


	//   ....[0]....
.L_402:
        /*004c*/ 	.word	0x00000ae0


	//----- nvinfo : EIATTR_CBANK_PARAM_SIZE
	.align		4
.L_403:
        /*0050*/ 	.byte	0x03, 0x19
        /*0052*/ 	.short	0x0014


	//----- nvinfo : EIATTR_PARAM_CBANK
	.align		4
        /*0054*/ 	.byte	0x04, 0x0a
        /*0056*/ 	.short	(.L_405 - .L_404)
	.align		4
.L_404:
        /*0058*/ 	.word	index@(.nv.constant0._Z18monteCarlopiKernelPiP17curandStateXORWOWi)
        /*005c*/ 	.short	0x0380
        /*005e*/ 	.short	0x0014


	//----- nvinfo : EIATTR_SW_WAR
	.align		4
.L_405:
        /*0060*/ 	.byte	0x04, 0x36
        /*0062*/ 	.short	(.L_407 - .L_406)
.L_406:
        /*0064*/ 	.word	0x00000008
.L_407:


//--------------------- .nv.info._Z13initRngKernelP17curandStateXORWOWyi --------------------------
	.section	.nv.info._Z13initRngKernelP17curandStateXORWOWyi,"",@"SHT_CUDA_INFO"
	.sectionflags	@""
	.align	4


	//----- nvinfo : EIATTR_CUDA_API_VERSION
	.align		4
        /*0000*/ 	.byte	0x04, 0x37
        /*0002*/ 	.short	(.L_409 - .L_408)
.L_408:
        /*0004*/ 	.word	0x00000082


	//----- nvinfo : EIATTR_KPARAM_INFO
	.align		4
.L_409:
        /*0008*/ 	.byte	0x04, 0x17
        /*000a*/ 	.short	(.L_411 - .L_410)
.L_410:
        /*000c*/ 	.word	0x00000000
        /*0010*/ 	.short	0x0002
        /*0012*/ 	.short	0x0010
        /*0014*/ 	.byte	0x00, 0xf0, 0x11, 0x00


	//----- nvinfo : EIATTR_KPARAM_INFO
	.align		4
.L_411:
        /*0018*/ 	.byte	0x04, 0x17
        /*001a*/ 	.short	(.L_413 - .L_412)
.L_412:
        /*001c*/ 	.word	0x00000000
        /*0020*/ 	.short	0x0001
        /*0022*/ 	.short	0x0008
        /*0024*/ 	.byte	0x00, 0xf0, 0x21, 0x00


	//----- nvinfo : EIATTR_KPARAM_INFO
	.align		4
.L_413:
        /*0028*/ 	.byte	0x04, 0x17
        /*002a*/ 	.short	(.L_415 - .L_414)
.L_414:
        /*002c*/ 	.word	0x00000000
        /*0030*/ 	.short	0x0000
        /*0032*/ 	.short	0x0000
        /*0034*/ 	.byte	0x00, 0xf5, 0x21, 0x00


	//----- nvinfo : EIATTR_SPARSE_MMA_MASK
	.align		4
.L_415:
        /*0038*/ 	.byte	0x03, 0x50
        /*003a*/ 	.short	0x0000


	//----- nvinfo : EIATTR_MAXREG_COUNT
	.align		4
        /*003c*/ 	.byte	0x03, 0x1b
        /*003e*/ 	.short	0x00ff


	//----- nvinfo : EIATTR_MERCURY_ISA_VERSION
	.align		4
        /*0040*/ 	.byte	0x03, 0x5f
        /*0042*/ 	.short	0x0101


	//----- nvinfo : EIATTR_VRC_CTA_INIT_COUNT
	.align		4
        /*0044*/ 	.byte	0x02, 0x4a
	.zero		1
	.zero		1


	//----- nvinfo : EIATTR_EXIT_INSTR_OFFSETS
	.align		4
        /*0048*/ 	.byte	0x04, 0x1c
        /*004a*/ 	.short	(.L_417 - .L_416)


	//   ....[0]....
.L_416:
        /*004c*/ 	.word	0x00000070


	//   ....[1]....
        /*0050*/ 	.word	0x00000f00


	//----- nvinfo : EIATTR_CRS_STACK_SIZE
	.align		4
.L_417:
        /*0054*/ 	.byte	0x04, 0x1e
        /*0056*/ 	.short	(.L_419 - .L_418)
.L_418:
        /*0058*/ 	.word	0x00000000


	//----- nvinfo : EIATTR_CBANK_PARAM_SIZE
	.align		4
.L_419:
        /*005c*/ 	.byte	0x03, 0x19
        /*005e*/ 	.short	0x0014


	//----- nvinfo : EIATTR_PARAM_CBANK
	.align		4
        /*0060*/ 	.byte	0x04, 0x0a
        /*0062*/ 	.short	(.L_421 - .L_420)
	.align		4
.L_420:
        /*0064*/ 	.word	index@(.nv.constant0._Z13initRngKernelP17curandStateXORWOWyi)
        /*0068*/ 	.short	0x0380
        /*006a*/ 	.short	0x0014


	//----- nvinfo : EIATTR_SW_WAR
	.align		4
.L_421:
        /*006c*/ 	.byte	0x04, 0x36
        /*006e*/ 	.short	(.L_423 - .L_422)
.L_422:
        /*0070*/ 	.word	0x00000008
.L_423:


//--------------------- .nv.callgraph             --------------------------
	.section	.nv.callgraph,"",@"SHT_CUDA_CALLGRAPH"
	.align	4
	.sectionentsize	8
	.align		4
        /*0000*/ 	.word	0x00000000
	.align		4
        /*0004*/ 	.word	0xffffffff
	.align		4
        /*0008*/ 	.word	0x00000000
	.align		4
        /*000c*/ 	.word	0xfffffffe
	.align		4
        /*0010*/ 	.word	0x00000000
	.align		4
        /*0014*/ 	.word	0xfffffffd
	.align		4
        /*0018*/ 	.word	0x00000000
	.align		4
        /*001c*/ 	.word	0xfffffffc


//--------------------- .nv.constant4             --------------------------
	.section	.nv.constant4,"a",@progbits
	.align	8
	.align		8
.nv.constant4:
        /*0000*/ 	.dword	precalc_xorwow_matrix
	.align		8
        /*0008*/ 	.dword	precalc_xorwow_offset_matrix
	.align		8
        /*0010*/ 	.dword	mrg32k3aM1
	.align		8
        /*0018*/ 	.dword	mrg32k3aM2
	.align		8
        /*0020*/ 	.dword	mrg32k3aM1SubSeq
	.align		8
        /*0028*/ 	.dword	mrg32k3aM2SubSeq
	.align		8
        /*0030*/ 	.dword	mrg32k3aM1Seq
	.align		8
        /*0038*/ 	.dword	mrg32k3aM2Seq
	.align		8
        /*0040*/ 	.dword	__cudart_i2opi_f


//--------------------- .nv.constant3             --------------------------
	.section	.nv.constant3,"a",@progbits
	.align	8
.nv.constant3:
	.type		__cr_lgamma_table,@object
	.size		__cr_lgamma_table,(.L_8 - __cr_lgamma_table)
__cr_lgamma_table:
        /*0000*/ 	.byte	0x00, 0x00, 0x00, 0x00, 0x00, 0x00, 0x00, 0x00, 0x00, 0x00, 0x00, 0x00, 0x00, 0x00, 0x00, 0x00
        /*0010*/ 	.byte	0xef, 0x39, 0xfa, 0xfe, 0x42, 0x2e, 0xe6, 0x3f, 0x02, 0x20, 0x2a, 0xfa, 0x0b, 0xab, 0xfc, 0x3f
        /*0020*/ 	.byte	0xf9, 0x2c, 0x92, 0x7c, 0xa7, 0x6c, 0x09, 0x40, 0xc9, 0x79, 0x44, 0x3c, 0x64, 0x26, 0x13, 0x40
        /*0030*/ 	.byte	0xca, 0x01, 0xcf, 0x3a, 0x27, 0x51, 0x1a, 0x40, 0x30, 0xcc, 0x2d, 0xf3, 0xe1, 0x0c, 0x21, 0x40
        /*0040*/ 	.byte	0x0d, 0xb7, 0xfc, 0x82, 0x8e, 0x35, 0x25, 0x40
.L_8:


//--------------------- .text._Z15lorenzRK4KernelPfS_S_ffffi --------------------------
	.section	.text._Z15lorenzRK4KernelPfS_S_ffffi,"ax",@progbits
	.align	128
        .global         _Z15lorenzRK4KernelPfS_S_ffffi
        .type           _Z15lorenzRK4KernelPfS_S_ffffi,@function
        .size           _Z15lorenzRK4KernelPfS_S_ffffi,(.L_x_107 - _Z15lorenzRK4KernelPfS_S_ffffi)
        .other          _Z15lorenzRK4KernelPfS_S_ffffi,@"STO_CUDA_ENTRY STV_DEFAULT"
_Z15lorenzRK4KernelPfS_S_ffffi:
.text._Z15lorenzRK4KernelPfS_S_ffffi:
[----:B------:R-:W-:Y:S01]  /*0000*/  LDC R1, c[0x0][0x37c] ;  /* 0x0000df00ff017b82 */ /* 0x000fe20000000800 */
[----:B------:R-:W0:Y:S07]  /*0010*/  S2R R0, SR_TID.X ;  /* 0x0000000000007919 */ /* 0x000e2e0000002100 */
[----:B------:R-:W0:Y:S01]  /*0020*/  S2UR UR4, SR_CTAID.X ;  /* 0x00000000000479c3 */ /* 0x000e220000002500 */
[----:B------:R-:W1:Y:S07]  /*0030*/  LDCU UR5, c[0x0][0x3a8] ;  /* 0x00007500ff0577ac */ /* 0x000e6e0008000800 */
[----:B------:R-:W0:Y:S02]  /*0040*/  LDC R9, c[0x0][0x360] ;  /* 0x0000d800ff097b82 */ /* 0x000e240000000800 */
[----:B0-----:R-:W-:-:S05]  /*0050*/  IMAD R9, R9, UR4, R0 ;  /* 0x0000000409097c24 */ /* 0x001fca000f8e0200 */
[----:B-1----:R-:W-:-:S13]  /*0060*/  ISETP.GE.AND P0, PT, R9, UR5, PT ;  /* 0x0000000509007c0c */ /* 0x002fda000bf06270 */
[----:B------:R-:W-:Y:S05]  /*0070*/  @P0 EXIT ;  /* 0x000000000000094d */ /* 0x000fea0003800000 */
[----:B------:R-:W0:Y:S01]  /*0080*/  LDC.64 R2, c[0x0][0x390] ;  /* 0x0000e400ff027b82 */ /* 0x000e220000000a00 */
[----:B------:R-:W1:Y:S01]  /*0090*/  LDCU.64 UR6, c[0x0][0x358] ;  /* 0x00006b00ff0677ac */ /* 0x000e620008000a00 */
[----:B------:R-:W2:Y:S06]  /*00a0*/  LDCU.64 UR4, c[0x0][0x398] ;  /* 0x00007300ff0477ac */ /* 0x000eac0008000a00 */
[----:B------:R-:W3:Y:S08]  /*00b0*/  LDC.64 R6, c[0x0][0x380] ;  /* 0x0000e000ff067b82 */ /* 0x000ef00000000a00 */
[----:B------:R-:W4:Y:S01]  /*00c0*/  LDC.64 R4, c[0x0][0x388] ;  /* 0x0000e200ff047b82 */ /* 0x000f220000000a00 */
[----:B0-----:R-:W-:-:S05]  /*00d0*/  IMAD.WIDE R2, R9, 0x4, R2 ;  /* 0x0000000409027825 */ /* 0x001fca00078e0202 */
[----:B-1----:R-:W5:Y:S01]  /*00e0*/  LDG.E R16, desc[UR6][R2.64] ;  /* 0x0000000602107981 */ /* 0x002f62000c1e1900 */
[----:B---3--:R-:W-:-:S05]  /*00f0*/  IMAD.WIDE R6, R9, 0x4, R6 ;  /* 0x0000000409067825 */ /* 0x008fca00078e0206 */
[----:B------:R-:W3:Y:S01]  /*0100*/  LDG.E R17, desc[UR6][R6.64] ;  /* 0x0000000606117981 */ /* 0x000ee2000c1e1900 */
[----:B----4-:R-:W-:Y:S02]  /*0110*/  IMAD.WIDE R4, R9, 0x4, R4 ;  /* 0x0000000409047825 */ /* 0x010fe400078e0204 */
[----:B------:R-:W0:Y:S03]  /*0120*/  LDC.64 R8, c[0x0][0x3a0] ;  /* 0x0000e800ff087b82 */ /* 0x000e260000000a00 */
[----:B------:R-:W3:Y:S01]  /*0130*/  LDG.E R18, desc[UR6][R4.64] ;  /* 0x0000000604127981 */ /* 0x000ee2000c1e1900 */
[----:B------:R-:W-:Y:S01]  /*0140*/  HFMA2 R23, -RZ, RZ, 1.541015625, -0.052093505859375 ;  /* 0x3e2aaaabff177431 */ /* 0x000fe200000001ff */
[----:B------:R-:W-:Y:S01]  /*0150*/  MOV R10, 0x40c00000 ;  /* 0x40c00000000a7802 */ /* 0x000fe20000000f00 */
[----:B0-----:R-:W-:Y:S01]  /*0160*/  FMUL R19, R9, 0.5 ;  /* 0x3f00000009137820 */ /* 0x001fe20000400000 */
[----:B------:R-:W0:Y:S01]  /*0170*/  FCHK P0, R9, 6 ;  /* 0x40c0000009007902 */ /* 0x000e220000000000 */
[C---:B-----5:R-:W-:Y:S01]  /*0180*/  FMUL R0, R16.reuse, R8 ;  /* 0x0000000810007220 */ /* 0x060fe20000400000 */
[----:B--2---:R-:W-:Y:S01]  /*0190*/  FADD R13, -R16, UR5 ;  /* 0x00000005100d7e21 */ /* 0x004fe20008000100 */
[----:B---3--:R-:W-:-:S02]  /*01a0*/  FADD R14, -R17, R18 ;  /* 0x00000012110e7221 */ /* 0x008fc40000000100 */
[C---:B------:R-:W-:Y:S01]  /*01b0*/  FFMA R15, R17.reuse, R18, -R0 ;  /* 0x00000012110f7223 */ /* 0x040fe20000000800 */
[----:B------:R-:W-:Y:S01]  /*01c0*/  FFMA R13, R17, R13, -R18 ;  /* 0x0000000d110d7223 */ /* 0x000fe20000000812 */
[----:B------:R-:W-:Y:S01]  /*01d0*/  FFMA R0, R23, -R10, 1 ;  /* 0x3f80000017007423 */ /* 0x000fe2000000080a */
[----:B------:R-:W-:Y:S01]  /*01e0*/  FMUL R14, R14, UR4 ;  /* 0x000000040e0e7c20 */ /* 0x000fe20008400000 */
[-C--:B------:R-:W-:Y:S01]  /*01f0*/  FFMA R11, R15, R19.reuse, R16 ;  /* 0x000000130f0b7223 */ /* 0x080fe20000000010 */
[----:B------:R-:W-:Y:S01]  /*0200*/  FFMA R21, R13, R19, R18 ;  /* 0x000000130d157223 */ /* 0x000fe20000000012 */
[----:B------:R-:W-:Y:S01]  /*0210*/  FFMA R0, R0, R23, 0.16666667163372039795 ;  /* 0x3e2aaaab00007423 */ /* 0x000fe20000000017 */
[----:B------:R-:W-:Y:S01]  /*0220*/  FFMA R10, R14, R19, R17 ;  /* 0x000000130e0a7223 */ /* 0x000fe20000000011 */
[C---:B------:R-:W-:Y:S01]  /*0230*/  FMUL R23, R11.reuse, R8 ;  /* 0x000000080b177220 */ /* 0x040fe20000400000 */
[----:B------:R-:W-:Y:S02]  /*0240*/  FADD R22, -R11, UR5 ;  /* 0x000000050b167e21 */ /* 0x000fe40008000100 */
[C---:B------:R-:W-:Y:S01]  /*0250*/  FADD R20, -R10.reuse, R21 ;  /* 0x000000150a147221 */ /* 0x040fe20000000100 */
[----:B------:R-:W-:Y:S01]  /*0260*/  FFMA R12, R10, R21, -R23 ;  /* 0x000000150a0c7223 */ /* 0x000fe20000000817 */
[----:B------:R-:W-:Y:S01]  /*0270*/  FFMA R25, R0, R9, RZ ;  /* 0x0000000900197223 */ /* 0x000fe200000000ff */
[----:B------:R-:W-:Y:S01]  /*0280*/  FFMA R10, R10, R22, -R21 ;  /* 0x000000160a0a7223 */ /* 0x000fe20000000815 */
[----:B------:R-:W-:Y:S01]  /*0290*/  FMUL R11, R20, UR4 ;  /* 0x00000004140b7c20 */ /* 0x000fe20008400000 */
[----:B------:R-:W-:Y:S01]  /*02a0*/  FFMA R21, R19, R12, R16 ;  /* 0x0000000c13157223 */ /* 0x000fe20000000010 */
[----:B------:R-:W-:-:S02]  /*02b0*/  FFMA R20, R25, -6, R9 ;  /* 0xc0c0000019147823 */ /* 0x000fc40000000009 */
[C---:B------:R-:W-:Y:S01]  /*02c0*/  FFMA R22, R19.reuse, R11, R17 ;  /* 0x0000000b13167223 */ /* 0x040fe20000000011 */
[----:B------:R-:W-:Y:S01]  /*02d0*/  FFMA R19, R19, R10, R18 ;  /* 0x0000000a13137223 */ /* 0x000fe20000000012 */
[C---:B------:R-:W-:Y:S01]  /*02e0*/  FMUL R23, R21.reuse, R8 ;  /* 0x0000000815177220 */ /* 0x040fe20000400000 */
[----:B------:R-:W-:Y:S01]  /*02f0*/  FFMA R25, R0, R20, R25 ;  /* 0x0000001400197223 */ /* 0x000fe20000000019 */
[----:B------:R-:W-:Y:S01]  /*0300*/  FADD R0, -R21, UR5 ;  /* 0x0000000515007e21 */ /* 0x000fe20008000100 */
[C---:B------:R-:W-:Y:S01]  /*0310*/  FADD R20, -R22.reuse, R19 ;  /* 0x0000001316147221 */ /* 0x040fe20000000100 */
[C---:B------:R-:W-:Y:S02]  /*0320*/  FFMA R21, R22.reuse, R19, -R23 ;  /* 0x0000001316157223 */ /* 0x040fe40000000817 */
[----:B------:R-:W-:Y:S01]  /*0330*/  FFMA R19, R22, R0, -R19 ;  /* 0x0000000016137223 */ /* 0x000fe20000000813 */
[----:B------:R-:W-:Y:S01]  /*0340*/  FMUL R20, R20, UR4 ;  /* 0x0000000414147c20 */ /* 0x000fe20008400000 */
[----:B------:R-:W-:-:S02]  /*0350*/  FFMA R23, R21, R9, R16 ;  /* 0x0000000915177223 */ /* 0x000fc40000000010 */
[-C--:B------:R-:W-:Y:S01]  /*0360*/  FFMA R27, R19, R9.reuse, R18 ;  /* 0x00000009131b7223 */ /* 0x080fe20000000012 */
[----:B------:R-:W-:Y:S01]  /*0370*/  FFMA R22, R20, R9, R17 ;  /* 0x0000000914167223 */ /* 0x000fe20000000011 */
[C---:B------:R-:W-:Y:S01]  /*0380*/  FADD R0, -R23.reuse, UR5 ;  /* 0x0000000517007e21 */ /* 0x040fe20008000100 */
[----:B------:R-:W-:Y:S02]  /*0390*/  FMUL R8, R23, R8 ;  /* 0x0000000817087220 */ /* 0x000fe40000400000 */
[C-C-:B------:R-:W-:Y:S01]  /*03a0*/  FADD R24, -R22.reuse, R27.reuse ;  /* 0x0000001b16187221 */ /* 0x140fe20000000100 */
[C---:B------:R-:W-:Y:S01]  /*03b0*/  FFMA R23, R22.reuse, R0, -R27 ;  /* 0x0000000016177223 */ /* 0x040fe2000000081b */
[----:B------:R-:W-:Y:S01]  /*03c0*/  FFMA R22, R22, R27, -R8 ;  /* 0x0000001b16167223 */ /* 0x000fe20000000808 */
[----:B0-----:R-:W-:Y:S06]  /*03d0*/  @!P0 BRA `(.L_x_0) ;  /* 0x00000000000c8947 */ /* 0x001fec0003800000 */
[----:B------:R-:W-:-:S07]  /*03e0*/  MOV R8, 0x400 ;  /* 0x0000040000087802 */ /* 0x000fce0000000f00 */
[----:B------:R-:W-:Y:S05]  /*03f0*/  CALL.REL.NOINC `($__internal_0_$__cuda_sm3x_div_rn_noftz_f32_slowpath) ;  /* 0x0000000000487944 */ /* 0x000fea0003c00000 */
[----:B------:R-:W-:-:S07]  /*0400*/  MOV R25, R0 ;  /* 0x0000000000197202 */ /* 0x000fce0000000f00 */
.L_x_0:
[----:B------:R-:W0:Y:S01]  /*0410*/  LDCU UR4, c[0x0][0x398] ;  /* 0x00007300ff0477ac */ /* 0x000e220008000800 */
[----:B------:R-:W-:Y:S01]  /*0420*/  FFMA R11, R11, 2, R14 ;  /* 0x400000000b0b7823 */ /* 0x000fe2000000000e */
[----:B------:R-:W-:Y:S01]  /*0430*/  FFMA R10, R10, 2, R13 ;  /* 0x400000000a0a7823 */ /* 0x000fe2000000000d */
[----:B------:R-:W-:Y:S02]  /*0440*/  FFMA R12, R12, 2, R15 ;  /* 0x400000000c0c7823 */ /* 0x000fe4000000000f */
[----:B------:R-:W-:Y:S01]  /*0450*/  FFMA R11, R20, 2, R11 ;  /* 0x40000000140b7823 */ /* 0x000fe2000000000b */
[----:B------:R-:W-:Y:S01]  /*0460*/  FFMA R10, R19, 2, R10 ;  /* 0x40000000130a7823 */ /* 0x000fe2000000000a */
[----:B------:R-:W-:-:S03]  /*0470*/  FFMA R21, R21, 2, R12 ;  /* 0x4000000015157823 */ /* 0x000fc6000000000c */
[----:B------:R-:W-:Y:S01]  /*0480*/  FADD R23, R23, R10 ;  /* 0x0000000a17177221 */ /* 0x000fe20000000000 */
[----:B------:R-:W-:-:S03]  /*0490*/  FADD R21, R22, R21 ;  /* 0x0000001516157221 */ /* 0x000fc60000000000 */
[-C--:B------:R-:W-:Y:S01]  /*04a0*/  FFMA R23, R23, R25.reuse, R18 ;  /* 0x0000001917177223 */ /* 0x080fe20000000012 */
[----:B------:R-:W-:Y:S01]  /*04b0*/  FFMA R21, R21, R25, R16 ;  /* 0x0000001915157223 */ /* 0x000fe20000000010 */
[----:B0-----:R-:W-:-:S04]  /*04c0*/  FFMA R24, R24, UR4, R11 ;  /* 0x0000000418187c23 */ /* 0x001fc8000800000b */
[----:B------:R-:W-:-:S05]  /*04d0*/  FFMA R17, R24, R25, R17 ;  /* 0x0000001918117223 */ /* 0x000fca0000000011 */
[----:B------:R-:W-:Y:S04]  /*04e0*/  STG.E desc[UR6][R6.64], R17 ;  /* 0x0000001106007986 */ /* 0x000fe8000c101906 */
[----:B------:R-:W-:Y:S04]  /*04f0*/  STG.E desc[UR6][R4.64], R23 ;  /* 0x0000001704007986 */ /* 0x000fe8000c101906 */
[----:B------:R-:W-:Y:S01]  /*0500*/  STG.E desc[UR6][R2.64], R21 ;  /* 0x0000001502007986 */ /* 0x000fe2000c101906 */
[----:B------:R-:W-:Y:S05]  /*0510*/  EXIT ;  /* 0x000000000000794d */ /* 0x000fea0003800000 */
        .weak           $__internal_0_$__cuda_sm3x_div_rn_noftz_f32_slowpath
        .type           $__internal_0_$__cuda_sm3x_div_rn_noftz_f32_slowpath,@function
        .size           $__internal_0_$__cuda_sm3x_div_rn_noftz_f32_slowpath,(.L_x_107 - $__internal_0_$__cuda_sm3x_div_rn_noftz_f32_slowpath)
$__internal_0_$__cuda_sm3x_div_rn_noftz_f32_slowpath:
[----:B------:R-:W0:Y:S02]  /*0520*/  LDC R0, c[0x0][0x3a4] ;  /* 0x0000e900ff007b82 */ /* 0x000e240000000800 */
[----:B0-----:R-:W-:-:S04]  /*0530*/  SHF.R.U32.HI R9, RZ, 0x17, R0 ;  /* 0x00000017ff097819 */ /* 0x001fc80000011600 */
[----:B------:R-:W-:Y:S02]  /*0540*/  LOP3.LUT R27, R9, 0xff, RZ, 0xc0, !PT ;  /* 0x000000ff091b7812 */ /* 0x000fe400078ec0ff */
[----:B------:R-:W0:Y:S02]  /*0550*/  LDC R9, c[0x0][0x3a4] ;  /* 0x0000e900ff097b82 */ /* 0x000e240000000800 */
[----:B------:R-:W-:-:S04]  /*0560*/  IADD3 R28, PT, PT, R27, -0x1, RZ ;  /* 0xffffffff1b1c7810 */ /* 0x000fc80007ffe0ff */
[----:B------:R-:W-:-:S13]  /*0570*/  ISETP.GT.U32.OR P0, PT, R28, 0xfd, !PT ;  /* 0x000000fd1c00780c */ /* 0x000fda0007f04470 */
[----:B------:R-:W-:Y:S01]  /*0580*/  @!P0 MOV R25, RZ ;  /* 0x000000ff00198202 */ /* 0x000fe20000000f00 */
[----:B------:R-:W-:Y:S06]  /*0590*/  @!P0 BRA `(.L_x_1) ;  /* 0x00000000003c8947 */ /* 0x000fec0003800000 */
[----:B------:R-:W-:-:S13]  /*05a0*/  FSETP.GTU.FTZ.AND P0, PT, |R0|, +INF , PT ;  /* 0x7f8000000000780b */ /* 0x000fda0003f1c200 */
[----:B------:R-:W-:Y:S05]  /*05b0*/  @P0 BRA `(.L_x_2) ;  /* 0x0000000400280947 */ /* 0x000fea0003800000 */
[----:B------:R-:W-:-:S05]  /*05c0*/  HFMA2 R26, -RZ, RZ, 2.375, 0 ;  /* 0x40c00000ff1a7431 */ /* 0x000fca00000001ff */
[----:B0-----:R-:W-:-:S13]  /*05d0*/  LOP3.LUT P0, RZ, R26, 0x7fffffff, R9, 0xc8, !PT ;  /* 0x7fffffff1aff7812 */ /* 0x001fda000780c809 */
[----:B------:R-:W-:Y:S05]  /*05e0*/  @!P0 BRA `(.L_x_3) ;  /* 0x0000000400148947 */ /* 0x000fea0003800000 */
[----:B------:R-:W-:-:S13]  /*05f0*/  LOP3.LUT P0, RZ, R9, 0x7fffffff, RZ, 0xc0, !PT ;  /* 0x7fffffff09ff7812 */ /* 0x000fda000780c0ff */
[----:B------:R-:W-:Y:S05]  /*0600*/  @!P0 BRA `(.L_x_4) ;  /* 0x0000000400048947 */ /* 0x000fea0003800000 */
[----:B------:R-:W-:Y:S02]  /*0610*/  FSETP.NEU.FTZ.AND P0, PT, |R0|, +INF , PT ;  /* 0x7f8000000000780b */ /* 0x000fe40003f1d200 */
[----:B------:R-:W-:-:S04]  /*0620*/  LOP3.LUT P1, RZ, R26, 0x7fffffff, RZ, 0xc0, !PT ;  /* 0x7fffffff1aff7812 */ /* 0x000fc8000782c0ff */
[----:B------:R-:W-:-:S13]  /*0630*/  PLOP3.LUT P0, PT, P0, P1, PT, 0x2f, 0xf2 ;  /* 0x0000000000f2781c */ /* 0x000fda0000702577 */
[----:B------:R-:W-:Y:S05]  /*0640*/  @P0 BRA `(.L_x_5) ;  /* 0x0000000000e80947 */ /* 0x000fea0003800000 */
[----:B------:R-:W-:-:S13]  /*0650*/  ISETP.GE.AND P0, PT, R28, RZ, PT ;  /* 0x000000ff1c00720c */ /* 0x000fda0003f06270 */
[----:B------:R-:W-:Y:S01]  /*0660*/  @P0 MOV R25, RZ ;  /* 0x000000ff00190202 */ /* 0x000fe20000000f00 */
[----:B------:R-:W-:Y:S01]  /*0670*/  @!P0 FFMA R9, R0, 1.84467440737095516160e+19, RZ ;  /* 0x5f80000000098823 */ /* 0x000fe200000000ff */
[----:B------:R-:W-:-:S07]  /*0680*/  @!P0 MOV R25, 0xffffffc0 ;  /* 0xffffffc000198802 */ /* 0x000fce0000000f00 */
.L_x_1:
[----:B------:R-:W-:Y:S01]  /*0690*/  UMOV UR4, 0x40c00000 ;  /* 0x40c0000000047882 */ /* 0x000fe20000000000 */
[----:B------:R-:W-:Y:S01]  /*06a0*/  IADD3 R28, PT, PT, R27, -0x7f, RZ ;  /* 0xffffff811b1c7810 */ /* 0x000fe20007ffe0ff */
[----:B------:R-:W-:-:S04]  /*06b0*/  UIADD3 UR4, UPT, UPT, UR4, -0x1000000, URZ ;  /* 0xff00000004047890 */ /* 0x000fc8000fffe0ff */
[----:B0-----:R-:W-:Y:S01]  /*06c0*/  IMAD R0, R28, -0x800000, R9 ;  /* 0xff8000001c007824 */ /* 0x001fe200078e0209 */
[----:B------:R-:W-:Y:S01]  /*06d0*/  IADD3 R9, PT, PT, R25, -0x2, R28 ;  /* 0xfffffffe19097810 */ /* 0x000fe20007ffe01c */
[----:B------:R-:W-:-:S03]  /*06e0*/  FADD.FTZ R27, -RZ, -UR4 ;  /* 0x80000004ff1b7e21 */ /* 0x000fc60008010100 */
[----:B------:R-:W0:Y:S02]  /*06f0*/  MUFU.RCP R26, UR4 ;  /* 0x00000004001a7d08 */ /* 0x000e240008001000 */
[----:B0-----:R-:W-:-:S04]  /*0700*/  FFMA R25, R26, R27, 1 ;  /* 0x3f8000001a197423 */ /* 0x001fc8000000001b */
[----:B------:R-:W-:-:S04]  /*0710*/  FFMA R26, R26, R25, R26 ;  /* 0x000000191a1a7223 */ /* 0x000fc8000000001a */
[----:B------:R-:W-:-:S04]  /*0720*/  FFMA R25, R0, R26, RZ ;  /* 0x0000001a00197223 */ /* 0x000fc800000000ff */
[----:B------:R-:W-:-:S04]  /*0730*/  FFMA R28, R27, R25, R0 ;  /* 0x000000191b1c7223 */ /* 0x000fc80000000000 */
[----:B------:R-:W-:-:S04]  /*0740*/  FFMA R25, R26, R28, R25 ;  /* 0x0000001c1a197223 */ /* 0x000fc80000000019 */
[----:B------:R-:W-:-:S04]  /*0750*/  FFMA R28, R27, R25, R0 ;  /* 0x000000191b1c7223 */ /* 0x000fc80000000000 */
[----:B------:R-:W-:-:S05]  /*0760*/  FFMA R0, R26, R28, R25 ;  /* 0x0000001c1a007223 */ /* 0x000fca0000000019 */
[----:B------:R-:W-:-:S04]  /*0770*/  SHF.R.U32.HI R27, RZ, 0x17, R0 ;  /* 0x00000017ff1b7819 */ /* 0x000fc80000011600 */
[----:B------:R-:W-:-:S04]  /*0780*/  LOP3.LUT R27, R27, 0xff, RZ, 0xc0, !PT ;  /* 0x000000ff1b1b7812 */ /* 0x000fc800078ec0ff */
[----:B------:R-:W-:-:S04]  /*0790*/  IADD3 R27, PT, PT, R27, R9, RZ ;  /* 0x000000091b1b7210 */ /* 0x000fc80007ffe0ff */
[----:B------:R-:W-:-:S04]  /*07a0*/  IADD3 R29, PT, PT, R27, -0x1, RZ ;  /* 0xffffffff1b1d7810 */ /* 0x000fc80007ffe0ff */
[----:B------:R-:W-:-:S13]  /*07b0*/  ISETP.GE.U32.AND P0, PT, R29, 0xfe, PT ;  /* 0x000000fe1d00780c */ /* 0x000fda0003f06070 */
[----:B------:R-:W-:Y:S05]  /*07c0*/  @!P0 BRA `(.L_x_6) ;  /* 0x0000000000808947 */ /* 0x000fea0003800000 */
[----:B------:R-:W-:-:S13]  /*07d0*/  ISETP.GT.AND P0, PT, R27, 0xfe, PT ;  /* 0x000000fe1b00780c */ /* 0x000fda0003f04270 */
[----:B------:R-:W-:Y:S05]  /*07e0*/  @P0 BRA `(.L_x_7) ;  /* 0x00000000006c0947 */ /* 0x000fea0003800000 */
[----:B------:R-:W-:-:S13]  /*07f0*/  ISETP.GE.AND P0, PT, R27, 0x1, PT ;  /* 0x000000011b00780c */ /* 0x000fda0003f06270 */
[----:B------:R-:W-:Y:S05]  /*0800*/  @P0 BRA `(.L_x_8) ;  /* 0x0000000000980947 */ /* 0x000fea0003800000 */
[----:B------:R-:W-:Y:S02]  /*0810*/  ISETP.GE.AND P0, PT, R27, -0x18, PT ;  /* 0xffffffe81b00780c */ /* 0x000fe40003f06270 */
[----:B------:R-:W-:-:S11]  /*0820*/  LOP3.LUT R0, R0, 0x80000000, RZ, 0xc0, !PT ;  /* 0x8000000000007812 */ /* 0x000fd600078ec0ff */
[----:B------:R-:W-:Y:S05]  /*0830*/  @!P0 BRA `(.L_x_8) ;  /* 0x00000000008c8947 */ /* 0x000fea0003800000 */
[CCC-:B------:R-:W-:Y:S01]  /*0840*/  FFMA.RP R9, R26.reuse, R28.reuse, R25.reuse ;  /* 0x0000001c1a097223 */ /* 0x1c0fe20000008019 */
[CCC-:B------:R-:W-:Y:S01]  /*0850*/  FFMA.RM R29, R26.reuse, R28.reuse, R25.reuse ;  /* 0x0000001c1a1d7223 */ /* 0x1c0fe20000004019 */
[----:B------:R-:W-:Y:S01]  /*0860*/  FFMA.RZ R25, R26, R28, R25 ;  /* 0x0000001c1a197223 */ /* 0x000fe2000000c019 */
[C---:B------:R-:W-:Y:S02]  /*0870*/  IADD3 R26, PT, PT, R27.reuse, 0x20, RZ ;  /* 0x000000201b1a7810 */ /* 0x040fe40007ffe0ff */
[----:B------:R-:W-:Y:S02]  /*0880*/  ISETP.NE.AND P2, PT, R27, RZ, PT ;  /* 0x000000ff1b00720c */ /* 0x000fe40003f45270 */
[----:B------:R-:W-:Y:S02]  /*0890*/  LOP3.LUT R25, R25, 0x7fffff, RZ, 0xc0, !PT ;  /* 0x007fffff19197812 */ /* 0x000fe400078ec0ff */
[----:B------:R-:W-:Y:S02]  /*08a0*/  ISETP.NE.AND P1, PT, R27, RZ, PT ;  /* 0x000000ff1b00720c */ /* 0x000fe40003f25270 */
[----:B------:R-:W-:-:S02]  /*08b0*/  LOP3.LUT R25, R25, 0x800000, RZ, 0xfc, !PT ;  /* 0x0080000019197812 */ /* 0x000fc400078efcff */
[----:B------:R-:W-:Y:S02]  /*08c0*/  IADD3 R27, PT, PT, -R27, RZ, RZ ;  /* 0x000000ff1b1b7210 */ /* 0x000fe40007ffe1ff */
[----:B------:R-:W-:Y:S02]  /*08d0*/  SHF.L.U32 R26, R25, R26, RZ ;  /* 0x0000001a191a7219 */ /* 0x000fe400000006ff */
[----:B------:R-:W-:Y:S02]  /*08e0*/  FSETP.NEU.FTZ.AND P0, PT, R9, R29, PT ;  /* 0x0000001d0900720b */ /* 0x000fe40003f1d000 */
[----:B------:R-:W-:Y:S02]  /*08f0*/  ISETP.NE.AND P1, PT, R26, RZ, P1 ;  /* 0x000000ff1a00720c */ /* 0x000fe40000f25270 */
[----:B------:R-:W-:Y:S02]  /*0900*/  SEL R26, R27, RZ, P2 ;  /* 0x000000ff1b1a7207 */ /* 0x000fe40001000000 */
[----:B------:R-:W-:-:S02]  /*0910*/  PLOP3.LUT P0, PT, P0, P1, PT, 0xf8, 0x8f ;  /* 0x00000000008f781c */ /* 0x000fc40000703f70 */
[----:B------:R-:W-:Y:S02]  /*0920*/  SHF.R.U32.HI R26, RZ, R26, R25 ;  /* 0x0000001aff1a7219 */ /* 0x000fe40000011619 */
[----:B------:R-:W-:Y:S02]  /*0930*/  SEL R9, RZ, 0x1, !P0 ;  /* 0x00000001ff097807 */ /* 0x000fe40004000000 */
[----:B------:R-:W-:-:S04]  /*0940*/  SHF.R.U32.HI R28, RZ, 0x1, R26 ;  /* 0x00000001ff1c7819 */ /* 0x000fc8000001161a */
[----:B------:R-:W-:-:S04]  /*0950*/  LOP3.LUT R9, R9, 0x1, R28, 0xf8, !PT ;  /* 0x0000000109097812 */ /* 0x000fc800078ef81c */
[----:B------:R-:W-:-:S04]  /*0960*/  LOP3.LUT R9, R9, R26, RZ, 0xc0, !PT ;  /* 0x0000001a09097212 */ /* 0x000fc800078ec0ff */
[----:B------:R-:W-:-:S04]  /*0970*/  IADD3 R9, PT, PT, R28, R9, RZ ;  /* 0x000000091c097210 */ /* 0x000fc80007ffe0ff */
[----:B------:R-:W-:Y:S01]  /*0980*/  LOP3.LUT R0, R9, R0, RZ, 0xfc, !PT ;  /* 0x0000000009007212 */ /* 0x000fe200078efcff */
[----:B------:R-:W-:Y:S06]  /*0990*/  BRA `(.L_x_8) ;  /* 0x0000000000347947 */ /* 0x000fec0003800000 */
.L_x_7:
[----:B------:R-:W-:-:S04]  /*09a0*/  LOP3.LUT R0, R0, 0x80000000, RZ, 0xc0, !PT ;  /* 0x8000000000007812 */ /* 0x000fc800078ec0ff */
[----:B------:R-:W-:Y:S01]  /*09b0*/  LOP3.LUT R0, R0, 0x7f800000, RZ, 0xfc, !PT ;  /* 0x7f80000000007812 */ /* 0x000fe200078efcff */
[----:B------:R-:W-:Y:S06]  /*09c0*/  BRA `(.L_x_8) ;  /* 0x0000000000287947 */ /* 0x000fec0003800000 */
.L_x_6:
[----:B------:R-:W-:Y:S01]  /*09d0*/  LEA R0, R9, R0, 0x17 ;  /* 0x0000000009007211 */ /* 0x000fe200078eb8ff */
[----:B------:R-:W-:Y:S06]  /*09e0*/  BRA `(.L_x_8) ;  /* 0x0000000000207947 */ /* 0x000fec0003800000 */
.L_x_5:
[----:B------:R-:W-:-:S04]  /*09f0*/  LOP3.LUT R0, R26, 0x80000000, R9, 0x48, !PT ;  /* 0x800000001a007812 */ /* 0x000fc800078e4809 */
[----:B------:R-:W-:Y:S01]  /*0a00*/  LOP3.LUT R0, R0, 0x7f800000, RZ, 0xfc, !PT ;  /* 0x7f80000000007812 */ /* 0x000fe200078efcff */
[----:B------:R-:W-:Y:S06]  /*0a10*/  BRA `(.L_x_8) ;  /* 0x0000000000147947 */ /* 0x000fec0003800000 */
.L_x_4:
[----:B------:R-:W-:Y:S01]  /*0a20*/  LOP3.LUT R0, R26, 0x80000000, R9, 0x48, !PT ;  /* 0x800000001a007812 */ /* 0x000fe200078e4809 */
[----:B------:R-:W-:Y:S06]  /*0a30*/  BRA `(.L_x_8) ;  /* 0x00000000000c7947 */ /* 0x000fec0003800000 */
.L_x_3:
[----:B------:R-:W0:Y:S01]  /*0a40*/  MUFU.RSQ R0, -QNAN ;  /* 0xffc0000000007908 */ /* 0x000e220000001400 */
[----:B------:R-:W-:Y:S05]  /*0a50*/  BRA `(.L_x_8) ;  /* 0x0000000000047947 */ /* 0x000fea0003800000 */
.L_x_2:
[----:B------:R-:W-:-:S07]  /*0a60*/  FADD.FTZ R0, R0, 6 ;  /* 0x40c0000000007421 */ /* 0x000fce0000010000 */
.L_x_8:
[----:B0-----:R-:W-:-:S04]  /*0a70*/  HFMA2 R9, -RZ, RZ, 0, 0 ;  /* 0x00000000ff097431 */ /* 0x001fc800000001ff */
[----:B------:R-:W-:Y:S05]  /*0a80*/  RET.REL.NODEC R8 `(_Z15lorenzRK4KernelPfS_S_ffffi) ;  /* 0xfffffff4085c7950 */ /* 0x000fea0003c3ffff */
.L_x_9:
[----:B------:R-:W-:-:S00]  /*0a90*/  BRA `(.L_x_9) ;  /* 0xfffffffc00fc7947 */ /* 0x000fc0000383ffff */
[----:B------:R-:W-:-:S00]  /*0aa0*/  NOP ;  /* 0x0000000000007918 */ /* 0x000fc00000000000 */
        /* <DEDUP_REMOVED lines=13> */
.L_x_107:


//--------------------- .text._Z17setBoundaryKernelPfiiffff --------------------------
	.section	.text._Z17setBoundaryKernelPfiiffff,"ax",@progbits
	.align	128
        .global         _Z17setBoundaryKernelPfiiffff
        .type           _Z17setBoundaryKernelPfiiffff,@function
        .size           _Z17setBoundaryKernelPfiiffff,(.L_x_112 - _Z17setBoundaryKernelPfiiffff)
        .other          _Z17setBoundaryKernelPfiiffff,@"STO_CUDA_ENTRY STV_DEFAULT"
_Z17setBoundaryKernelPfiiffff:
.text._Z17setBoundaryKernelPfiiffff:
[----:B------:R-:W-:Y:S01]  /*0000*/  LDC R1, c[0x0][0x37c] ;  /* 0x0000df00ff017b82 */ /* 0x000fe20000000800 */
[----:B------:R-:W0:Y:S07]  /*0010*/  S2R R0, SR_TID.X ;  /* 0x0000000000007919 */ /* 0x000e2e0000002100 */
[----:B------:R-:W0:Y:S01]  /*0020*/  S2UR UR4, SR_CTAID.X ;  /* 0x00000000000479c3 */ /* 0x000e220000002500 */
[----:B------:R-:W1:Y:S01]  /*0030*/  LDCU.64 UR6, c[0x0][0x358] ;  /* 0x00006b00ff0677ac */ /* 0x000e620008000a00 */
[----:B------:R-:W-:Y:S06]  /*0040*/  BSSY.RECONVERGENT B0, `(.L_x_10) ;  /* 0x000000f000007945 */ /* 0x000fec0003800200 */
[----:B------:R-:W0:Y:S08]  /*0050*/  LDC R7, c[0x0][0x360] ;  /* 0x0000d800ff077b82 */ /* 0x000e300000000800 */
[----:B------:R-:W2:Y:S01]  /*0060*/  LDC R6, c[0x0][0x388] ;  /* 0x0000e200ff067b82 */ /* 0x000ea20000000800 */
[----:B0-----:R-:W-:-:S05]  /*0070*/  IMAD R7, R7, UR4, R0 ;  /* 0x0000000407077c24 */ /* 0x001fca000f8e0200 */
[----:B--2---:R-:W-:-:S13]  /*0080*/  ISETP.GE.AND P0, PT, R7, R6, PT ;  /* 0x000000060700720c */ /* 0x004fda0003f06270 */
[----:B-1----:R-:W-:Y:S05]  /*0090*/  @P0 BRA `(.L_x_11) ;  /* 0x0000000000240947 */ /* 0x002fea0003800000 */
[----:B------:R-:W0:Y:S01]  /*00a0*/  LDC.64 R2, c[0x0][0x380] ;  /* 0x0000e000ff027b82 */ /* 0x000e220000000a00 */
[----:B------:R-:W1:Y:S07]  /*00b0*/  LDCU UR4, c[0x0][0x38c] ;  /* 0x00007180ff0477ac */ /* 0x000e6e0008000800 */
[----:B------:R-:W2:Y:S01]  /*00c0*/  LDC.64 R8, c[0x0][0x390] ;  /* 0x0000e400ff087b82 */ /* 0x000ea20000000a00 */
[----:B-1----:R-:W-:Y:S01]  /*00d0*/  UIADD3 UR4, UPT, UPT, UR4, -0x1, URZ ;  /* 0xffffffff04047890 */ /* 0x002fe2000fffe0ff */
[----:B0-----:R-:W-:-:S05]  /*00e0*/  IMAD.WIDE R2, R7, 0x4, R2 ;  /* 0x0000000407027825 */ /* 0x001fca00078e0202 */
[----:B------:R-:W-:-:S04]  /*00f0*/  IMAD R5, R6, UR4, RZ ;  /* 0x0000000406057c24 */ /* 0x000fc8000f8e02ff */
[----:B------:R-:W-:Y:S01]  /*0100*/  IMAD.WIDE R4, R5, 0x4, R2 ;  /* 0x0000000405047825 */ /* 0x000fe200078e0202 */
[----:B--2---:R0:W-:Y:S04]  /*0110*/  STG.E desc[UR6][R2.64], R8 ;  /* 0x0000000802007986 */ /* 0x0041e8000c101906 */
[----:B------:R0:W-:Y:S02]  /*0120*/  STG.E desc[UR6][R4.64], R9 ;  /* 0x0000000904007986 */ /* 0x0001e4000c101906 */
.L_x_11:
[----:B------:R-:W-:Y:S05]  /*0130*/  BSYNC.RECONVERGENT B0 ;  /* 0x0000000000007941 */ /* 0x000fea0003800200 */
.L_x_10:
[----:B------:R-:W1:Y:S02]  /*0140*/  LDCU UR4, c[0x0][0x38c] ;  /* 0x00007180ff0477ac */ /* 0x000e640008000800 */
[----:B-1----:R-:W-:-:S13]  /*0150*/  ISETP.GE.AND P0, PT, R7, UR4, PT ;  /* 0x0000000407007c0c */ /* 0x002fda000bf06270 */
[----:B------:R-:W-:Y:S05]  /*0160*/  @P0 EXIT ;  /* 0x000000000000094d */ /* 0x000fea0003800000 */
[----:B0-----:R-:W0:Y:S01]  /*0170*/  LDC.64 R2, c[0x0][0x380] ;  /* 0x0000e000ff027b82 */ /* 0x001e220000000a00 */
[----:B------:R-:W-:Y:S01]  /*0180*/  IMAD R7, R7, R6, RZ ;  /* 0x0000000607077224 */ /* 0x000fe200078e02ff */
[----:B------:R-:W-:-:S06]  /*0190*/  IADD3 R5, PT, PT, R6, -0x1, RZ ;  /* 0xffffffff06057810 */ /* 0x000fcc0007ffe0ff */
[----:B------:R-:W1:Y:S01]  /*01a0*/  LDC.64 R8, c[0x0][0x398] ;  /* 0x0000e600ff087b82 */ /* 0x000e620000000a00 */
[----:B0-----:R-:W-:-:S04]  /*01b0*/  IMAD.WIDE R2, R7, 0x4, R2 ;  /* 0x0000000407027825 */ /* 0x001fc800078e0202 */
[----:B------:R-:W-:Y:S01]  /*01c0*/  IMAD.WIDE R4, R5, 0x4, R2 ;  /* 0x0000000405047825 */ /* 0x000fe200078e0202 */
[----:B-1----:R-:W-:Y:S04]  /*01d0*/  STG.E desc[UR6][R2.64], R8 ;  /* 0x0000000802007986 */ /* 0x002fe8000c101906 */
[----:B------:R-:W-:Y:S01]  /*01e0*/  STG.E desc[UR6][R4.64], R9 ;  /* 0x0000000904007986 */ /* 0x000fe2000c101906 */
[----:B------:R-:W-:Y:S05]  /*01f0*/  EXIT ;  /* 0x000000000000794d */ /* 0x000fea0003800000 */
.L_x_12:
        /* <DEDUP_REMOVED lines=16> */
.L_x_112:


//--------------------- .text._Z25heatDiffusionSharedKernelPfPKfiifff --------------------------
	.section	.text._Z25heatDiffusionSharedKernelPfPKfiifff,"ax",@progbits
	.align	128
        .global         _Z25heatDiffusionSharedKernelPfPKfiifff
        .type           _Z25heatDiffusionSharedKernelPfPKfiifff,@function
        .size           _Z25heatDiffusionSharedKernelPfPKfiifff,(.L_x_108 - _Z25heatDiffusionSharedKernelPfPKfiifff)
        .other          _Z25heatDiffusionSharedKernelPfPKfiifff,@"STO_CUDA_ENTRY STV_DEFAULT"
_Z25heatDiffusionSharedKernelPfPKfiifff:
.text._Z25heatDiffusionSharedKernelPfPKfiifff:
[----:B------:R-:W-:Y:S01]  /*0000*/  LDC R1, c[0x0][0x37c] ;  /* 0x0000df00ff017b82 */ /* 0x000fe20000000800 */
[----:B------:R-:W0:Y:S07]  /*0010*/  S2R R7, SR_TID.Y ;  /* 0x0000000000077919 */ /* 0x000e2e0000002200 */
[----:B------:R-:W1:Y:S01]  /*0020*/  LDC.64 R14, c[0x0][0x390] ;  /* 0x0000e400ff0e7b82 */ /* 0x000e620000000a00 */
[----:B------:R-:W2:Y:S01]  /*0030*/  LDCU.64 UR4, c[0x0][0x358] ;  /* 0x00006b00ff0477ac */ /* 0x000ea20008000a00 */
[----:B------:R-:W0:Y:S01]  /*0040*/  S2R R2, SR_CTAID.Y ;  /* 0x0000000000027919 */ /* 0x000e220000002600 */
[----:B------:R-:W3:Y:S05]  /*0050*/  S2R R0, SR_TID.X ;  /* 0x0000000000007919 */ /* 0x000eea0000002100 */
[----:B------:R-:W4:Y:S01]  /*0060*/  LDC.64 R4, c[0x0][0x388] ;  /* 0x0000e200ff047b82 */ /* 0x000f220000000a00 */
[----:B------:R-:W3:Y:S01]  /*0070*/  S2R R13, SR_CTAID.X ;  /* 0x00000000000d7919 */ /* 0x000ee20000002500 */
[----:B-1----:R-:W-:-:S02]  /*0080*/  VIADD R6, R15, 0xffffffff ;  /* 0xffffffff0f067836 */ /* 0x002fc40000000000 */
[----:B0-----:R-:W-:Y:S02]  /*0090*/  IMAD R3, R2, 0x10, R7 ;  /* 0x0000001002037824 */ /* 0x001fe400078e0207 */
[----:B------:R-:W-:-:S03]  /*00a0*/  VIADD R2, R14, 0xffffffff ;  /* 0xffffffff0e027836 */ /* 0x000fc60000000000 */
[C---:B------:R-:W-:Y:S02]  /*00b0*/  ISETP.NE.AND P0, PT, R3.reuse, RZ, PT ;  /* 0x000000ff0300720c */ /* 0x040fe40003f05270 */
[----:B------:R-:W-:Y:S01]  /*00c0*/  ISETP.GE.AND P1, PT, R3, R6, PT ;  /* 0x000000060300720c */ /* 0x000fe20003f26270 */
[----:B---3--:R-:W-:Y:S01]  /*00d0*/  IMAD R13, R13, 0x10, R0 ;  /* 0x000000100d0d7824 */ /* 0x008fe200078e0200 */
[C---:B------:R-:W-:Y:S02]  /*00e0*/  ISETP.NE.OR P0, PT, R7.reuse, RZ, !P0 ;  /* 0x000000ff0700720c */ /* 0x040fe40004705670 */
[----:B------:R-:W-:Y:S02]  /*00f0*/  ISETP.NE.OR P1, PT, R7, 0xf, P1 ;  /* 0x0000000f0700780c */ /* 0x000fe40000f25670 */
[----:B------:R-:W-:Y:S02]  /*0100*/  ISETP.GE.AND P4, PT, R3, R15, PT ;  /* 0x0000000f0300720c */ /* 0x000fe40003f86270 */
[----:B------:R-:W-:-:S02]  /*0110*/  ISETP.GE.AND P2, PT, R13, 0x1, PT ;  /* 0x000000010d00780c */ /* 0x000fc40003f46270 */
[----:B------:R-:W-:Y:S01]  /*0120*/  ISETP.GE.AND P3, PT, R13, R2, PT ;  /* 0x000000020d00720c */ /* 0x000fe20003f66270 */
[-CC-:B------:R-:W-:Y:S01]  /*0130*/  IMAD R2, R3, R14.reuse, R13.reuse ;  /* 0x0000000e03027224 */ /* 0x180fe200078e020d */
[-C--:B------:R-:W-:Y:S02]  /*0140*/  ISETP.GE.OR P4, PT, R13, R14.reuse, P4 ;  /* 0x0000000e0d00720c */ /* 0x080fe40002786670 */
[C---:B------:R-:W-:Y:S01]  /*0150*/  ISETP.NE.OR P2, PT, R0.reuse, RZ, !P2 ;  /* 0x000000ff0000720c */ /* 0x040fe20005745670 */
[C---:B------:R-:W-:Y:S01]  /*0160*/  @!P0 VIADD R8, R3.reuse, 0xffffffff ;  /* 0xffffffff03088836 */ /* 0x040fe20000000000 */
[----:B------:R-:W-:Y:S01]  /*0170*/  ISETP.NE.OR P5, PT, R0, 0xf, P3 ;  /* 0x0000000f0000780c */ /* 0x000fe20001fa5670 */
[-C--:B------:R-:W-:Y:S02]  /*0180*/  @!P1 IMAD R10, R3, R14.reuse, R14 ;  /* 0x0000000e030a9224 */ /* 0x080fe400078e020e */
[----:B------:R-:W-:Y:S02]  /*0190*/  @!P0 IMAD R11, R8, R14, R13 ;  /* 0x0000000e080b8224 */ /* 0x000fe400078e020d */
[----:B------:R-:W-:-:S02]  /*01a0*/  @!P1 IMAD.IADD R15, R13, 0x1, R10 ;  /* 0x000000010d0f9824 */ /* 0x000fc400078e020a */
[----:B----4-:R-:W-:-:S04]  /*01b0*/  IMAD.WIDE R8, R2, 0x4, R4 ;  /* 0x0000000402087825 */ /* 0x010fc800078e0204 */
[--C-:B------:R-:W-:Y:S01]  /*01c0*/  @!P0 IMAD.WIDE R10, R11, 0x4, R4.reuse ;  /* 0x000000040b0a8825 */ /* 0x100fe200078e0204 */
[----:B--2---:R-:W2:Y:S03]  /*01d0*/  @!P4 LDG.E R14, desc[UR4][R8.64] ;  /* 0x00000004080ec981 */ /* 0x004ea6000c1e1900 */
[----:B------:R-:W-:Y:S01]  /*01e0*/  @!P1 IMAD.WIDE R4, R15, 0x4, R4 ;  /* 0x000000040f049825 */ /* 0x000fe200078e0204 */
[----:B------:R-:W3:Y:S04]  /*01f0*/  @!P2 LDG.E R16, desc[UR4][R8.64+-0x4] ;  /* 0xfffffc040810a981 */ /* 0x000ee8000c1e1900 */
[----:B------:R-:W4:Y:S04]  /*0200*/  @!P5 LDG.E R18, desc[UR4][R8.64+0x4] ;  /* 0x000004040812d981 */ /* 0x000f28000c1e1900 */
[----:B------:R-:W5:Y:S04]  /*0210*/  @!P0 LDG.E R11, desc[UR4][R10.64] ;  /* 0x000000040a0b8981 */ /* 0x000f68000c1e1900 */
[----:B------:R-:W5:Y:S01]  /*0220*/  @!P1 LDG.E R5, desc[UR4][R4.64] ;  /* 0x0000000404059981 */ /* 0x000f62000c1e1900 */
[----:B------:R-:W0:Y:S01]  /*0230*/  S2R R15, SR_CgaCtaId ;  /* 0x00000000000f7919 */ /* 0x000e220000008800 */
[----:B------:R-:W-:-:S02]  /*0240*/  MOV R12, 0x400 ;  /* 0x00000400000c7802 */ /* 0x000fc40000000f00 */
[----:B------:R-:W-:-:S04]  /*0250*/  ISETP.LT.OR P3, PT, R13, 0x1, P3 ;  /* 0x000000010d00780c */ /* 0x000fc80001f61670 */
[----:B------:R-:W-:Y:S02]  /*0260*/  ISETP.EQ.OR P3, PT, R3, RZ, P3 ;  /* 0x000000ff0300720c */ /* 0x000fe40001f62670 */
[----:B0-----:R-:W-:-:S05]  /*0270*/  LEA R12, R15, R12, 0x18 ;  /* 0x0000000c0f0c7211 */ /* 0x001fca00078ec0ff */
[----:B------:R-:W-:-:S04]  /*0280*/  IMAD R7, R7, 0x48, R12 ;  /* 0x0000004807077824 */ /* 0x000fc800078e020c */
[C---:B------:R-:W-:Y:S02]  /*0290*/  IMAD R13, R0.reuse, 0x4, R7 ;  /* 0x00000004000d7824 */ /* 0x040fe400078e0207 */
[----:B------:R-:W-:Y:S01]  /*02a0*/  IMAD R0, R0, 0x4, R12 ;  /* 0x0000000400007824 */ /* 0x000fe200078e020c */
[----:B------:R-:W-:Y:S02]  /*02b0*/  ISETP.GE.OR P3, PT, R3, R6, P3 ;  /* 0x000000060300720c */ /* 0x000fe40001f66670 */
[----:B--2---:R0:W-:Y:S04]  /*02c0*/  @!P4 STS [R13+0x4c], R14 ;  /* 0x00004c0e0d00c388 */ /* 0x0041e80000000800 */
[----:B---3--:R0:W-:Y:S04]  /*02d0*/  @!P2 STS [R7+0x48], R16 ;  /* 0x000048100700a388 */ /* 0x0081e80000000800 */
[----:B----4-:R0:W-:Y:S04]  /*02e0*/  @!P5 STS [R7+0x8c], R18 ;  /* 0x00008c120700d388 */ /* 0x0101e80000000800 */
[----:B-----5:R0:W-:Y:S04]  /*02f0*/  @!P0 STS [R0+0x4], R11 ;  /* 0x0000040b00008388 */ /* 0x0201e80000000800 */
[----:B------:R0:W-:Y:S01]  /*0300*/  @!P1 STS [R0+0x4cc], R5 ;  /* 0x0004cc0500009388 */ /* 0x0001e20000000800 */
[----:B------:R-:W-:Y:S06]  /*0310*/  BAR.SYNC.DEFER_BLOCKING 0x0 ;  /* 0x0000000000007b1d */ /* 0x000fec0000010000 */
[----:B------:R-:W-:Y:S05]  /*0320*/  @P3 EXIT ;  /* 0x000000000000394d */ /* 0x000fea0003800000 */
[----:B0-----:R-:W-:Y:S01]  /*0330*/  LDS R0, [R13+0x48] ;  /* 0x000048000d007984 */ /* 0x001fe20000000800 */
[----:B------:R-:W0:Y:S01]  /*0340*/  LDC R8, c[0x0][0x3a0] ;  /* 0x0000e800ff087b82 */ /* 0x000e220000000800 */
[----:B------:R-:W-:Y:S02]  /*0350*/  BSSY.RECONVERGENT B0, `(.L_x_13) ;  /* 0x0000014000007945 */ /* 0x000fe40003800200 */
[----:B------:R-:W1:Y:S04]  /*0360*/  LDS R3, [R13+0x50] ;  /* 0x000050000d037984 */ /* 0x000e680000000800 */
[----:B------:R-:W2:Y:S04]  /*0370*/  LDS R5, [R13+0x4] ;  /* 0x000004000d057984 */ /* 0x000ea80000000800 */
[----:B------:R-:W3:Y:S04]  /*0380*/  LDS R6, [R13+0x94] ;  /* 0x000094000d067984 */ /* 0x000ee80000000800 */
[----:B------:R-:W4:Y:S01]  /*0390*/  LDS R4, [R13+0x4c] ;  /* 0x00004c000d047984 */ /* 0x000f220000000800 */
[----:B0-----:R-:W0:Y:S01]  /*03a0*/  MUFU.RCP R7, R8 ;  /* 0x0000000800077308 */ /* 0x001e220000001000 */
[----:B-1----:R-:W-:-:S04]  /*03b0*/  FADD R0, R0, R3 ;  /* 0x0000000300007221 */ /* 0x002fc80000000000 */
[----:B--2---:R-:W-:-:S04]  /*03c0*/  FADD R5, R5, R0 ;  /* 0x0000000005057221 */ /* 0x004fc80000000000 */
[----:B---3--:R-:W-:Y:S01]  /*03d0*/  FADD R5, R6, R5 ;  /* 0x0000000506057221 */ /* 0x008fe20000000000 */
[----:B0-----:R-:W-:-:S03]  /*03e0*/  FFMA R6, R7, -R8, 1 ;  /* 0x3f80000007067423 */ /* 0x001fc60000000808 */
[----:B----4-:R-:W-:Y:S01]  /*03f0*/  FFMA R0, R4, -4, R5 ;  /* 0xc080000004007823 */ /* 0x010fe20000000005 */
[----:B------:R-:W-:-:S03]  /*0400*/  FFMA R7, R7, R6, R7 ;  /* 0x0000000607077223 */ /* 0x000fc60000000007 */
[----:B------:R-:W0:Y:S01]  /*0410*/  FCHK P0, R0, R8 ;  /* 0x0000000800007302 */ /* 0x000e220000000000 */
[----:B------:R-:W-:-:S04]  /*0420*/  FFMA R3, R0, R7, RZ ;  /* 0x0000000700037223 */ /* 0x000fc800000000ff */
[----:B------:R-:W-:-:S04]  /*0430*/  FFMA R6, R3, -R8, R0 ;  /* 0x8000000803067223 */ /* 0x000fc80000000000 */
[----:B------:R-:W-:Y:S01]  /*0440*/  FFMA R5, R7, R6, R3 ;  /* 0x0000000607057223 */ /* 0x000fe20000000003 */
[----:B0-----:R-:W-:Y:S06]  /*0450*/  @!P0 BRA `(.L_x_14) ;  /* 0x00000000000c8947 */ /* 0x001fec0003800000 */
[----:B------:R-:W-:-:S07]  /*0460*/  MOV R6, 0x480 ;  /* 0x0000048000067802 */ /* 0x000fce0000000f00 */
[----:B------:R-:W-:Y:S05]  /*0470*/  CALL.REL.NOINC `($__internal_1_$__cuda_sm3x_div_rn_noftz_f32_slowpath) ;  /* 0x0000000000247944 */ /* 0x000fea0003c00000 */
[----:B------:R-:W-:-:S07]  /*0480*/  IMAD.MOV.U32 R5, RZ, RZ, R0 ;  /* 0x000000ffff057224 */ /* 0x000fce00078e0000 */
.L_x_14:
[----:B------:R-:W-:Y:S05]  /*0490*/  BSYNC.RECONVERGENT B0 ;  /* 0x0000000000007941 */ /* 0x000fea0003800200 */
.L_x_13:
[----:B------:R-:W0:Y:S08]  /*04a0*/  LDC.64 R8, c[0x0][0x398] ;  /* 0x0000e600ff087b82 */ /* 0x000e300000000a00 */
[----:B------:R-:W1:Y:S01]  /*04b0*/  LDC.64 R6, c[0x0][0x380] ;  /* 0x0000e000ff067b82 */ /* 0x000e620000000a00 */
[----:B0-----:R-:W-:-:S04]  /*04c0*/  FMUL R9, R8, R9 ;  /* 0x0000000908097220 */ /* 0x001fc80000400000 */
[----:B------:R-:W-:Y:S01]  /*04d0*/  FFMA R5, R9, R5, R4 ;  /* 0x0000000509057223 */ /* 0x000fe20000000004 */
[----:B-1----:R-:W-:-:S05]  /*04e0*/  IMAD.WIDE R2, R2, 0x4, R6 ;  /* 0x0000000402027825 */ /* 0x002fca00078e0206 */
[----:B------:R-:W-:Y:S01]  /*04f0*/  STG.E desc[UR4][R2.64], R5 ;  /* 0x0000000502007986 */ /* 0x000fe2000c101904 */
[----:B------:R-:W-:Y:S05]  /*0500*/  EXIT ;  /* 0x000000000000794d */ /* 0x000fea0003800000 */
        .weak           $__internal_1_$__cuda_sm3x_div_rn_noftz_f32_slowpath
        .type           $__internal_1_$__cuda_sm3x_div_rn_noftz_f32_slowpath,@function
        .size           $__internal_1_$__cuda_sm3x_div_rn_noftz_f32_slowpath,(.L_x_108 - $__internal_1_$__cuda_sm3x_div_rn_noftz_f32_slowpath)
$__internal_1_$__cuda_sm3x_div_rn_noftz_f32_slowpath:
[----:B------:R-:W0:Y:S01]  /*0510*/  LDC R3, c[0x0][0x3a0] ;  /* 0x0000e800ff037b82 */ /* 0x000e220000000800 */
[--C-:B------:R-:W-:Y:S01]  /*0520*/  SHF.R.U32.HI R5, RZ, 0x17, R0.reuse ;  /* 0x00000017ff057819 */ /* 0x100fe20000011600 */
[----:B------:R-:W1:Y:S01]  /*0530*/  LDCU UR6, c[0x0][0x3a0] ;  /* 0x00007400ff0677ac */ /* 0x000e620008000800 */
[----:B------:R-:W-:Y:S01]  /*0540*/  BSSY.RECONVERGENT B1, `(.L_x_15) ;  /* 0x0000064000017945 */ /* 0x000fe20003800200 */
[----:B------:R-:W-:Y:S01]  /*0550*/  IMAD.MOV.U32 R8, RZ, RZ, R0 ;  /* 0x000000ffff087224 */ /* 0x000fe200078e0000 */
[----:B------:R-:W-:-:S05]  /*0560*/  LOP3.LUT R5, R5, 0xff, RZ, 0xc0, !PT ;  /* 0x000000ff05057812 */ /* 0x000fca00078ec0ff */
[----:B------:R-:W-:Y:S02]  /*0570*/  VIADD R11, R5, 0xffffffff ;  /* 0xffffffff050b7836 */ /* 0x000fe40000000000 */
[----:B-1----:R-:W-:Y:S01]  /*0580*/  IMAD.U32 R9, RZ, RZ, UR6 ;  /* 0x00000006ff097e24 */ /* 0x002fe2000f8e00ff */
[----:B0-----:R-:W-:-:S04]  /*0590*/  SHF.R.U32.HI R7, RZ, 0x17, R3 ;  /* 0x00000017ff077819 */ /* 0x001fc80000011603 */
[----:B------:R-:W-:-:S05]  /*05a0*/  LOP3.LUT R7, R7, 0xff, RZ, 0xc0, !PT ;  /* 0x000000ff07077812 */ /* 0x000fca00078ec0ff */
[----:B------:R-:W-:-:S05]  /*05b0*/  VIADD R12, R7, 0xffffffff ;  /* 0xffffffff070c7836 */ /* 0x000fca0000000000 */
[----:B------:R-:W-:-:S04]  /*05c0*/  ISETP.GT.U32.AND P0, PT, R12, 0xfd, PT ;  /* 0x000000fd0c00780c */ /* 0x000fc80003f04070 */
[----:B------:R-:W-:-:S13]  /*05d0*/  ISETP.GT.U32.OR P0, PT, R11, 0xfd, P0 ;  /* 0x000000fd0b00780c */ /* 0x000fda0000704470 */
[----:B------:R-:W-:Y:S01]  /*05e0*/  @!P0 IMAD.MOV.U32 R10, RZ, RZ, RZ ;  /* 0x000000ffff0a8224 */ /* 0x000fe200078e00ff */
[----:B------:R-:W-:Y:S06]  /*05f0*/  @!P0 BRA `(.L_x_16) ;  /* 0x00000000005c8947 */ /* 0x000fec0003800000 */
[----:B------:R-:W-:Y:S02]  /*0600*/  FSETP.GTU.FTZ.AND P1, PT, |R3|, +INF , PT ;  /* 0x7f8000000300780b */ /* 0x000fe40003f3c200 */
[----:B------:R-:W-:-:S04]  /*0610*/  FSETP.GTU.FTZ.AND P0, PT, |R0|, +INF , PT ;  /* 0x7f8000000000780b */ /* 0x000fc80003f1c200 */
[----:B------:R-:W-:-:S13]  /*0620*/  PLOP3.LUT P0, PT, P0, P1, PT, 0xf8, 0x8f ;  /* 0x00000000008f781c */ /* 0x000fda0000703f70 */
[----:B------:R-:W-:Y:S05]  /*0630*/  @P0 BRA `(.L_x_17) ;  /* 0x00000004004c0947 */ /* 0x000fea0003800000 */
[----:B------:R-:W-:-:S13]  /*0640*/  LOP3.LUT P0, RZ, R9, 0x7fffffff, R8, 0xc8, !PT ;  /* 0x7fffffff09ff7812 */ /* 0x000fda000780c808 */
[----:B------:R-:W-:Y:S05]  /*0650*/  @!P0 BRA `(.L_x_18) ;  /* 0x00000004003c8947 */ /* 0x000fea0003800000 */
[C---:B------:R-:W-:Y:S02]  /*0660*/  FSETP.NEU.FTZ.AND P2, PT, |R0|.reuse, +INF , PT ;  /* 0x7f8000000000780b */ /* 0x040fe40003f5d200 */
[----:B------:R-:W-:Y:S02]  /*0670*/  FSETP.NEU.FTZ.AND P0, PT, |R3|, +INF , PT ;  /* 0x7f8000000300780b */ /* 0x000fe40003f1d200 */
[----:B------:R-:W-:-:S11]  /*0680*/  FSETP.NEU.FTZ.AND P1, PT, |R0|, +INF , PT ;  /* 0x7f8000000000780b */ /* 0x000fd60003f3d200 */
[----:B------:R-:W-:Y:S05]  /*0690*/  @!P0 BRA !P2, `(.L_x_18) ;  /* 0x00000004002c8947 */ /* 0x000fea0005000000 */
[----:B------:R-:W-:-:S04]  /*06a0*/  LOP3.LUT P2, RZ, R8, 0x7fffffff, RZ, 0xc0, !PT ;  /* 0x7fffffff08ff7812 */ /* 0x000fc8000784c0ff */
[----:B------:R-:W-:-:S13]  /*06b0*/  PLOP3.LUT P0, PT, P0, P2, PT, 0x2f, 0xf2 ;  /* 0x0000000000f2781c */ /* 0x000fda0000704577 */
[----:B------:R-:W-:Y:S05]  /*06c0*/  @P0 BRA `(.L_x_19) ;  /* 0x0000000400180947 */ /* 0x000fea0003800000 */
[----:B------:R-:W-:-:S04]  /*06d0*/  LOP3.LUT P0, RZ, R9, 0x7fffffff, RZ, 0xc0, !PT ;  /* 0x7fffffff09ff7812 */ /* 0x000fc8000780c0ff */
[----:B------:R-:W-:-:S13]  /*06e0*/  PLOP3.LUT P0, PT, P1, P0, PT, 0x2f, 0xf2 ;  /* 0x0000000000f2781c */ /* 0x000fda0000f00577 */
[----:B------:R-:W-:Y:S05]  /*06f0*/  @P0 BRA `(.L_x_20) ;  /* 0x0000000400000947 */ /* 0x000fea0003800000 */
[----:B------:R-:W-:Y:S02]  /*0700*/  ISETP.GE.AND P0, PT, R11, RZ, PT ;  /* 0x000000ff0b00720c */ /* 0x000fe40003f06270 */
[----:B------:R-:W-:-:S11]  /*0710*/  ISETP.GE.AND P1, PT, R12, RZ, PT ;  /* 0x000000ff0c00720c */ /* 0x000fd60003f26270 */
[----:B------:R-:W-:Y:S02]  /*0720*/  @P0 IMAD.MOV.U32 R10, RZ, RZ, RZ ;  /* 0x000000ffff0a0224 */ /* 0x000fe400078e00ff */
[----:B------:R-:W-:Y:S01]  /*0730*/  @!P0 FFMA R8, R0, 1.84467440737095516160e+19, RZ ;  /* 0x5f80000000088823 */ /* 0x000fe200000000ff */
[----:B------:R-:W-:Y:S02]  /*0740*/  @!P0 IMAD.MOV.U32 R10, RZ, RZ, -0x40 ;  /* 0xffffffc0ff0a8424 */ /* 0x000fe400078e00ff */
[----:B------:R-:W-:Y:S02]  /*0750*/  @!P1 FFMA R9, R3, 1.84467440737095516160e+19, RZ ;  /* 0x5f80000003099823 */ /* 0x000fe400000000ff */
[----:B------:R-:W-:-:S07]  /*0760*/  @!P1 VIADD R10, R10, 0x40 ;  /* 0x000000400a0a9836 */ /* 0x000fce0000000000 */
.L_x_16:
[----:B------:R-:W-:Y:S01]  /*0770*/  LEA R0, R7, 0xc0800000, 0x17 ;  /* 0xc080000007007811 */ /* 0x000fe200078eb8ff */
[----:B------:R-:W-:Y:S01]  /*0780*/  VIADD R5, R5, 0xffffff81 ;  /* 0xffffff8105057836 */ /* 0x000fe20000000000 */
[----:B------:R-:W-:Y:S03]  /*0790*/  BSSY.RECONVERGENT B2, `(.L_x_21) ;  /* 0x0000035000027945 */ /* 0x000fe60003800200 */
[----:B------:R-:W-:Y:S02]  /*07a0*/  IMAD.IADD R9, R9, 0x1, -R0 ;  /* 0x0000000109097824 */ /* 0x000fe400078e0a00 */
[C---:B------:R-:W-:Y:S01]  /*07b0*/  IMAD R0, R5.reuse, -0x800000, R8 ;  /* 0xff80000005007824 */ /* 0x040fe200078e0208 */
[----:B------:R-:W-:Y:S01]  /*07c0*/  IADD3 R5, PT, PT, R5, 0x7f, -R7 ;  /* 0x0000007f05057810 */ /* 0x000fe20007ffe807 */
[----:B------:R-:W0:Y:S01]  /*07d0*/  MUFU.RCP R3, R9 ;  /* 0x0000000900037308 */ /* 0x000e220000001000 */
[----:B------:R-:W-:-:S03]  /*07e0*/  FADD.FTZ R11, -R9, -RZ ;  /* 0x800000ff090b7221 */ /* 0x000fc60000010100 */
[----:B------:R-:W-:Y:S02]  /*07f0*/  IMAD.IADD R5, R5, 0x1, R10 ;  /* 0x0000000105057824 */ /* 0x000fe400078e020a */
        /* <DEDUP_REMOVED lines=8> */
[----:B------:R-:W-:-:S05]  /*0880*/  LOP3.LUT R3, R3, 0xff, RZ, 0xc0, !PT ;  /* 0x000000ff03037812 */ /* 0x000fca00078ec0ff */
[----:B------:R-:W-:-:S04]  /*0890*/  IMAD.IADD R7, R3, 0x1, R5 ;  /* 0x0000000103077824 */ /* 0x000fc800078e0205 */
[----:B------:R-:W-:-:S05]  /*08a0*/  VIADD R3, R7, 0xffffffff ;  /* 0xffffffff07037836 */ /* 0x000fca0000000000 */
        /* <DEDUP_REMOVED lines=9> */
[CC--:B------:R-:W-:Y:S01]  /*0940*/  FFMA.RZ R3, R12.reuse, R8.reuse, R13 ;  /* 0x000000080c037223 */ /* 0x0c0fe2000000c00d */
[C---:B------:R-:W-:Y:S01]  /*0950*/  VIADD R10, R7.reuse, 0x20 ;  /* 0x00000020070a7836 */ /* 0x040fe20000000000 */
[C---:B------:R-:W-:Y:S02]  /*0960*/  ISETP.NE.AND P2, PT, R7.reuse, RZ, PT ;  /* 0x000000ff0700720c */ /* 0x040fe40003f45270 */
[----:B------:R-:W-:Y:S01]  /*0970*/  ISETP.NE.AND P1, PT, R7, RZ, PT ;  /* 0x000000ff0700720c */ /* 0x000fe20003f25270 */
[----:B------:R-:W-:Y:S01]  /*0980*/  IMAD.MOV R7, RZ, RZ, -R7 ;  /* 0x000000ffff077224 */ /* 0x000fe200078e0a07 */
[----:B------:R-:W-:Y:S01]  /*0990*/  LOP3.LUT R5, R3, 0x7fffff, RZ, 0xc0, !PT ;  /* 0x007fffff03057812 */ /* 0x000fe200078ec0ff */
[CCC-:B------:R-:W-:Y:S01]  /*09a0*/  FFMA.RP R3, R12.reuse, R8.reuse, R13.reuse ;  /* 0x000000080c037223 */ /* 0x1c0fe2000000800d */
[----:B------:R-:W-:Y:S02]  /*09b0*/  FFMA.RM R8, R12, R8, R13 ;  /* 0x000000080c087223 */ /* 0x000fe4000000400d */
[----:B------:R-:W-:-:S03]  /*09c0*/  LOP3.LUT R5, R5, 0x800000, RZ, 0xfc, !PT ;  /* 0x0080000005057812 */ /* 0x000fc600078efcff */
[----:B------:R-:W-:Y:S02]  /*09d0*/  FSETP.NEU.FTZ.AND P0, PT, R3, R8, PT ;  /* 0x000000080300720b */ /* 0x000fe40003f1d000 */
[----:B------:R-:W-:Y:S02]  /*09e0*/  SHF.L.U32 R10, R5, R10, RZ ;  /* 0x0000000a050a7219 */ /* 0x000fe400000006ff */
[----:B------:R-:W-:Y:S02]  /*09f0*/  SEL R8, R7, RZ, P2 ;  /* 0x000000ff07087207 */ /* 0x000fe40001000000 */
[----:B------:R-:W-:Y:S02]  /*0a00*/  ISETP.NE.AND P1, PT, R10, RZ, P1 ;  /* 0x000000ff0a00720c */ /* 0x000fe40000f25270 */
[----:B------:R-:W-:Y:S02]  /*0a10*/  SHF.R.U32.HI R8, RZ, R8, R5 ;  /* 0x00000008ff087219 */ /* 0x000fe40000011605 */
[----:B------:R-:W-:-:S02]  /*0a20*/  PLOP3.LUT P0, PT, P0, P1, PT, 0xf8, 0x8f ;  /* 0x00000000008f781c */ /* 0x000fc40000703f70 */
[----:B------:R-:W-:Y:S02]  /*0a30*/  SHF.R.U32.HI R10, RZ, 0x1, R8 ;  /* 0x00000001ff0a7819 */ /* 0x000fe40000011608 */
[----:B------:R-:W-:-:S04]  /*0a40*/  SEL R3, RZ, 0x1, !P0 ;  /* 0x00000001ff037807 */ /* 0x000fc80004000000 */
[----:B------:R-:W-:-:S04]  /*0a50*/  LOP3.LUT R3, R3, 0x1, R10, 0xf8, !PT ;  /* 0x0000000103037812 */ /* 0x000fc800078ef80a */
[----:B------:R-:W-:-:S05]  /*0a60*/  LOP3.LUT R3, R3, R8, RZ, 0xc0, !PT ;  /* 0x0000000803037212 */ /* 0x000fca00078ec0ff */
[----:B------:R-:W-:-:S05]  /*0a70*/  IMAD.IADD R3, R10, 0x1, R3 ;  /* 0x000000010a037824 */ /* 0x000fca00078e0203 */
[----:B------:R-:W-:Y:S01]  /*0a80*/  LOP3.LUT R0, R3, R0, RZ, 0xfc, !PT ;  /* 0x0000000003007212 */ /* 0x000fe200078efcff */
[----:B------:R-:W-:Y:S06]  /*0a90*/  BRA `(.L_x_24) ;  /* 0x0000000000107947 */ /* 0x000fec0003800000 */
.L_x_23:
[----:B------:R-:W-:-:S04]  /*0aa0*/  LOP3.LUT R0, R0, 0x80000000, RZ, 0xc0, !PT ;  /* 0x8000000000007812 */ /* 0x000fc800078ec0ff */
[----:B------:R-:W-:Y:S01]  /*0ab0*/  LOP3.LUT R0, R0, 0x7f800000, RZ, 0xfc, !PT ;  /* 0x7f80000000007812 */ /* 0x000fe200078efcff */
[----:B------:R-:W-:Y:S06]  /*0ac0*/  BRA `(.L_x_24) ;  /* 0x0000000000047947 */ /* 0x000fec0003800000 */
.L_x_22:
[----:B------:R-:W-:-:S07]  /*0ad0*/  IMAD R0, R5, 0x800000, R0 ;  /* 0x0080000005007824 */ /* 0x000fce00078e0200 */
.L_x_24:
[----:B------:R-:W-:Y:S05]  /*0ae0*/  BSYNC.RECONVERGENT B2 ;  /* 0x0000000000027941 */ /* 0x000fea0003800200 */
.L_x_21:
[----:B------:R-:W-:Y:S05]  /*0af0*/  BRA `(.L_x_25) ;  /* 0x0000000000207947 */ /* 0x000fea0003800000 */
.L_x_20:
[----:B------:R-:W-:-:S04]  /*0b00*/  LOP3.LUT R0, R9, 0x80000000, R8, 0x48, !PT ;  /* 0x8000000009007812 */ /* 0x000fc800078e4808 */
[----:B------:R-:W-:Y:S01]  /*0b10*/  LOP3.LUT R0, R0, 0x7f800000, RZ, 0xfc, !PT ;  /* 0x7f80000000007812 */ /* 0x000fe200078efcff */
[----:B------:R-:W-:Y:S06]  /*0b20*/  BRA `(.L_x_25) ;  /* 0x0000000000147947 */ /* 0x000fec0003800000 */
.L_x_19:
[----:B------:R-:W-:Y:S01]  /*0b30*/  LOP3.LUT R0, R9, 0x80000000, R8, 0x48, !PT ;  /* 0x8000000009007812 */ /* 0x000fe200078e4808 */
[----:B------:R-:W-:Y:S06]  /*0b40*/  BRA `(.L_x_25) ;  /* 0x00000000000c7947 */ /* 0x000fec0003800000 */
.L_x_18:
[----:B------:R-:W0:Y:S01]  /*0b50*/  MUFU.RSQ R0, -QNAN ;  /* 0xffc0000000007908 */ /* 0x000e220000001400 */
[----:B------:R-:W-:Y:S05]  /*0b60*/  BRA `(.L_x_25) ;  /* 0x0000000000047947 */ /* 0x000fea0003800000 */
.L_x_17:
[----:B------:R-:W-:-:S07]  /*0b70*/  FADD.FTZ R0, R0, R3 ;  /* 0x0000000300007221 */ /* 0x000fce0000010000 */
.L_x_25:
[----:B------:R-:W-:Y:S05]  /*0b80*/  BSYNC.RECONVERGENT B1 ;  /* 0x0000000000017941 */ /* 0x000fea0003800200 */
.L_x_15:
[----:B------:R-:W-:-:S04]  /*0b90*/  IMAD.MOV.U32 R7, RZ, RZ, 0x0 ;  /* 0x00000000ff077424 */ /* 0x000fc800078e00ff */
[----:B0-----:R-:W-:Y:S05]  /*0ba0*/  RET.REL.NODEC R6 `(_Z25heatDiffusionSharedKernelPfPKfiifff) ;  /* 0xfffffff406147950 */ /* 0x001fea0003c3ffff */
.L_x_26:
        /* <DEDUP_REMOVED lines=13> */
.L_x_108:


//--------------------- .text._Z19heatDiffusionKernelPfPKfiifff --------------------------
	.section	.text._Z19heatDiffusionKernelPfPKfiifff,"ax",@progbits
	.align	128
        .global         _Z19heatDiffusionKernelPfPKfiifff
        .type           _Z19heatDiffusionKernelPfPKfiifff,@function
        .size           _Z19heatDiffusionKernelPfPKfiifff,(.L_x_109 - _Z19heatDiffusionKernelPfPKfiifff)
        .other          _Z19heatDiffusionKernelPfPKfiifff,@"STO_CUDA_ENTRY STV_DEFAULT"
_Z19heatDiffusionKernelPfPKfiifff:
.text._Z19heatDiffusionKernelPfPKfiifff:
[----:B------:R-:W-:Y:S01]  /*0000*/  LDC R1, c[0x0][0x37c] ;  /* 0x0000df00ff017b82 */ /* 0x000fe20000000800 */
[----:B------:R-:W0:Y:S07]  /*0010*/  S2R R0, SR_TID.X ;  /* 0x0000000000007919 */ /* 0x000e2e0000002100 */
[----:B------:R-:W0:Y:S01]  /*0020*/  S2UR UR4, SR_CTAID.X ;  /* 0x00000000000479c3 */ /* 0x000e220000002500 */
[----:B------:R-:W1:Y:S07]  /*0030*/  S2R R7, SR_TID.Y ;  /* 0x0000000000077919 */ /* 0x000e6e0000002200 */
[----:B------:R-:W0:Y:S08]  /*0040*/  LDC R5, c[0x0][0x360] ;  /* 0x0000d800ff057b82 */ /* 0x000e300000000800 */
[----:B------:R-:W2:Y:S08]  /*0050*/  LDC.64 R2, c[0x0][0x390] ;  /* 0x0000e400ff027b82 */ /* 0x000eb00000000a00 */
[----:B------:R-:W1:Y:S08]  /*0060*/  S2UR UR5, SR_CTAID.Y ;  /* 0x00000000000579c3 */ /* 0x000e700000002600 */
[----:B------:R-:W1:Y:S01]  /*0070*/  LDC R4, c[0x0][0x364] ;  /* 0x0000d900ff047b82 */ /* 0x000e620000000800 */
[----:B0-----:R-:W-:-:S02]  /*0080*/  IMAD R5, R5, UR4, R0 ;  /* 0x0000000405057c24 */ /* 0x001fc4000f8e0200 */
[----:B--2---:R-:W-:Y:S02]  /*0090*/  VIADD R0, R2, 0xffffffff ;  /* 0xffffffff02007836 */ /* 0x004fe40000000000 */
[----:B------:R-:W-:-:S03]  /*00a0*/  VIADD R3, R3, 0xffffffff ;  /* 0xffffffff03037836 */ /* 0x000fc60000000000 */
[----:B------:R-:W-:-:S04]  /*00b0*/  ISETP.GE.AND P0, PT, R5, R0, PT ;  /* 0x000000000500720c */ /* 0x000fc80003f06270 */
[----:B------:R-:W-:Y:S01]  /*00c0*/  ISETP.LT.OR P0, PT, R5, 0x1, P0 ;  /* 0x000000010500780c */ /* 0x000fe20000701670 */
[----:B-1----:R-:W-:-:S05]  /*00d0*/  IMAD R0, R4, UR5, R7 ;  /* 0x0000000504007c24 */ /* 0x002fca000f8e0207 */
[----:B------:R-:W-:-:S04]  /*00e0*/  ISETP.EQ.OR P0, PT, R0, RZ, P0 ;  /* 0x000000ff0000720c */ /* 0x000fc80000702670 */
[----:B------:R-:W-:-:S13]  /*00f0*/  ISETP.GE.OR P0, PT, R0, R3, P0 ;  /* 0x000000030000720c */ /* 0x000fda0000706670 */
[----:B------:R-:W-:Y:S05]  /*0100*/  @P0 EXIT ;  /* 0x000000000000094d */ /* 0x000fea0003800000 */
[----:B------:R-:W0:Y:S01]  /*0110*/  LDC.64 R8, c[0x0][0x388] ;  /* 0x0000e200ff087b82 */ /* 0x000e220000000a00 */
[----:B------:R-:W1:Y:S01]  /*0120*/  LDCU.64 UR4, c[0x0][0x358] ;  /* 0x00006b00ff0477ac */ /* 0x000e620008000a00 */
[----:B------:R-:W-:-:S04]  /*0130*/  IMAD R5, R0, R2, R5 ;  /* 0x0000000200057224 */ /* 0x000fc800078e0205 */
[C---:B------:R-:W-:Y:S02]  /*0140*/  IMAD.IADD R3, R5.reuse, 0x1, -R2 ;  /* 0x0000000105037824 */ /* 0x040fe400078e0a02 */
[----:B------:R-:W2:Y:S01]  /*0150*/  LDC R15, c[0x0][0x3a0] ;  /* 0x0000e800ff0f7b82 */ /* 0x000ea20000000800 */
[----:B0-----:R-:W-:-:S04]  /*0160*/  IMAD.WIDE R6, R5, 0x4, R8 ;  /* 0x0000000405067825 */ /* 0x001fc800078e0208 */
[----:B------:R-:W-:Y:S01]  /*0170*/  IMAD.WIDE R8, R3, 0x4, R8 ;  /* 0x0000000403087825 */ /* 0x000fe200078e0208 */
[----:B-1----:R-:W3:Y:S04]  /*0180*/  LDG.E R0, desc[UR4][R6.64+-0x4] ;  /* 0xfffffc0406007981 */ /* 0x002ee8000c1e1900 */
[----:B------:R-:W3:Y:S01]  /*0190*/  LDG.E R3, desc[UR4][R6.64+0x4] ;  /* 0x0000040406037981 */ /* 0x000ee2000c1e1900 */
[----:B------:R-:W-:-:S03]  /*01a0*/  IMAD.WIDE R10, R2, 0x4, R6 ;  /* 0x00000004020a7825 */ /* 0x000fc600078e0206 */
[----:B------:R-:W4:Y:S04]  /*01b0*/  LDG.E R8, desc[UR4][R8.64] ;  /* 0x0000000408087981 */ /* 0x000f28000c1e1900 */
[----:B------:R-:W5:Y:S04]  /*01c0*/  LDG.E R10, desc[UR4][R10.64] ;  /* 0x000000040a0a7981 */ /* 0x000f68000c1e1900 */
[----:B------:R-:W5:Y:S01]  /*01d0*/  LDG.E R2, desc[UR4][R6.64] ;  /* 0x0000000406027981 */ /* 0x000f62000c1e1900 */
[----:B--2---:R-:W0:Y:S01]  /*01e0*/  MUFU.RCP R4, R15 ;  /* 0x0000000f00047308 */ /* 0x004e220000001000 */
[----:B------:R-:W-:Y:S01]  /*01f0*/  BSSY.RECONVERGENT B0, `(.L_x_27) ;  /* 0x000000f000007945 */ /* 0x000fe20003800200 */
[----:B0-----:R-:W-:-:S04]  /*0200*/  FFMA R13, R4, -R15, 1 ;  /* 0x3f800000040d7423 */ /* 0x001fc8000000080f */
[----:B------:R-:W-:Y:S01]  /*0210*/  FFMA R13, R4, R13, R4 ;  /* 0x0000000d040d7223 */ /* 0x000fe20000000004 */
[----:B---3--:R-:W-:-:S04]  /*0220*/  FADD R3, R0, R3 ;  /* 0x0000000300037221 */ /* 0x008fc80000000000 */
[----:B----4-:R-:W-:-:S04]  /*0230*/  FADD R3, R8, R3 ;  /* 0x0000000308037221 */ /* 0x010fc80000000000 */
[----:B-----5:R-:W-:-:S04]  /*0240*/  FADD R3, R10, R3 ;  /* 0x000000030a037221 */ /* 0x020fc80000000000 */
[----:B------:R-:W-:-:S04]  /*0250*/  FFMA R0, R2, -4, R3 ;  /* 0xc080000002007823 */ /* 0x000fc80000000003 */
[----:B------:R-:W0:Y:S01]  /*0260*/  FCHK P0, R0, R15 ;  /* 0x0000000f00007302 */ /* 0x000e220000000000 */
[----:B------:R-:W-:-:S04]  /*0270*/  FFMA R3, R0, R13, RZ ;  /* 0x0000000d00037223 */ /* 0x000fc800000000ff */
[----:B------:R-:W-:-:S04]  /*0280*/  FFMA R4, R3, -R15, R0 ;  /* 0x8000000f03047223 */ /* 0x000fc80000000000 */
[----:B------:R-:W-:Y:S01]  /*0290*/  FFMA R3, R13, R4, R3 ;  /* 0x000000040d037223 */ /* 0x000fe20000000003 */
[----:B0-----:R-:W-:Y:S06]  /*02a0*/  @!P0 BRA `(.L_x_28) ;  /* 0x00000000000c8947 */ /* 0x001fec0003800000 */
[----:B------:R-:W-:-:S07]  /*02b0*/  MOV R4, 0x2d0 ;  /* 0x000002d000047802 */ /* 0x000fce0000000f00 */
[----:B------:R-:W-:Y:S05]  /*02c0*/  CALL.REL.NOINC `($__internal_2_$__cuda_sm3x_div_rn_noftz_f32_slowpath) ;  /* 0x0000000000247944 */ /* 0x000fea0003c00000 */
[----:B------:R-:W-:-:S07]  /*02d0*/  IMAD.MOV.U32 R3, RZ, RZ, R0 ;  /* 0x000000ffff037224 */ /* 0x000fce00078e0000 */
.L_x_28:
[----:B------:R-:W-:Y:S05]  /*02e0*/  BSYNC.RECONVERGENT B0 ;  /* 0x0000000000007941 */ /* 0x000fea0003800200 */
.L_x_27:
[----:B------:R-:W0:Y:S08]  /*02f0*/  LDC.64 R8, c[0x0][0x398] ;  /* 0x0000e600ff087b82 */ /* 0x000e300000000a00 */
[----:B------:R-:W1:Y:S01]  /*0300*/  LDC.64 R6, c[0x0][0x380] ;  /* 0x0000e000ff067b82 */ /* 0x000e620000000a00 */
[----:B0-----:R-:W-:-:S04]  /*0310*/  FMUL R9, R8, R9 ;  /* 0x0000000908097220 */ /* 0x001fc80000400000 */
[----:B------:R-:W-:Y:S01]  /*0320*/  FFMA R3, R9, R3, R2 ;  /* 0x0000000309037223 */ /* 0x000fe20000000002 */
[----:B-1----:R-:W-:-:S05]  /*0330*/  IMAD.WIDE R4, R5, 0x4, R6 ;  /* 0x0000000405047825 */ /* 0x002fca00078e0206 */
[----:B------:R-:W-:Y:S01]  /*0340*/  STG.E desc[UR4][R4.64], R3 ;  /* 0x0000000304007986 */ /* 0x000fe2000c101904 */
[----:B------:R-:W-:Y:S05]  /*0350*/  EXIT ;  /* 0x000000000000794d */ /* 0x000fea0003800000 */
        .weak           $__internal_2_$__cuda_sm3x_div_rn_noftz_f32_slowpath
        .type           $__internal_2_$__cuda_sm3x_div_rn_noftz_f32_slowpath,@function
        .size           $__internal_2_$__cuda_sm3x_div_rn_noftz_f32_slowpath,(.L_x_109 - $__internal_2_$__cuda_sm3x_div_rn_noftz_f32_slowpath)
$__internal_2_$__cuda_sm3x_div_rn_noftz_f32_slowpath:
[----:B------:R-:W0:Y:S01]  /*0360*/  LDC R3, c[0x0][0x3a0] ;  /* 0x0000e800ff037b82 */ /* 0x000e220000000800 */
[--C-:B------:R-:W-:Y:S01]  /*0370*/  SHF.R.U32.HI R6, RZ, 0x17, R0.reuse ;  /* 0x00000017ff067819 */ /* 0x100fe20000011600 */
[----:B------:R-:W1:Y:S01]  /*0380*/  LDCU UR6, c[0x0][0x3a0] ;  /* 0x00007400ff0677ac */ /* 0x000e620008000800 */
[----:B------:R-:W-:Y:S01]  /*0390*/  BSSY.RECONVERGENT B1, `(.L_x_29) ;  /* 0x0000064000017945 */ /* 0x000fe20003800200 */
[----:B------:R-:W-:Y:S01]  /*03a0*/  IMAD.MOV.U32 R8, RZ, RZ, R0 ;  /* 0x000000ffff087224 */ /* 0x000fe200078e0000 */
[----:B------:R-:W-:-:S05]  /*03b0*/  LOP3.LUT R6, R6, 0xff, RZ, 0xc0, !PT ;  /* 0x000000ff06067812 */ /* 0x000fca00078ec0ff */
[----:B------:R-:W-:Y:S01]  /*03c0*/  VIADD R11, R6, 0xffffffff ;  /* 0xffffffff060b7836 */ /* 0x000fe20000000000 */
[----:B-1----:R-:W-:Y:S02]  /*03d0*/  MOV R9, UR6 ;  /* 0x0000000600097c02 */ /* 0x002fe40008000f00 */
        /* <DEDUP_REMOVED lines=30> */
.L_x_30:
[----:B------:R-:W-:Y:S01]  /*05c0*/  LEA R0, R7, 0xc0800000, 0x17 ;  /* 0xc080000007007811 */ /* 0x000fe200078eb8ff */
[----:B------:R-:W-:Y:S01]  /*05d0*/  BSSY.RECONVERGENT B2, `(.L_x_35) ;  /* 0x0000036000027945 */ /* 0x000fe20003800200 */
[----:B------:R-:W-:-:S03]  /*05e0*/  IADD3 R6, PT, PT, R6, -0x7f, RZ ;  /* 0xffffff8106067810 */ /* 0x000fc60007ffe0ff */
[----:B------:R-:W-:Y:S01]  /*05f0*/  IMAD.IADD R9, R9, 0x1, -R0 ;  /* 0x0000000109097824 */ /* 0x000fe200078e0a00 */
[C---:B------:R-:W-:Y:S01]  /*0600*/  IADD3 R7, PT, PT, R6.reuse, 0x7f, -R7 ;  /* 0x0000007f06077810 */ /* 0x040fe20007ffe807 */
[----:B------:R-:W-:Y:S02]  /*0610*/  IMAD R0, R6, -0x800000, R8 ;  /* 0xff80000006007824 */ /* 0x000fe400078e0208 */
[----:B------:R-:W0:Y:S01]  /*0620*/  MUFU.RCP R3, R9 ;  /* 0x0000000900037308 */ /* 0x000e220000001000 */
[----:B------:R-:W-:Y:S01]  /*0630*/  FADD.FTZ R11, -R9, -RZ ;  /* 0x800000ff090b7221 */ /* 0x000fe20000010100 */
[----:B------:R-:W-:-:S03]  /*0640*/  IMAD.IADD R7, R7, 0x1, R10 ;  /* 0x0000000107077824 */ /* 0x000fc600078e020a */
        /* <DEDUP_REMOVED lines=20> */
[CCC-:B------:R-:W-:Y:S01]  /*0790*/  FFMA.RZ R3, R12.reuse, R8.reuse, R13.reuse ;  /* 0x000000080c037223 */ /* 0x1c0fe2000000c00d */
[CCC-:B------:R-:W-:Y:S01]  /*07a0*/  FFMA.RM R6, R12.reuse, R8.reuse, R13.reuse ;  /* 0x000000080c067223 */ /* 0x1c0fe2000000400d */
[C---:B------:R-:W-:Y:S02]  /*07b0*/  ISETP.NE.AND P2, PT, R9.reuse, RZ, PT ;  /* 0x000000ff0900720c */ /* 0x040fe40003f45270 */
[----:B------:R-:W-:Y:S02]  /*07c0*/  ISETP.NE.AND P1, PT, R9, RZ, PT ;  /* 0x000000ff0900720c */ /* 0x000fe40003f25270 */
[----:B------:R-:W-:Y:S01]  /*07d0*/  LOP3.LUT R7, R3, 0x7fffff, RZ, 0xc0, !PT ;  /* 0x007fffff03077812 */ /* 0x000fe200078ec0ff */
[----:B------:R-:W-:Y:S01]  /*07e0*/  FFMA.RP R3, R12, R8, R13 ;  /* 0x000000080c037223 */ /* 0x000fe2000000800d */
[----:B------:R-:W-:Y:S02]  /*07f0*/  VIADD R8, R9, 0x20 ;  /* 0x0000002009087836 */ /* 0x000fe40000000000 */
[----:B------:R-:W-:Y:S01]  /*0800*/  LOP3.LUT R7, R7, 0x800000, RZ, 0xfc, !PT ;  /* 0x0080000007077812 */ /* 0x000fe200078efcff */
[----:B------:R-:W-:Y:S01]  /*0810*/  IMAD.MOV R9, RZ, RZ, -R9 ;  /* 0x000000ffff097224 */ /* 0x000fe200078e0a09 */
[----:B------:R-:W-:-:S02]  /*0820*/  FSETP.NEU.FTZ.AND P0, PT, R3, R6, PT ;  /* 0x000000060300720b */ /* 0x000fc40003f1d000 */
[----:B------:R-:W-:Y:S02]  /*0830*/  SHF.L.U32 R8, R7, R8, RZ ;  /* 0x0000000807087219 */ /* 0x000fe400000006ff */
[----:B------:R-:W-:Y:S02]  /*0840*/  SEL R6, R9, RZ, P2 ;  /* 0x000000ff09067207 */ /* 0x000fe40001000000 */
[----:B------:R-:W-:Y:S02]  /*0850*/  ISETP.NE.AND P1, PT, R8, RZ, P1 ;  /* 0x000000ff0800720c */ /* 0x000fe40000f25270 */
[----:B------:R-:W-:Y:S02]  /*0860*/  SHF.R.U32.HI R6, RZ, R6, R7 ;  /* 0x00000006ff067219 */ /* 0x000fe40000011607 */
[----:B------:R-:W-:Y:S02]  /*0870*/  PLOP3.LUT P0, PT, P0, P1, PT, 0xf8, 0x8f ;  /* 0x00000000008f781c */ /* 0x000fe40000703f70 */
[----:B------:R-:W-:-:S02]  /*0880*/  SHF.R.U32.HI R8, RZ, 0x1, R6 ;  /* 0x00000001ff087819 */ /* 0x000fc40000011606 */
[----:B------:R-:W-:-:S04]  /*0890*/  SEL R3, RZ, 0x1, !P0 ;  /* 0x00000001ff037807 */ /* 0x000fc80004000000 */
[----:B------:R-:W-:-:S04]  /*08a0*/  LOP3.LUT R3, R3, 0x1, R8, 0xf8, !PT ;  /* 0x0000000103037812 */ /* 0x000fc800078ef808 */
[----:B------:R-:W-:-:S04]  /*08b0*/  LOP3.LUT R3, R3, R6, RZ, 0xc0, !PT ;  /* 0x0000000603037212 */ /* 0x000fc800078ec0ff */
[----:B------:R-:W-:-:S04]  /*08c0*/  IADD3 R3, PT, PT, R8, R3, RZ ;  /* 0x0000000308037210 */ /* 0x000fc80007ffe0ff */
[----:B------:R-:W-:Y:S01]  /*08d0*/  LOP3.LUT R0, R3, R0, RZ, 0xfc, !PT ;  /* 0x0000000003007212 */ /* 0x000fe200078efcff */
[----:B------:R-:W-:Y:S06]  /*08e0*/  BRA `(.L_x_38) ;  /* 0x0000000000107947 */ /* 0x000fec0003800000 */
.L_x_37:
[----:B------:R-:W-:-:S04]  /*08f0*/  LOP3.LUT R0, R0, 0x80000000, RZ, 0xc0, !PT ;  /* 0x8000000000007812 */ /* 0x000fc800078ec0ff */
[----:B------:R-:W-:Y:S01]  /*0900*/  LOP3.LUT R0, R0, 0x7f800000, RZ, 0xfc, !PT ;  /* 0x7f80000000007812 */ /* 0x000fe200078efcff */
[----:B------:R-:W-:Y:S06]  /*0910*/  BRA `(.L_x_38) ;  /* 0x0000000000047947 */ /* 0x000fec0003800000 */
.L_x_36:
[----:B------:R-:W-:-:S07]  /*0920*/  IMAD R0, R7, 0x800000, R0 ;  /* 0x0080000007007824 */ /* 0x000fce00078e0200 */
.L_x_38:
[----:B------:R-:W-:Y:S05]  /*0930*/  BSYNC.RECONVERGENT B2 ;  /* 0x0000000000027941 */ /* 0x000fea0003800200 */
.L_x_35:
[----:B------:R-:W-:Y:S05]  /*0940*/  BRA `(.L_x_39) ;  /* 0x0000000000207947 */ /* 0x000fea0003800000 */
.L_x_34:
[----:B------:R-:W-:-:S04]  /*0950*/  LOP3.LUT R0, R9, 0x80000000, R8, 0x48, !PT ;  /* 0x8000000009007812 */ /* 0x000fc800078e4808 */
[----:B------:R-:W-:Y:S01]  /*0960*/  LOP3.LUT R0, R0, 0x7f800000, RZ, 0xfc, !PT ;  /* 0x7f80000000007812 */ /* 0x000fe200078efcff */
[----:B------:R-:W-:Y:S06]  /*0970*/  BRA `(.L_x_39) ;  /* 0x0000000000147947 */ /* 0x000fec0003800000 */
.L_x_33:
[----:B------:R-:W-:Y:S01]  /*0980*/  LOP3.LUT R0, R9, 0x80000000, R8, 0x48, !PT ;  /* 0x8000000009007812 */ /* 0x000fe200078e4808 */
[----:B------:R-:W-:Y:S06]  /*0990*/  BRA `(.L_x_39) ;  /* 0x00000000000c7947 */ /* 0x000fec0003800000 */
.L_x_32:
[----:B------:R-:W0:Y:S01]  /*09a0*/  MUFU.RSQ R0, -QNAN ;  /* 0xffc0000000007908 */ /* 0x000e220000001400 */
[----:B------:R-:W-:Y:S05]  /*09b0*/  BRA `(.L_x_39) ;  /* 0x0000000000047947 */ /* 0x000fea0003800000 */
.L_x_31:
[----:B------:R-:W-:-:S07]  /*09c0*/  FADD.FTZ R0, R0, R3 ;  /* 0x0000000300007221 */ /* 0x000fce0000010000 */
.L_x_39:
[----:B------:R-:W-:Y:S05]  /*09d0*/  BSYNC.RECONVERGENT B1 ;  /* 0x0000000000017941 */ /* 0x000fea0003800200 */
.L_x_29:
[----:B------:R-:W-:Y:S02]  /*09e0*/  IMAD.MOV.U32 R6, RZ, RZ, R4 ;  /* 0x000000ffff067224 */ /* 0x000fe400078e0004 */
[----:B------:R-:W-:-:S04]  /*09f0*/  IMAD.MOV.U32 R7, RZ, RZ, 0x0 ;  /* 0x00000000ff077424 */ /* 0x000fc800078e00ff */
[----:B0-----:R-:W-:Y:S05]  /*0a00*/  RET.REL.NODEC R6 `(_Z19heatDiffusionKernelPfPKfiifff) ;  /* 0xfffffff4067c7950 */ /* 0x001fea0003c3ffff */
.L_x_40:
        /* <DEDUP_REMOVED lines=15> */
.L_x_109:


//--------------------- .text._Z20nBodyIntegrateKernelPfS_S_S_S_S_PKfS1_S1_if --------------------------
	.section	.text._Z20nBodyIntegrateKernelPfS_S_S_S_S_PKfS1_S1_if,"ax",@progbits
	.align	128
        .global         _Z20nBodyIntegrateKernelPfS_S_S_S_S_PKfS1_S1_if
        .type           _Z20nBodyIntegrateKernelPfS_S_S_S_S_PKfS1_S1_if,@function
        .size           _Z20nBodyIntegrateKernelPfS_S_S_S_S_PKfS1_S1_if,(.L_x_115 - _Z20nBodyIntegrateKernelPfS_S_S_S_S_PKfS1_S1_if)
        .other          _Z20nBodyIntegrateKernelPfS_S_S_S_S_PKfS1_S1_if,@"STO_CUDA_ENTRY STV_DEFAULT"
_Z20nBodyIntegrateKernelPfS_S_S_S_S_PKfS1_S1_if:
.text._Z20nBodyIntegrateKernelPfS_S_S_S_S_PKfS1_S1_if:
        /* <DEDUP_REMOVED lines=10> */
[----:B------:R-:W2:Y:S06]  /*00a0*/  LDCU UR6, c[0x0][0x3cc] ;  /* 0x00007980ff0677ac */ /* 0x000eac0008000800 */
[----:B------:R-:W3:Y:S08]  /*00b0*/  LDC.64 R2, c[0x0][0x398] ;  /* 0x0000e600ff027b82 */ /* 0x000ef00000000a00 */
[----:B------:R-:W4:Y:S01]  /*00c0*/  LDC.64 R8, c[0x0][0x3b8] ;  /* 0x0000ee00ff087b82 */ /* 0x000f220000000a00 */
[----:B0-----:R-:W-:-:S07]  /*00d0*/  IMAD.WIDE R6, R0, 0x4, R6 ;  /* 0x0000000400067825 */ /* 0x001fce00078e0206 */
[----:B------:R-:W0:Y:S01]  /*00e0*/  LDC.64 R4, c[0x0][0x3a0] ;  /* 0x0000e800ff047b82 */ /* 0x000e220000000a00 */
[----:B-1----:R-:W2:Y:S01]  /*00f0*/  LDG.E R6, desc[UR4][R6.64] ;  /* 0x0000000406067981 */ /* 0x002ea2000c1e1900 */
[----:B---3--:R-:W-:-:S05]  /*0100*/  IMAD.WIDE R2, R0, 0x4, R2 ;  /* 0x0000000400027825 */ /* 0x008fca00078e0202 */
[----:B------:R-:W2:Y:S01]  /*0110*/  LDG.E R11, desc[UR4][R2.64] ;  /* 0x00000004020b7981 */ /* 0x000ea2000c1e1900 */
[----:B----4-:R-:W-:-:S04]  /*0120*/  IMAD.WIDE R8, R0, 0x4, R8 ;  /* 0x0000000400087825 */ /* 0x010fc800078e0208 */
[----:B0-----:R-:W-:-:S04]  /*0130*/  IMAD.WIDE R4, R0, 0x4, R4 ;  /* 0x0000000400047825 */ /* 0x001fc800078e0204 */
[----:B--2---:R-:W-:Y:S02]  /*0140*/  FFMA R13, R6, UR6, R11 ;  /* 0x00000006060d7c23 */ /* 0x004fe4000800000b */
[----:B------:R-:W0:Y:S03]  /*0150*/  LDC.64 R10, c[0x0][0x3c0] ;  /* 0x0000f000ff0a7b82 */ /* 0x000e260000000a00 */
[----:B------:R1:W-:Y:S04]  /*0160*/  STG.E desc[UR4][R2.64], R13 ;  /* 0x0000000d02007986 */ /* 0x0003e8000c101904 */
[----:B------:R-:W2:Y:S01]  /*0170*/  LDG.E R8, desc[UR4][R8.64] ;  /* 0x0000000408087981 */ /* 0x000ea2000c1e1900 */
[----:B------:R-:W3:Y:S03]  /*0180*/  LDC.64 R6, c[0x0][0x3a8] ;  /* 0x0000ea00ff067b82 */ /* 0x000ee60000000a00 */
[----:B------:R-:W2:Y:S05]  /*0190*/  LDG.E R15, desc[UR4][R4.64] ;  /* 0x00000004040f7981 */ /* 0x000eaa000c1e1900 */
[----:B-1----:R-:W1:Y:S01]  /*01a0*/  LDC.64 R12, c[0x0][0x380] ;  /* 0x0000e000ff0c7b82 */ /* 0x002e620000000a00 */
[----:B0-----:R-:W-:-:S04]  /*01b0*/  IMAD.WIDE R10, R0, 0x4, R10 ;  /* 0x00000004000a7825 */ /* 0x001fc800078e020a */
[----:B---3--:R-:W-:-:S04]  /*01c0*/  IMAD.WIDE R6, R0, 0x4, R6 ;  /* 0x0000000400067825 */ /* 0x008fc800078e0206 */
[----:B--2---:R-:W-:-:S05]  /*01d0*/  FFMA R15, R8, UR6, R15 ;  /* 0x00000006080f7c23 */ /* 0x004fca000800000f */
[----:B------:R0:W-:Y:S04]  /*01e0*/  STG.E desc[UR4][R4.64], R15 ;  /* 0x0000000f04007986 */ /* 0x0001e8000c101904 */
[----:B------:R-:W2:Y:S04]  /*01f0*/  LDG.E R10, desc[UR4][R10.64] ;  /* 0x000000040a0a7981 */ /* 0x000ea8000c1e1900 */
[----:B------:R-:W2:Y:S01]  /*0200*/  LDG.E R17, desc[UR4][R6.64] ;  /* 0x0000000406117981 */ /* 0x000ea2000c1e1900 */
[----:B-1----:R-:W-:Y:S02]  /*0210*/  IMAD.WIDE R8, R0, 0x4, R12 ;  /* 0x0000000400087825 */ /* 0x002fe400078e020c */
[----:B------:R-:W1:Y:S02]  /*0220*/  LDC.64 R12, c[0x0][0x388] ;  /* 0x0000e200ff0c7b82 */ /* 0x000e640000000a00 */
[----:B--2---:R-:W-:Y:S01]  /*0230*/  FFMA R17, R10, UR6, R17 ;  /* 0x000000060a117c23 */ /* 0x004fe20008000011 */
[----:B-1----:R-:W-:-:S05]  /*0240*/  IMAD.WIDE R12, R0, 0x4, R12 ;  /* 0x00000004000c7825 */ /* 0x002fca00078e020c */
[----:B------:R-:W1:Y:S01]  /*0250*/  LDC.64 R10, c[0x0][0x390] ;  /* 0x0000e400ff0a7b82 */ /* 0x000e620000000a00 */
[----:B------:R2:W-:Y:S04]  /*0260*/  STG.E desc[UR4][R6.64], R17 ;  /* 0x0000001106007986 */ /* 0x0005e8000c101904 */
[----:B------:R-:W3:Y:S04]  /*0270*/  LDG.E R2, desc[UR4][R2.64] ;  /* 0x0000000402027981 */ /* 0x000ee8000c1e1900 */
[----:B------:R-:W3:Y:S02]  /*0280*/  LDG.E R19, desc[UR4][R8.64] ;  /* 0x0000000408137981 */ /* 0x000ee4000c1e1900 */
[----:B---3--:R-:W-:-:S05]  /*0290*/  FFMA R19, R2, UR6, R19 ;  /* 0x0000000602137c23 */ /* 0x008fca0008000013 */
[----:B------:R-:W-:Y:S04]  /*02a0*/  STG.E desc[UR4][R8.64], R19 ;  /* 0x0000001308007986 */ /* 0x000fe8000c101904 */
[----:B0-----:R-:W3:Y:S04]  /*02b0*/  LDG.E R4, desc[UR4][R4.64] ;  /* 0x0000000404047981 */ /* 0x001ee8000c1e1900 */
[----:B------:R-:W3:Y:S01]  /*02c0*/  LDG.E R15, desc[UR4][R12.64] ;  /* 0x000000040c0f7981 */ /* 0x000ee2000c1e1900 */
[----:B-1----:R-:W-:-:S04]  /*02d0*/  IMAD.WIDE R10, R0, 0x4, R10 ;  /* 0x00000004000a7825 */ /* 0x002fc800078e020a */
[----:B---3--:R-:W-:-:S05]  /*02e0*/  FFMA R15, R4, UR6, R15 ;  /* 0x00000006040f7c23 */ /* 0x008fca000800000f */
[----:B------:R-:W-:Y:S04]  /*02f0*/  STG.E desc[UR4][R12.64], R15 ;  /* 0x0000000f0c007986 */ /* 0x000fe8000c101904 */
[----:B--2---:R-:W2:Y:S04]  /*0300*/  LDG.E R6, desc[UR4][R6.64] ;  /* 0x0000000406067981 */ /* 0x004ea8000c1e1900 */
[----:B------:R-:W2:Y:S02]  /*0310*/  LDG.E R3, desc[UR4][R10.64] ;  /* 0x000000040a037981 */ /* 0x000ea4000c1e1900 */
[----:B--2---:R-:W-:-:S05]  /*0320*/  FFMA R3, R6, UR6, R3 ;  /* 0x0000000606037c23 */ /* 0x004fca0008000003 */
[----:B------:R-:W-:Y:S01]  /*0330*/  STG.E desc[UR4][R10.64], R3 ;  /* 0x000000030a007986 */ /* 0x000fe2000c101904 */
[----:B------:R-:W-:Y:S05]  /*0340*/  EXIT ;  /* 0x000000000000794d */ /* 0x000fea0003800000 */
.L_x_41:
        /* <DEDUP_REMOVED lines=11> */
.L_x_115:


//--------------------- .text._Z21nBodyForceTiledKernelPfS_S_PKfS1_S1_S1_if --------------------------
	.section	.text._Z21nBodyForceTiledKernelPfS_S_PKfS1_S1_S1_if,"ax",@progbits
	.align	128
        .global         _Z21nBodyForceTiledKernelPfS_S_PKfS1_S1_S1_if
        .type           _Z21nBodyForceTiledKernelPfS_S_PKfS1_S1_S1_if,@function
        .size           _Z21nBodyForceTiledKernelPfS_S_PKfS1_S1_S1_if,(.L_x_116 - _Z21nBodyForceTiledKernelPfS_S_PKfS1_S1_S1_if)
        .other          _Z21nBodyForceTiledKernelPfS_S_PKfS1_S1_S1_if,@"STO_CUDA_ENTRY STV_DEFAULT"
_Z21nBodyForceTiledKernelPfS_S_PKfS1_S1_S1_if:
.text._Z21nBodyForceTiledKernelPfS_S_PKfS1_S1_S1_if:
[----:B------:R-:W-:Y:S01]  /*0000*/  LDC R1, c[0x0][0x37c] ;  /* 0x0000df00ff017b82 */ /* 0x000fe20000000800 */
[----:B------:R-:W0:Y:S07]  /*0010*/  S2R R0, SR_TID.X ;  /* 0x0000000000007919 */ /* 0x000e2e0000002100 */
[----:B------:R-:W0:Y:S01]  /*0020*/  S2UR UR5, SR_CTAID.X ;  /* 0x00000000000579c3 */ /* 0x000e220000002500 */
[----:B------:R-:W1:Y:S01]  /*0030*/  LDCU UR4, c[0x0][0x3b8] ;  /* 0x00007700ff0477ac */ /* 0x000e620008000800 */
[----:B------:R-:W-:Y:S01]  /*0040*/  HFMA2 R24, -RZ, RZ, 0, 0 ;  /* 0x00000000ff187431 */ /* 0x000fe200000001ff */
[----:B------:R-:W-:Y:S01]  /*0050*/  CS2R R6, SRZ ;  /* 0x0000000000067805 */ /* 0x000fe2000001ff00 */
[----:B------:R-:W2:Y:S04]  /*0060*/  LDCU.64 UR8, c[0x0][0x358] ;  /* 0x00006b00ff0877ac */ /* 0x000ea80008000a00 */
[----:B------:R-:W0:Y:S08]  /*0070*/  LDC R25, c[0x0][0x360] ;  /* 0x0000d800ff197b82 */ /* 0x000e300000000800 */
[----:B------:R-:W3:Y:S08]  /*0080*/  LDC.64 R4, c[0x0][0x3a0] ;  /* 0x0000e800ff047b82 */ /* 0x000ef00000000a00 */
[----:B------:R-:W4:Y:S01]  /*0090*/  LDC.64 R8, c[0x0][0x3a8] ;  /* 0x0000ea00ff087b82 */ /* 0x000f220000000a00 */
[----:B0-----:R-:W-:-:S05]  /*00a0*/  IMAD R25, R25, UR5, R0 ;  /* 0x0000000519197c24 */ /* 0x001fca000f8e0200 */
[----:B-1----:R-:W-:-:S13]  /*00b0*/  ISETP.GE.AND P0, PT, R25, UR4, PT ;  /* 0x0000000419007c0c */ /* 0x002fda000bf06270 */
[----:B------:R-:W0:Y:S01]  /*00c0*/  @!P0 LDC.64 R2, c[0x0][0x398] ;  /* 0x0000e600ff028b82 */ /* 0x000e220000000a00 */
[----:B---3--:R-:W-:-:S04]  /*00d0*/  @!P0 IMAD.WIDE R4, R25, 0x4, R4 ;  /* 0x0000000419048825 */ /* 0x008fc800078e0204 */
[C---:B----4-:R-:W-:Y:S01]  /*00e0*/  @!P0 IMAD.WIDE R8, R25.reuse, 0x4, R8 ;  /* 0x0000000419088825 */ /* 0x050fe200078e0208 */
[----:B--2---:R1:W5:Y:S04]  /*00f0*/  @!P0 LDG.E R7, desc[UR8][R4.64] ;  /* 0x0000000804078981 */ /* 0x004368000c1e1900 */
[----:B------:R1:W5:Y:S01]  /*0100*/  @!P0 LDG.E R6, desc[UR8][R8.64] ;  /* 0x0000000808068981 */ /* 0x000362000c1e1900 */
[----:B0-----:R-:W-:-:S05]  /*0110*/  @!P0 IMAD.WIDE R2, R25, 0x4, R2 ;  /* 0x0000000419028825 */ /* 0x001fca00078e0202 */
[----:B------:R1:W5:Y:S01]  /*0120*/  @!P0 LDG.E R24, desc[UR8][R2.64] ;  /* 0x0000000802188981 */ /* 0x000362000c1e1900 */
[----:B------:R-:W-:Y:S01]  /*0130*/  UISETP.GE.AND UP0, UPT, UR4, 0x1, UPT ;  /* 0x000000010400788c */ /* 0x000fe2000bf06270 */
[----:B------:R-:W-:Y:S02]  /*0140*/  CS2R R20, SRZ ;  /* 0x0000000000147805 */ /* 0x000fe4000001ff00 */
[----:B------:R-:W-:-:S06]  /*0150*/  MOV R22, RZ ;  /* 0x000000ff00167202 */ /* 0x000fcc0000000f00 */
[----:B-1----:R-:W-:Y:S05]  /*0160*/  BRA.U !UP0, `(.L_x_42) ;  /* 0x0000001508707547 */ /* 0x002fea000b800000 */
[----:B------:R-:W0:Y:S01]  /*0170*/  S2UR UR7, SR_CgaCtaId ;  /* 0x00000000000779c3 */ /* 0x000e220000008800 */
[----:B------:R-:W-:Y:S01]  /*0180*/  UMOV UR5, 0x400 ;  /* 0x0000040000057882 */ /* 0x000fe20000000000 */
[----:B------:R-:W-:Y:S01]  /*0190*/  UIADD3 UR4, UPT, UPT, UR4, 0xff, URZ ;  /* 0x000000ff04047890 */ /* 0x000fe2000fffe0ff */
[----:B------:R-:W-:Y:S01]  /*01a0*/  CS2R R20, SRZ ;  /* 0x0000000000147805 */ /* 0x000fe2000001ff00 */
[----:B------:R-:W-:Y:S01]  /*01b0*/  UIADD3 UR6, UPT, UPT, UR5, 0x400, URZ ;  /* 0x0000040005067890 */ /* 0x000fe2000fffe0ff */
[----:B------:R-:W-:Y:S01]  /*01c0*/  MOV R3, RZ ;  /* 0x000000ff00037202 */ /* 0x000fe20000000f00 */
[----:B------:R-:W-:Y:S01]  /*01d0*/  USHF.R.U32.HI UR4, URZ, 0x8, UR4 ;  /* 0x00000008ff047899 */ /* 0x000fe20008011604 */
[----:B------:R-:W-:Y:S01]  /*01e0*/  MOV R22, RZ ;  /* 0x000000ff00167202 */ /* 0x000fe20000000f00 */
[----:B0-----:R-:W-:Y:S02]  /*01f0*/  ULEA UR5, UR7, UR5, 0x18 ;  /* 0x0000000507057291 */ /* 0x001fe4000f8ec0ff */
[----:B------:R-:W-:-:S04]  /*0200*/  ULEA UR6, UR7, UR6, 0x18 ;  /* 0x0000000607067291 */ /* 0x000fc8000f8ec0ff */
[C---:B------:R-:W-:Y:S02]  /*0210*/  LEA R4, R0.reuse, UR5, 0x2 ;  /* 0x0000000500047c11 */ /* 0x040fe4000f8e10ff */
[----:B------:R-:W-:-:S07]  /*0220*/  LEA R5, R0, UR6, 0x2 ;  /* 0x0000000600057c11 */ /* 0x000fce000f8e10ff */
.L_x_46:
[----:B0-----:R-:W0:Y:S01]  /*0230*/  LDCU UR7, c[0x0][0x3b8] ;  /* 0x00007700ff0777ac */ /* 0x001e220008000800 */
[----:B------:R-:W-:Y:S01]  /*0240*/  LEA R17, R3, R0, 0x8 ;  /* 0x0000000003117211 */ /* 0x000fe200078e40ff */
[----:B------:R-:W1:Y:S08]  /*0250*/  LDC.64 R12, c[0x0][0x3a0] ;  /* 0x0000e800ff0c7b82 */ /* 0x000e700000000a00 */
[----:B------:R-:W2:Y:S01]  /*0260*/  LDC.64 R8, c[0x0][0x3a8] ;  /* 0x0000ea00ff087b82 */ /* 0x000ea20000000a00 */
[----:B0-----:R-:W-:-:S13]  /*0270*/  ISETP.GE.AND P1, PT, R17, UR7, PT ;  /* 0x0000000711007c0c */ /* 0x001fda000bf26270 */
[----:B------:R-:W0:Y:S01]  /*0280*/  @!P1 LDC.64 R14, c[0x0][0x398] ;  /* 0x0000e600ff0e9b82 */ /* 0x000e220000000a00 */
[----:B-1----:R-:W-:-:S04]  /*0290*/  @!P1 IMAD.WIDE.U32 R12, R17, 0x4, R12 ;  /* 0x00000004110c9825 */ /* 0x002fc800078e000c */
[C---:B--2---:R-:W-:Y:S02]  /*02a0*/  @!P1 IMAD.WIDE.U32 R8, R17.reuse, 0x4, R8 ;  /* 0x0000000411089825 */ /* 0x044fe400078e0008 */
[----:B------:R-:W2:Y:S01]  /*02b0*/  @!P1 LDG.E R12, desc[UR8][R12.64] ;  /* 0x000000080c0c9981 */ /* 0x000ea2000c1e1900 */
[----:B------:R-:W1:Y:S03]  /*02c0*/  @!P1 LDC.64 R10, c[0x0][0x3b0] ;  /* 0x0000ec00ff0a9b82 */ /* 0x000e660000000a00 */
[----:B------:R-:W3:Y:S01]  /*02d0*/  @!P1 LDG.E R9, desc[UR8][R8.64] ;  /* 0x0000000808099981 */ /* 0x000ee2000c1e1900 */
[----:B0-----:R-:W-:-:S06]  /*02e0*/  @!P1 IMAD.WIDE.U32 R14, R17, 0x4, R14 ;  /* 0x00000004110e9825 */ /* 0x001fcc00078e000e */
[----:B------:R-:W4:Y:S01]  /*02f0*/  @!P1 LDG.E R15, desc[UR8][R14.64] ;  /* 0x000000080e0f9981 */ /* 0x000f22000c1e1900 */
[----:B-1----:R-:W-:-:S06]  /*0300*/  @!P1 IMAD.WIDE.U32 R10, R17, 0x4, R10 ;  /* 0x00000004110a9825 */ /* 0x002fcc00078e000a */
[----:B------:R0:W3:Y:S01]  /*0310*/  @!P1 LDG.E R10, desc[UR8][R10.64] ;  /* 0x000000080a0a9981 */ /* 0x0000e2000c1e1900 */
[----:B------:R-:W1:Y:S01]  /*0320*/  S2UR UR12, SR_CgaCtaId ;  /* 0x00000000000c79c3 */ /* 0x000e620000008800 */
[----:B------:R-:W-:Y:S02]  /*0330*/  UMOV UR11, 0x400 ;  /* 0x00000400000b7882 */ /* 0x000fe40000000000 */
[----:B------:R-:W-:Y:S02]  /*0340*/  UIADD3 UR5, UPT, UPT, UR11, 0x800, URZ ;  /* 0x000008000b057890 */ /* 0x000fe4000fffe0ff */
[----:B------:R-:W-:Y:S01]  /*0350*/  UIADD3 UR6, UPT, UPT, UR11, 0xc00, URZ ;  /* 0x00000c000b067890 */ /* 0x000fe2000fffe0ff */
[----:B------:R-:W-:Y:S01]  /*0360*/  ISETP.GE.AND P0, PT, R25, UR7, PT ;  /* 0x0000000719007c0c */ /* 0x000fe2000bf06270 */
[----:B------:R-:W-:Y:S01]  /*0370*/  BSSY.RECONVERGENT B0, `(.L_x_43) ;  /* 0x0000137000007945 */ /* 0x000fe20003800200 */
[----:B-1----:R-:W-:Y:S02]  /*0380*/  ULEA UR5, UR12, UR5, 0x18 ;  /* 0x000000050c057291 */ /* 0x002fe4000f8ec0ff */
[----:B------:R-:W-:-:S04]  /*0390*/  ULEA UR6, UR12, UR6, 0x18 ;  /* 0x000000060c067291 */ /* 0x000fc8000f8ec0ff */
[C---:B------:R-:W-:Y:S02]  /*03a0*/  LEA R2, R0.reuse, UR5, 0x2 ;  /* 0x0000000500027c11 */ /* 0x040fe4000f8e10ff */
[----:B0-----:R-:W-:Y:S01]  /*03b0*/  LEA R11, R0, UR6, 0x2 ;  /* 0x00000006000b7c11 */ /* 0x001fe2000f8e10ff */
[----:B----4-:R0:W-:Y:S04]  /*03c0*/  @!P1 STS [R4], R15 ;  /* 0x0000000f04009388 */ /* 0x0101e80000000800 */
[----:B--2---:R0:W-:Y:S01]  /*03d0*/  @!P1 STS [R5], R12 ;  /* 0x0000000c05009388 */ /* 0x0041e20000000800 */
[----:B------:R-:W-:-:S03]  /*03e0*/  @P1 MOV R10, RZ ;  /* 0x000000ff000a1202 */ /* 0x000fc60000000f00 */
[----:B---3--:R0:W-:Y:S04]  /*03f0*/  @!P1 STS [R2], R9 ;  /* 0x0000000902009388 */ /* 0x0081e80000000800 */
[----:B------:R0:W-:Y:S04]  /*0400*/  @P1 STS [R4], RZ ;  /* 0x000000ff04001388 */ /* 0x0001e80000000800 */
[----:B------:R0:W-:Y:S04]  /*0410*/  @P1 STS [R5], RZ ;  /* 0x000000ff05001388 */ /* 0x0001e80000000800 */
[----:B------:R0:W-:Y:S04]  /*0420*/  @P1 STS [R2], RZ ;  /* 0x000000ff02001388 */ /* 0x0001e80000000800 */
[----:B------:R0:W-:Y:S01]  /*0430*/  STS [R11], R10 ;  /* 0x0000000a0b007388 */ /* 0x0001e20000000800 */
[----:B------:R-:W-:Y:S06]  /*0440*/  BAR.SYNC.DEFER_BLOCKING 0x0 ;  /* 0x0000000000007b1d */ /* 0x000fec0000010000 */
[----:B------:R-:W-:Y:S05]  /*0450*/  @P0 BRA `(.L_x_44) ;  /* 0x0000001000a00947 */ /* 0x000fea0003800000 */
[----:B0-----:R-:W-:Y:S01]  /*0460*/  HFMA2 R2, -RZ, RZ, 0, 1.9073486328125e-06 ;  /* 0x00000020ff027431 */ /* 0x001fe200000001ff */
[----:B------:R-:W-:Y:S01]  /*0470*/  UIADD3 UR7, UPT, UPT, UR11, 0x400, URZ ;  /* 0x000004000b077890 */ /* 0x000fe2000fffe0ff */
[----:B------:R-:W0:Y:S01]  /*0480*/  LDCU UR10, c[0x0][0x3bc] ;  /* 0x00007780ff0a77ac */ /* 0x000e220008000800 */
[----:B------:R-:W-:Y:S02]  /*0490*/  ULEA UR13, UR12, UR11, 0x18 ;  /* 0x0000000b0c0d7291 */ /* 0x000fe4000f8ec0ff */
[----:B------:R-:W-:-:S12]  /*04a0*/  ULEA UR7, UR12, UR7, 0x18 ;  /* 0x000000070c077291 */ /* 0x000fd8000f8ec0ff */
.L_x_45:
[----:B------:R-:W1:Y:S04]  /*04b0*/  LDS.128 R8, [R2+UR7+-0x20] ;  /* 0xffffe00702087984 */ /* 0x000e680008000c00 */
[----:B------:R-:W2:Y:S04]  /*04c0*/  LDS.128 R12, [R2+UR13+-0x20] ;  /* 0xffffe00d020c7984 */ /* 0x000ea80008000c00 */
[----:B------:R-:W3:Y:S01]  /*04d0*/  LDS.128 R16, [R2+UR5+-0x20] ;  /* 0xffffe00502107984 */ /* 0x000ee20008000c00 */
[----:B-1---5:R-:W-:Y:S01]  /*04e0*/  FADD R23, R8, -R7 ;  /* 0x8000000708177221 */ /* 0x022fe20000000000 */
[C---:B------:R-:W-:Y:S01]  /*04f0*/  FADD R28, -R7.reuse, R10 ;  /* 0x0000000a071c7221 */ /* 0x040fe20000000100 */
[----:B------:R-:W-:Y:S01]  /*0500*/  FADD R33, -R7, R11 ;  /* 0x0000000b07217221 */ /* 0x000fe20000000100 */
[----:B--2---:R-:W-:Y:S01]  /*0510*/  FADD R35, R12, -R24 ;  /* 0x800000180c237221 */ /* 0x004fe20000000000 */
[----:B------:R-:W-:Y:S01]  /*0520*/  FMUL R8, R23, R23 ;  /* 0x0000001717087220 */ /* 0x000fe20000400000 */
[----:B------:R-:W-:Y:S01]  /*0530*/  FADD R12, -R7, R9 ;  /* 0x00000009070c7221 */ /* 0x000fe20000000100 */
[----:B------:R-:W-:Y:S01]  /*0540*/  FADD R13, -R24, R13 ;  /* 0x0000000d180d7221 */ /* 0x000fe20000000100 */
[----:B---3--:R-:W-:Y:S01]  /*0550*/  FADD R16, R16, -R6 ;  /* 0x8000000610107221 */ /* 0x008fe20000000000 */
[----:B------:R-:W-:Y:S01]  /*0560*/  FFMA R9, R35, R35, R8 ;  /* 0x0000002323097223 */ /* 0x000fe20000000008 */
[----:B------:R-:W-:Y:S01]  /*0570*/  FMUL R8, R12, R12 ;  /* 0x0000000c0c087220 */ /* 0x000fe20000400000 */
[----:B------:R-:W-:Y:S01]  /*0580*/  FADD R17, -R6, R17 ;  /* 0x0000001106117221 */ /* 0x000fe20000000100 */
[----:B------:R-:W-:Y:S01]  /*0590*/  FADD R26, -R24, R14 ;  /* 0x0000000e181a7221 */ /* 0x000fe20000000100 */
[----:B------:R-:W-:Y:S01]  /*05a0*/  FFMA R9, R16, R16, R9 ;  /* 0x0000001010097223 */ /* 0x000fe20000000009 */
[----:B------:R-:W-:Y:S01]  /*05b0*/  FFMA R8, R13, R13, R8 ;  /* 0x0000000d0d087223 */ /* 0x000fe20000000008 */
[----:B------:R-:W-:Y:S01]  /*05c0*/  FADD R27, -R24, R15 ;  /* 0x0000000f181b7221 */ /* 0x000fe20000000100 */
[----:B------:R-:W-:Y:S01]  /*05d0*/  FMUL R10, R33, R33 ;  /* 0x00000021210a7220 */ /* 0x000fe20000400000 */
[----:B0-----:R-:W-:Y:S01]  /*05e0*/  FADD R14, R9, UR10 ;  /* 0x0000000a090e7e21 */ /* 0x001fe20008000000 */
[----:B------:R-:W-:Y:S01]  /*05f0*/  FFMA R8, R17, R17, R8 ;  /* 0x0000001111087223 */ /* 0x000fe20000000008 */
[----:B------:R-:W-:Y:S01]  /*0600*/  FMUL R9, R28, R28 ;  /* 0x0000001c1c097220 */ /* 0x000fe20000400000 */
[C---:B------:R-:W-:Y:S01]  /*0610*/  FADD R29, -R6.reuse, R18 ;  /* 0x00000012061d7221 */ /* 0x040fe20000000100 */
[----:B------:R-:W-:Y:S01]  /*0620*/  FADD R31, -R6, R19 ;  /* 0x00000013061f7221 */ /* 0x000fe20000000100 */
[----:B------:R-:W-:Y:S01]  /*0630*/  FADD R15, R8, UR10 ;  /* 0x0000000a080f7e21 */ /* 0x000fe20008000000 */
[----:B------:R-:W-:Y:S01]  /*0640*/  FSETP.GEU.AND P1, PT, |R14|, 1.175494350822287508e-38, PT ;  /* 0x008000000e00780b */ /* 0x000fe20003f2e200 */
[----:B------:R-:W-:Y:S01]  /*0650*/  FFMA R8, R26, R26, R9 ;  /* 0x0000001a1a087223 */ /* 0x000fe20000000009 */
[----:B------:R-:W-:-:S02]  /*0660*/  FFMA R30, R27, R27, R10 ;  /* 0x0000001b1b1e7223 */ /* 0x000fc4000000000a */
[----:B------:R-:W-:Y:S01]  /*0670*/  FSETP.GEU.AND P2, PT, |R15|, 1.175494350822287508e-38, PT ;  /* 0x008000000f00780b */ /* 0x000fe20003f4e200 */
[----:B------:R-:W-:Y:S01]  /*0680*/  FFMA R18, R29, R29, R8 ;  /* 0x0000001d1d127223 */ /* 0x000fe20000000008 */
[----:B------:R-:W-:Y:S01]  /*0690*/  FFMA R19, R31, R31, R30 ;  /* 0x0000001f1f137223 */ /* 0x000fe2000000001e */
[----:B------:R-:W0:Y:S02]  /*06a0*/  LDS.128 R8, [R2+UR6+-0x20] ;  /* 0xffffe00602087984 */ /* 0x000e240008000c00 */
[----:B------:R-:W-:Y:S01]  /*06b0*/  FADD R30, R18, UR10 ;  /* 0x0000000a121e7e21 */ /* 0x000fe20008000000 */
[----:B------:R-:W-:-:S03]  /*06c0*/  FADD R32, R19, UR10 ;  /* 0x0000000a13207e21 */ /* 0x000fc60008000000 */
[----:B------:R-:W-:Y:S01]  /*06d0*/  @!P1 FMUL R14, R14, 16777216 ;  /* 0x4b8000000e0e9820 */ /* 0x000fe20000400000 */
[----:B------:R-:W-:Y:S02]  /*06e0*/  FSETP.GEU.AND P3, PT, |R30|, 1.175494350822287508e-38, PT ;  /* 0x008000001e00780b */ /* 0x000fe40003f6e200 */
[----:B------:R-:W-:Y:S01]  /*06f0*/  FSETP.GEU.AND P4, PT, |R32|, 1.175494350822287508e-38, PT ;  /* 0x008000002000780b */ /* 0x000fe20003f8e200 */
[----:B------:R-:W1:Y:S01]  /*0700*/  MUFU.RSQ R18, R14 ;  /* 0x0000000e00127308 */ /* 0x000e620000001400 */
[----:B------:R-:W-:-:S07]  /*0710*/  @!P2 FMUL R15, R15, 16777216 ;  /* 0x4b8000000f0fa820 */ /* 0x000fce0000400000 */
[----:B------:R-:W2:Y:S02]  /*0720*/  MUFU.RSQ R34, R15 ;  /* 0x0000000f00227308 */ /* 0x000ea40000001400 */
[----:B------:R-:W-:Y:S02]  /*0730*/  @!P3 FMUL R30, R30, 16777216 ;  /* 0x4b8000001e1eb820 */ /* 0x000fe40000400000 */
[----:B------:R-:W-:-:S04]  /*0740*/  @!P4 FMUL R32, R32, 16777216 ;  /* 0x4b8000002020c820 */ /* 0x000fc80000400000 */
[----:B------:R-:W3:Y:S01]  /*0750*/  MUFU.RSQ R30, R30 ;  /* 0x0000001e001e7308 */ /* 0x000ee20000001400 */
[----:B-1----:R-:W-:-:S04]  /*0760*/  @!P1 FMUL R18, R18, 4096 ;  /* 0x4580000012129820 */ /* 0x002fc80000400000 */
[----:B------:R-:W-:-:S03]  /*0770*/  FMUL R19, R18, R18 ;  /* 0x0000001212137220 */ /* 0x000fc60000400000 */
[----:B------:R-:W1:Y:S01]  /*0780*/  MUFU.RSQ R32, R32 ;  /* 0x0000002000207308 */ /* 0x000e620000001400 */
[----:B--2---:R-:W-:Y:S01]  /*0790*/  @!P2 FMUL R34, R34, 4096 ;  /* 0x458000002222a820 */ /* 0x004fe20000400000 */
[----:B------:R-:W-:-:S03]  /*07a0*/  FMUL R19, R18, R19 ;  /* 0x0000001312137220 */ /* 0x000fc60000400000 */
[----:B------:R-:W-:Y:S01]  /*07b0*/  FMUL R37, R34, R34 ;  /* 0x0000002222257220 */ /* 0x000fe20000400000 */
[----:B0-----:R-:W-:-:S03]  /*07c0*/  FMUL R8, R19, R8 ;  /* 0x0000000813087220 */ /* 0x001fc60000400000 */
[----:B------:R-:W-:Y:S01]  /*07d0*/  FMUL R34, R34, R37 ;  /* 0x0000002522227220 */ /* 0x000fe20000400000 */
[-C--:B------:R-:W-:Y:S01]  /*07e0*/  FFMA R20, R35, R8.reuse, R20 ;  /* 0x0000000823147223 */ /* 0x080fe20000000014 */
[-C--:B------:R-:W-:Y:S01]  /*07f0*/  FFMA R37, R23, R8.reuse, R22 ;  /* 0x0000000817257223 */ /* 0x080fe20000000016 */
[----:B---3--:R-:W-:Y:S01]  /*0800*/  @!P3 FMUL R30, R30, 4096 ;  /* 0x458000001e1eb820 */ /* 0x008fe20000400000 */
[----:B------:R-:W-:Y:S01]  /*0810*/  FMUL R34, R34, R9 ;  /* 0x0000000922227220 */ /* 0x000fe20000400000 */
[----:B------:R-:W-:Y:S02]  /*0820*/  FFMA R36, R16, R8, R21 ;  /* 0x0000000810247223 */ /* 0x000fe40000000015 */
[----:B------:R-:W-:Y:S01]  /*0830*/  FMUL R21, R30, R30 ;  /* 0x0000001e1e157220 */ /* 0x000fe20000400000 */
[----:B-1----:R-:W-:Y:S01]  /*0840*/  @!P4 FMUL R32, R32, 4096 ;  /* 0x458000002020c820 */ /* 0x002fe20000400000 */
[-C--:B------:R-:W-:Y:S01]  /*0850*/  FFMA R9, R13, R34.reuse, R20 ;  /* 0x000000220d097223 */ /* 0x080fe20000000014 */
[-C--:B------:R-:W-:Y:S01]  /*0860*/  FFMA R37, R12, R34.reuse, R37 ;  /* 0x000000220c257223 */ /* 0x080fe20000000025 */
[----:B------:R-:W-:Y:S01]  /*0870*/  FFMA R36, R17, R34, R36 ;  /* 0x0000002211247223 */ /* 0x000fe20000000024 */
[----:B------:R-:W0:Y:S01]  /*0880*/  LDS.128 R12, [R2+UR7+-0x10] ;  /* 0xfffff007020c7984 */ /* 0x000e220008000c00 */
[----:B------:R-:W-:Y:S01]  /*0890*/  FMUL R23, R32, R32 ;  /* 0x0000002020177220 */ /* 0x000fe20000400000 */
[----:B------:R-:W-:-:S02]  /*08a0*/  FMUL R35, R30, R21 ;  /* 0x000000151e237220 */ /* 0x000fc40000400000 */
[----:B------:R-:W1:Y:S01]  /*08b0*/  LDS.128 R16, [R2+UR13+-0x10] ;  /* 0xfffff00d02107984 */ /* 0x000e620008000c00 */
[----:B------:R-:W-:Y:S01]  /*08c0*/  FMUL R34, R32, R23 ;  /* 0x0000001720227220 */ /* 0x000fe20000400000 */
[----:B------:R-:W-:Y:S02]  /*08d0*/  FMUL R10, R35, R10 ;  /* 0x0000000a230a7220 */ /* 0x000fe40000400000 */
[----:B------:R-:W2:Y:S01]  /*08e0*/  LDS.128 R20, [R2+UR5+-0x10] ;  /* 0xfffff00502147984 */ /* 0x000ea20008000c00 */
[----:B------:R-:W-:Y:S01]  /*08f0*/  FMUL R34, R34, R11 ;  /* 0x0000000b22227220 */ /* 0x000fe20000400000 */
[-C--:B------:R-:W-:Y:S01]  /*0900*/  FFMA R26, R26, R10.reuse, R9 ;  /* 0x0000000a1a1a7223 */ /* 0x080fe20000000009 */
[----:B------:R-:W-:-:S03]  /*0910*/  FFMA R8, R28, R10, R37 ;  /* 0x0000000a1c087223 */ /* 0x000fc60000000025 */
[----:B------:R-:W-:Y:S01]  /*0920*/  FFMA R37, R27, R34, R26 ;  /* 0x000000221b257223 */ /* 0x000fe2000000001a */
[----:B0-----:R-:W-:Y:S01]  /*0930*/  FADD R35, R12, -R7 ;  /* 0x800000070c237221 */ /* 0x001fe20000000000 */
[----:B------:R-:W-:Y:S01]  /*0940*/  FADD R13, -R7, R13 ;  /* 0x0000000d070d7221 */ /* 0x000fe20000000100 */
[----:B------:R-:W-:Y:S01]  /*0950*/  FFMA R12, R29, R10, R36 ;  /* 0x0000000a1d0c7223 */ /* 0x000fe20000000024 */
[----:B------:R-:W-:Y:S01]  /*0960*/  FADD R30, -R7, R14 ;  /* 0x0000000e071e7221 */ /* 0x000fe20000000100 */
[----:B-1----:R-:W-:Y:S01]  /*0970*/  FADD R16, R16, -R24 ;  /* 0x8000001810107221 */ /* 0x002fe20000000000 */
[----:B------:R-:W-:Y:S01]  /*0980*/  FMUL R9, R35, R35 ;  /* 0x0000002323097220 */ /* 0x000fe20000400000 */
[----:B------:R-:W-:Y:S01]  /*0990*/  FADD R17, -R24, R17 ;  /* 0x0000001118117221 */ /* 0x000fe20000000100 */
[----:B------:R-:W-:Y:S01]  /*09a0*/  FMUL R10, R13, R13 ;  /* 0x0000000d0d0a7220 */ /* 0x000fe20000400000 */
[----:B--2---:R-:W-:Y:S01]  /*09b0*/  FADD R20, R20, -R6 ;  /* 0x8000000614147221 */ /* 0x004fe20000000000 */
[----:B------:R-:W-:Y:S01]  /*09c0*/  FFMA R9, R16, R16, R9 ;  /* 0x0000001010097223 */ /* 0x000fe20000000009 */
[----:B------:R-:W-:Y:S01]  /*09d0*/  FADD R29, -R7, R15 ;  /* 0x0000000f071d7221 */ /* 0x000fe20000000100 */
[----:B------:R-:W-:Y:S01]  /*09e0*/  FADD R26, -R24, R18 ;  /* 0x00000012181a7221 */ /* 0x000fe20000000100 */
[----:B------:R-:W-:Y:S01]  /*09f0*/  FADD R21, -R6, R21 ;  /* 0x0000001506157221 */ /* 0x000fe20000000100 */
[----:B------:R-:W-:Y:S01]  /*0a00*/  FFMA R9, R20, R20, R9 ;  /* 0x0000001414097223 */ /* 0x000fe20000000009 */
[----:B------:R-:W-:Y:S01]  /*0a10*/  FFMA R10, R17, R17, R10 ;  /* 0x00000011110a7223 */ /* 0x000fe2000000000a */
[----:B------:R-:W-:Y:S01]  /*0a20*/  FADD R27, -R24, R19 ;  /* 0x00000013181b7221 */ /* 0x000fe20000000100 */
[----:B------:R-:W-:Y:S01]  /*0a30*/  FADD R32, -R6, R22 ;  /* 0x0000001606207221 */ /* 0x000fe20000000100 */
[----:B------:R-:W-:Y:S01]  /*0a40*/  FADD R15, R9, UR10 ;  /* 0x0000000a090f7e21 */ /* 0x000fe20008000000 */
[----:B------:R-:W-:Y:S01]  /*0a50*/  FMUL R9, R30, R30 ;  /* 0x0000001e1e097220 */ /* 0x000fe20000400000 */
[----:B------:R-:W-:Y:S01]  /*0a60*/  FMUL R14, R29, R29 ;  /* 0x0000001d1d0e7220 */ /* 0x000fe20000400000 */
[----:B------:R-:W-:Y:S01]  /*0a70*/  FFMA R10, R21, R21, R10 ;  /* 0x00000015150a7223 */ /* 0x000fe2000000000a */
[----:B------:R-:W-:Y:S01]  /*0a80*/  FADD R28, -R6, R23 ;  /* 0x00000017061c7221 */ /* 0x000fe20000000100 */
[----:B------:R-:W-:Y:S01]  /*0a90*/  FFMA R9, R26, R26, R9 ;  /* 0x0000001a1a097223 */ /* 0x000fe20000000009 */
[----:B------:R-:W-:Y:S01]  /*0aa0*/  FSETP.GEU.AND P1, PT, |R15|, 1.175494350822287508e-38, PT ;  /* 0x008000000f00780b */ /* 0x000fe20003f2e200 */
[----:B------:R-:W-:Y:S01]  /*0ab0*/  FFMA R11, R27, R27, R14 ;  /* 0x0000001b1b0b7223 */ /* 0x000fe2000000000e */
[----:B------:R-:W-:Y:S01]  /*0ac0*/  FADD R36, R10, UR10 ;  /* 0x0000000a0a247e21 */ /* 0x000fe20008000000 */
[----:B------:R-:W-:Y:S01]  /*0ad0*/  FFMA R9, R32, R32, R9 ;  /* 0x0000002020097223 */ /* 0x000fe20000000009 */
[----:B------:R-:W-:Y:S01]  /*0ae0*/  FFMA R14, R33, R34, R8 ;  /* 0x00000022210e7223 */ /* 0x000fe20000000008 */
[----:B------:R-:W-:Y:S01]  /*0af0*/  FFMA R23, R28, R28, R11 ;  /* 0x0000001c1c177223 */ /* 0x000fe2000000000b */
[----:B------:R-:W-:Y:S01]  /*0b00*/  FFMA R31, R31, R34, R12 ;  /* 0x000000221f1f7223 */ /* 0x000fe2000000000c */
[----:B------:R-:W-:Y:S01]  /*0b10*/  FSETP.GEU.AND P2, PT, |R36|, 1.175494350822287508e-38, PT ;  /* 0x008000002400780b */ /* 0x000fe20003f4e200 */
[----:B------:R-:W-:Y:S01]  /*0b20*/  FADD R22, R9, UR10 ;  /* 0x0000000a09167e21 */ /* 0x000fe20008000000 */
[----:B------:R-:W-:Y:S01]  /*0b30*/  FADD R23, R23, UR10 ;  /* 0x0000000a17177e21 */ /* 0x000fe20008000000 */
[----:B------:R-:W0:Y:S03]  /*0b40*/  LDS.128 R8, [R2+UR6+-0x10] ;  /* 0xfffff00602087984 */ /* 0x000e260008000c00 */
[----:B------:R-:W-:Y:S01]  /*0b50*/  @!P1 FMUL R15, R15, 16777216 ;  /* 0x4b8000000f0f9820 */ /* 0x000fe20000400000 */
[----:B------:R-:W-:-:S02]  /*0b60*/  FSETP.GEU.AND P3, PT, |R22|, 1.175494350822287508e-38, PT ;  /* 0x008000001600780b */ /* 0x000fc40003f6e200 */
[----:B------:R-:W-:Y:S01]  /*0b70*/  FSETP.GEU.AND P4, PT, |R23|, 1.175494350822287508e-38, PT ;  /* 0x008000001700780b */ /* 0x000fe20003f8e200 */
[----:B------:R-:W1:Y:S03]  /*0b80*/  MUFU.RSQ R19, R15 ;  /* 0x0000000f00137308 */ /* 0x000e660000001400 */
[----:B------:R-:W-:-:S05]  /*0b90*/  @!P2 FMUL R36, R36, 16777216 ;  /* 0x4b8000002424a820 */ /* 0x000fca0000400000 */
        /* <DEDUP_REMOVED lines=12> */
[----:B---3--:R-:W-:Y:S01]  /*0c60*/  @!P3 FMUL R22, R22, 4096 ;  /* 0x458000001616b820 */ /* 0x008fe20000400000 */
[-C--:B------:R-:W-:Y:S02]  /*0c70*/  FFMA R14, R35, R8.reuse, R14 ;  /* 0x00000008230e7223 */ /* 0x080fe4000000000e */
[----:B------:R-:W-:Y:S01]  /*0c80*/  FMUL R18, R18, R9 ;  /* 0x0000000912127220 */ /* 0x000fe20000400000 */
[-C--:B------:R-:W-:Y:S01]  /*0c90*/  FFMA R16, R16, R8.reuse, R37 ;  /* 0x0000000810107223 */ /* 0x080fe20000000025 */
[----:B------:R-:W-:Y:S01]  /*0ca0*/  FFMA R8, R20, R8, R31 ;  /* 0x0000000814087223 */ /* 0x000fe2000000001f */
[----:B-1----:R-:W-:Y:S01]  /*0cb0*/  @!P4 FMUL R23, R23, 4096 ;  /* 0x458000001717c820 */ /* 0x002fe20000400000 */
[-C--:B------:R-:W-:Y:S01]  /*0cc0*/  FFMA R31, R13, R18.reuse, R14 ;  /* 0x000000120d1f7223 */ /* 0x080fe2000000000e */
[-C--:B------:R-:W-:Y:S01]  /*0cd0*/  FFMA R9, R17, R18.reuse, R16 ;  /* 0x0000001211097223 */ /* 0x080fe20000000010 */
[----:B------:R-:W0:Y:S01]  /*0ce0*/  LDS.128 R12, [R2+UR7] ;  /* 0x00000007020c7984 */ /* 0x000e220008000c00 */
[----:B------:R-:W-:Y:S01]  /*0cf0*/  FFMA R33, R21, R18, R8 ;  /* 0x0000001215217223 */ /* 0x000fe20000000008 */
[C---:B------:R-:W-:Y:S01]  /*0d00*/  FMUL R21, R22.reuse, R22 ;  /* 0x0000001616157220 */ /* 0x040fe20000400000 */
[C---:B------:R-:W-:Y:S01]  /*0d10*/  FMUL R8, R23.reuse, R23 ;  /* 0x0000001717087220 */ /* 0x040fe20000400000 */
[----:B------:R-:W1:Y:S02]  /*0d20*/  LDS.128 R16, [R2+UR13] ;  /* 0x0000000d02107984 */ /* 0x000e640008000c00 */
[----:B------:R-:W-:Y:S01]  /*0d30*/  FMUL R35, R22, R21 ;  /* 0x0000001516237220 */ /* 0x000fe20000400000 */
[----:B------:R-:W-:-:S02]  /*0d40*/  FMUL R8, R23, R8 ;  /* 0x0000000817087220 */ /* 0x000fc40000400000 */
[----:B------:R-:W2:Y:S01]  /*0d50*/  LDS.128 R20, [R2+UR5] ;  /* 0x0000000502147984 */ /* 0x000ea20008000c00 */
[----:B------:R-:W-:Y:S01]  /*0d60*/  FMUL R10, R35, R10 ;  /* 0x0000000a230a7220 */ /* 0x000fe20000400000 */
[----:B------:R-:W-:-:S03]  /*0d70*/  FMUL R34, R8, R11 ;  /* 0x0000000b08227220 */ /* 0x000fc60000400000 */
[-C--:B------:R-:W-:Y:S01]  /*0d80*/  FFMA R26, R26, R10.reuse, R9 ;  /* 0x0000000a1a1a7223 */ /* 0x080fe20000000009 */
[-C--:B------:R-:W-:Y:S01]  /*0d90*/  FFMA R8, R30, R10.reuse, R31 ;  /* 0x0000000a1e087223 */ /* 0x080fe2000000001f */
[----:B------:R-:W-:Y:S02]  /*0da0*/  FFMA R33, R32, R10, R33 ;  /* 0x0000000a20217223 */ /* 0x000fe40000000021 */
[-C--:B------:R-:W-:Y:S01]  /*0db0*/  FFMA R37, R27, R34.reuse, R26 ;  /* 0x000000221b257223 */ /* 0x080fe2000000001a */
[-C--:B------:R-:W-:Y:S01]  /*0dc0*/  FFMA R29, R29, R34.reuse, R8 ;  /* 0x000000221d1d7223 */ /* 0x080fe20000000008 */
[----:B------:R-:W-:Y:S01]  /*0dd0*/  FFMA R33, R28, R34, R33 ;  /* 0x000000221c217223 */ /* 0x000fe20000000021 */
[----:B0-----:R-:W-:Y:S01]  /*0de0*/  FADD R12, R12, -R7 ;  /* 0x800000070c0c7221 */ /* 0x001fe20000000000 */
[C---:B------:R-:W-:Y:S01]  /*0df0*/  FADD R13, -R7.reuse, R13 ;  /* 0x0000000d070d7221 */ /* 0x040fe20000000100 */
[C---:B------:R-:W-:Y:S01]  /*0e00*/  FADD R30, -R7.reuse, R14 ;  /* 0x0000000e071e7221 */ /* 0x040fe20000000100 */
[----:B------:R-:W-:Y:S01]  /*0e10*/  FADD R31, -R7, R15 ;  /* 0x0000000f071f7221 */ /* 0x000fe20000000100 */
[----:B-1----:R-:W-:Y:S01]  /*0e20*/  FADD R16, R16, -R24 ;  /* 0x8000001810107221 */ /* 0x002fe20000000000 */
[----:B------:R-:W-:Y:S01]  /*0e30*/  FMUL R9, R12, R12 ;  /* 0x0000000c0c097220 */ /* 0x000fe20000400000 */
[C---:B------:R-:W-:Y:S01]  /*0e40*/  FADD R17, -R24.reuse, R17 ;  /* 0x0000001118117221 */ /* 0x040fe20000000100 */
[----:B------:R-:W-:Y:S01]  /*0e50*/  FMUL R10, R13, R13 ;  /* 0x0000000d0d0a7220 */ /* 0x000fe20000400000 */
[----:B------:R-:W-:Y:S01]  /*0e60*/  FADD R26, -R24, R18 ;  /* 0x00000012181a7221 */ /* 0x000fe20000000100 */
[----:B--2---:R-:W-:Y:S01]  /*0e70*/  FADD R20, R20, -R6 ;  /* 0x8000000614147221 */ /* 0x004fe20000000000 */
[----:B------:R-:W-:Y:S01]  /*0e80*/  FFMA R9, R16, R16, R9 ;  /* 0x0000001010097223 */ /* 0x000fe20000000009 */
[C---:B------:R-:W-:Y:S01]  /*0e90*/  FADD R21, -R6.reuse, R21 ;  /* 0x0000001506157221 */ /* 0x040fe20000000100 */
[----:B------:R-:W-:Y:S01]  /*0ea0*/  FFMA R10, R17, R17, R10 ;  /* 0x00000011110a7223 */ /* 0x000fe2000000000a */
[----:B------:R-:W-:Y:S01]  /*0eb0*/  FADD R32, -R6, R22 ;  /* 0x0000001606207221 */ /* 0x000fe20000000100 */
[----:B------:R-:W-:Y:S01]  /*0ec0*/  FFMA R9, R20, R20, R9 ;  /* 0x0000001414097223 */ /* 0x000fe20000000009 */
[----:B------:R-:W-:Y:S01]  /*0ed0*/  FADD R27, -R24, R19 ;  /* 0x00000013181b7221 */ /* 0x000fe20000000100 */
[----:B------:R-:W-:Y:S01]  /*0ee0*/  FFMA R10, R21, R21, R10 ;  /* 0x00000015150a7223 */ /* 0x000fe2000000000a */
[----:B------:R-:W-:Y:S01]  /*0ef0*/  FMUL R18, R31, R31 ;  /* 0x0000001f1f127220 */ /* 0x000fe20000400000 */
[----:B------:R-:W-:Y:S01]  /*0f00*/  FADD R14, R9, UR10 ;  /* 0x0000000a090e7e21 */ /* 0x000fe20008000000 */
[----:B------:R-:W-:Y:S01]  /*0f10*/  FMUL R9, R30, R30 ;  /* 0x0000001e1e097220 */ /* 0x000fe20000400000 */
[----:B------:R-:W-:Y:S01]  /*0f20*/  FADD R19, R10, UR10 ;  /* 0x0000000a0a137e21 */ /* 0x000fe20008000000 */
[----:B------:R-:W-:Y:S01]  /*0f30*/  FADD R35, -R6, R23 ;  /* 0x0000001706237221 */ /* 0x000fe20000000100 */
[----:B------:R-:W-:Y:S01]  /*0f40*/  FFMA R18, R27, R27, R18 ;  /* 0x0000001b1b127223 */ /* 0x000fe20000000012 */
[----:B------:R-:W-:Y:S01]  /*0f50*/  FFMA R9, R26, R26, R9 ;  /* 0x0000001a1a097223 */ /* 0x000fe20000000009 */
[----:B------:R-:W-:-:S02]  /*0f60*/  FSETP.GEU.AND P1, PT, |R14|, 1.175494350822287508e-38, PT ;  /* 0x008000000e00780b */ /* 0x000fc40003f2e200 */
[----:B------:R-:W-:Y:S01]  /*0f70*/  FSETP.GEU.AND P2, PT, |R19|, 1.175494350822287508e-38, PT ;  /* 0x008000001300780b */ /* 0x000fe20003f4e200 */
[----:B------:R-:W-:Y:S01]  /*0f80*/  FFMA R9, R32, R32, R9 ;  /* 0x0000002020097223 */ /* 0x000fe20000000009 */
[----:B------:R-:W-:-:S03]  /*0f90*/  FFMA R23, R35, R35, R18 ;  /* 0x0000002323177223 */ /* 0x000fc60000000012 */
[----:B------:R-:W-:Y:S01]  /*0fa0*/  FADD R22, R9, UR10 ;  /* 0x0000000a09167e21 */ /* 0x000fe20008000000 */
[----:B------:R-:W-:Y:S01]  /*0fb0*/  FADD R23, R23, UR10 ;  /* 0x0000000a17177e21 */ /* 0x000fe20008000000 */
[----:B------:R-:W0:Y:S03]  /*0fc0*/  LDS.128 R8, [R2+UR6] ;  /* 0x0000000602087984 */ /* 0x000e260008000c00 */
[----:B------:R-:W-:Y:S01]  /*0fd0*/  FSETP.GEU.AND P3, PT, |R22|, 1.175494350822287508e-38, PT ;  /* 0x008000001600780b */ /* 0x000fe20003f6e200 */
[----:B------:R-:W-:Y:S01]  /*0fe0*/  @!P1 FMUL R14, R14, 16777216 ;  /* 0x4b8000000e0e9820 */ /* 0x000fe20000400000 */
[----:B------:R-:W-:Y:S01]  /*0ff0*/  FSETP.GEU.AND P4, PT, |R23|, 1.175494350822287508e-38, PT ;  /* 0x008000001700780b */ /* 0x000fe20003f8e200 */
[----:B------:R-:W-:Y:S02]  /*1000*/  @!P2 FMUL R19, R19, 16777216 ;  /* 0x4b8000001313a820 */ /* 0x000fe40000400000 */
[----:B------:R-:W1:Y:S08]  /*1010*/  MUFU.RSQ R18, R14 ;  /* 0x0000000e00127308 */ /* 0x000e700000001400 */
[----:B------:R-:W2:Y:S01]  /*1020*/  MUFU.RSQ R15, R19 ;  /* 0x00000013000f7308 */ /* 0x000ea20000001400 */
[----:B------:R-:W-:Y:S01]  /*1030*/  @!P3 FMUL R22, R22, 16777216 ;  /* 0x4b8000001616b820 */ /* 0x000fe20000400000 */
[----:B------:R-:W-:-:S06]  /*1040*/  @!P4 FMUL R23, R23, 16777216 ;  /* 0x4b8000001717c820 */ /* 0x000fcc0000400000 */
        /* <DEDUP_REMOVED lines=13> */
[----:B------:R-:W-:Y:S02]  /*1120*/  FFMA R8, R20, R8, R33 ;  /* 0x0000000814087223 */ /* 0x000fe40000000021 */
[-C--:B------:R-:W-:Y:S01]  /*1130*/  FFMA R9, R17, R18.reuse, R16 ;  /* 0x0000001211097223 */ /* 0x080fe20000000010 */
[-C--:B------:R-:W-:Y:S01]  /*1140*/  FFMA R29, R13, R18.reuse, R12 ;  /* 0x000000120d1d7223 */ /* 0x080fe2000000000c */
[----:B------:R-:W-:Y:S01]  /*1150*/  FFMA R33, R21, R18, R8 ;  /* 0x0000001215217223 */ /* 0x000fe20000000008 */
[----:B-1----:R-:W-:Y:S01]  /*1160*/  @!P4 FMUL R23, R23, 4096 ;  /* 0x458000001717c820 */ /* 0x002fe20000400000 */
[----:B------:R-:W0:Y:S01]  /*1170*/  LDS.128 R16, [R2+UR7+0x10] ;  /* 0x0000100702107984 */ /* 0x000e220008000c00 */
[----:B------:R-:W-:-:S02]  /*1180*/  FMUL R21, R22, R22 ;  /* 0x0000001616157220 */ /* 0x000fc40000400000 */
[C---:B------:R-:W-:Y:S01]  /*1190*/  FMUL R8, R23.reuse, R23 ;  /* 0x0000001717087220 */ /* 0x040fe20000400000 */
[----:B------:R-:W1:Y:S01]  /*11a0*/  LDS.128 R12, [R2+UR13+0x10] ;  /* 0x0000100d020c7984 */ /* 0x000e620008000c00 */
[----:B------:R-:W-:Y:S02]  /*11b0*/  FMUL R37, R22, R21 ;  /* 0x0000001516257220 */ /* 0x000fe40000400000 */
[----:B------:R-:W-:Y:S02]  /*11c0*/  FMUL R8, R23, R8 ;  /* 0x0000000817087220 */ /* 0x000fe40000400000 */
[----:B------:R-:W2:Y:S01]  /*11d0*/  LDS.128 R20, [R2+UR5+0x10] ;  /* 0x0000100502147984 */ /* 0x000ea20008000c00 */
        /* <DEDUP_REMOVED lines=19> */
[----:B------:R-:W-:Y:S01]  /*1310*/  FADD R21, -R6, R21 ;  /* 0x0000001506157221 */ /* 0x000fe20000000100 */
[----:B------:R-:W-:Y:S01]  /*1320*/  FFMA R10, R13, R13, R10 ;  /* 0x0000000d0d0a7223 */ /* 0x000fe2000000000a */
[----:B------:R-:W-:Y:S01]  /*1330*/  FADD R15, -R24, R15 ;  /* 0x0000000f180f7221 */ /* 0x000fe20000000100 */
[----:B------:R-:W-:Y:S01]  /*1340*/  FFMA R9, R20, R20, R9 ;  /* 0x0000001414097223 */ /* 0x000fe20000000009 */
[----:B------:R-:W-:Y:S01]  /*1350*/  FADD R22, -R6, R22 ;  /* 0x0000001606167221 */ /* 0x000fe20000000100 */
[----:B------:R-:W-:Y:S01]  /*1360*/  FMUL R28, R19, R19 ;  /* 0x00000013131c7220 */ /* 0x000fe20000400000 */
[----:B------:R-:W-:Y:S01]  /*1370*/  FFMA R10, R21, R21, R10 ;  /* 0x00000015150a7223 */ /* 0x000fe2000000000a */
[----:B------:R-:W-:Y:S01]  /*1380*/  FADD R34, R9, UR10 ;  /* 0x0000000a09227e21 */ /* 0x000fe20008000000 */
[----:B------:R-:W-:Y:S01]  /*1390*/  FMUL R9, R18, R18 ;  /* 0x0000001212097220 */ /* 0x000fe20000400000 */
[----:B------:R-:W-:Y:S01]  /*13a0*/  FADD R23, -R6, R23 ;  /* 0x0000001706177221 */ /* 0x000fe20000000100 */
[----:B------:R-:W-:Y:S01]  /*13b0*/  FFMA R28, R15, R15, R28 ;  /* 0x0000000f0f1c7223 */ /* 0x000fe2000000001c */
[----:B------:R-:W-:Y:S01]  /*13c0*/  FADD R33, R10, UR10 ;  /* 0x0000000a0a217e21 */ /* 0x000fe20008000000 */
[----:B------:R-:W-:Y:S01]  /*13d0*/  FFMA R9, R14, R14, R9 ;  /* 0x0000000e0e097223 */ /* 0x000fe20000000009 */
[----:B------:R-:W-:Y:S01]  /*13e0*/  FSETP.GEU.AND P1, PT, |R34|, 1.175494350822287508e-38, PT ;  /* 0x008000002200780b */ /* 0x000fe20003f2e200 */
[----:B------:R-:W-:-:S02]  /*13f0*/  FFMA R28, R23, R23, R28 ;  /* 0x00000017171c7223 */ /* 0x000fc4000000001c */
[----:B------:R-:W-:Y:S01]  /*1400*/  FFMA R9, R22, R22, R9 ;  /* 0x0000001616097223 */ /* 0x000fe20000000009 */
[----:B------:R-:W-:Y:S01]  /*1410*/  FSETP.GEU.AND P2, PT, |R33|, 1.175494350822287508e-38, PT ;  /* 0x008000002100780b */ /* 0x000fe20003f4e200 */
[----:B------:R-:W-:Y:S02]  /*1420*/  FADD R28, R28, UR10 ;  /* 0x0000000a1c1c7e21 */ /* 0x000fe40008000000 */
[----:B------:R-:W-:Y:S02]  /*1430*/  FADD R29, R9, UR10 ;  /* 0x0000000a091d7e21 */ /* 0x000fe40008000000 */
[----:B------:R0:W1:Y:S01]  /*1440*/  LDS.128 R8, [R2+UR6+0x10] ;  /* 0x0000100602087984 */ /* 0x0000620008000c00 */
[----:B------:R-:W-:Y:S02]  /*1450*/  FSETP.GEU.AND P4, PT, |R28|, 1.175494350822287508e-38, PT ;  /* 0x008000001c00780b */ /* 0x000fe40003f8e200 */
[----:B------:R-:W-:Y:S01]  /*1460*/  FSETP.GEU.AND P3, PT, |R29|, 1.175494350822287508e-38, PT ;  /* 0x008000001d00780b */ /* 0x000fe20003f6e200 */
[----:B------:R-:W-:-:S04]  /*1470*/  @!P1 FMUL R34, R34, 16777216 ;  /* 0x4b80000022229820 */ /* 0x000fc80000400000 */
[----:B------:R-:W2:Y:S01]  /*1480*/  MUFU.RSQ R26, R34 ;  /* 0x00000022001a7308 */ /* 0x000ea20000001400 */
[----:B------:R-:W-:Y:S01]  /*1490*/  @!P2 FMUL R33, R33, 16777216 ;  /* 0x4b8000002121a820 */ /* 0x000fe20000400000 */
[----:B0-----:R-:W-:-:S04]  /*14a0*/  IADD3 R2, PT, PT, R2, 0x40, RZ ;  /* 0x0000004002027810 */ /* 0x001fc80007ffe0ff */
[----:B------:R-:W-:Y:S02]  /*14b0*/  @!P4 FMUL R28, R28, 16777216 ;  /* 0x4b8000001c1cc820 */ /* 0x000fe40000400000 */
[----:B------:R-:W0:Y:S01]  /*14c0*/  MUFU.RSQ R36, R33 ;  /* 0x0000002100247308 */ /* 0x000e220000001400 */
[----:B------:R-:W-:-:S07]  /*14d0*/  @!P3 FMUL R29, R29, 16777216 ;  /* 0x4b8000001d1db820 */ /* 0x000fce0000400000 */
[----:B------:R-:W3:Y:S01]  /*14e0*/  MUFU.RSQ R32, R29 ;  /* 0x0000001d00207308 */ /* 0x000ee20000001400 */
[----:B--2---:R-:W-:Y:S01]  /*14f0*/  @!P1 FMUL R26, R26, 4096 ;  /* 0x458000001a1a9820 */ /* 0x004fe20000400000 */
[----:B------:R-:W-:-:S03]  /*1500*/  ISETP.NE.AND P1, PT, R2, 0x420, PT ;  /* 0x000004200200780c */ /* 0x000fc60003f25270 */
[----:B------:R-:W-:-:S03]  /*1510*/  FMUL R37, R26, R26 ;  /* 0x0000001a1a257220 */ /* 0x000fc60000400000 */
[----:B------:R-:W2:Y:S01]  /*1520*/  MUFU.RSQ R30, R28 ;  /* 0x0000001c001e7308 */ /* 0x000ea20000001400 */
[----:B0-----:R-:W-:Y:S01]  /*1530*/  @!P2 FMUL R36, R36, 4096 ;  /* 0x458000002424a820 */ /* 0x001fe20000400000 */
[----:B------:R-:W-:-:S03]  /*1540*/  FMUL R37, R26, R37 ;  /* 0x000000251a257220 */ /* 0x000fc60000400000 */
[----:B------:R-:W-:Y:S01]  /*1550*/  FMUL R26, R36, R36 ;  /* 0x00000024241a7220 */ /* 0x000fe20000400000 */
[----:B-1----:R-:W-:Y:S01]  /*1560*/  FMUL R8, R37, R8 ;  /* 0x0000000825087220 */ /* 0x002fe20000400000 */
[----:B---3--:R-:W-:Y:S02]  /*1570*/  @!P3 FMUL R32, R32, 4096 ;  /* 0x458000002020b820 */ /* 0x008fe40000400000 */
[----:B------:R-:W-:Y:S01]  /*1580*/  FMUL R26, R36, R26 ;  /* 0x0000001a241a7220 */ /* 0x000fe20000400000 */
[----:B------:R-:W-:Y:S01]  /*1590*/  FFMA R12, R12, R8, R27 ;  /* 0x000000080c0c7223 */ /* 0x000fe2000000001b */
[----:B------:R-:W-:Y:S01]  /*15a0*/  FMUL R29, R32, R32 ;  /* 0x00000020201d7220 */ /* 0x000fe20000400000 */
[-C--:B------:R-:W-:Y:S01]  /*15b0*/  FFMA R16, R16, R8.reuse, R31 ;  /* 0x0000000810107223 */ /* 0x080fe2000000001f */
[----:B------:R-:W-:Y:S01]  /*15c0*/  FMUL R26, R26, R9 ;  /* 0x000000091a1a7220 */ /* 0x000fe20000400000 */
[----:B------:R-:W-:Y:S01]  /*15d0*/  FFMA R8, R20, R8, R35 ;  /* 0x0000000814087223 */ /* 0x000fe20000000023 */
[----:B--2---:R-:W-:Y:S01]  /*15e0*/  @!P4 FMUL R30, R30, 4096 ;  /* 0x458000001e1ec820 */ /* 0x004fe20000400000 */
[----:B------:R-:W-:Y:S01]  /*15f0*/  FMUL R29, R32, R29 ;  /* 0x0000001d201d7220 */ /* 0x000fe20000400000 */
[-C--:B------:R-:W-:Y:S01]  /*1600*/  FFMA R13, R13, R26.reuse, R12 ;  /* 0x0000001a0d0d7223 */ /* 0x080fe2000000000c */
[----:B------:R-:W-:Y:S01]  /*1610*/  FFMA R17, R17, R26, R16 ;  /* 0x0000001a11117223 */ /* 0x000fe20000000010 */
[----:B------:R-:W-:Y:S01]  /*1620*/  FMUL R33, R30, R30 ;  /* 0x0000001e1e217220 */ /* 0x000fe20000400000 */
[----:B------:R-:W-:Y:S01]  /*1630*/  FMUL R9, R29, R10 ;  /* 0x0000000a1d097220 */ /* 0x000fe20000400000 */
[----:B------:R-:W-:-:S02]  /*1640*/  FFMA R21, R21, R26, R8 ;  /* 0x0000001a15157223 */ /* 0x000fc40000000008 */
[----:B------:R-:W-:Y:S01]  /*1650*/  FMUL R30, R30, R33 ;  /* 0x000000211e1e7220 */ /* 0x000fe20000400000 */
[-C--:B------:R-:W-:Y:S01]  /*1660*/  FFMA R14, R14, R9.reuse, R13 ;  /* 0x000000090e0e7223 */ /* 0x080fe2000000000d */
[-C--:B------:R-:W-:Y:S01]  /*1670*/  FFMA R18, R18, R9.reuse, R17 ;  /* 0x0000000912127223 */ /* 0x080fe20000000011 */
[----:B------:R-:W-:Y:S01]  /*1680*/  FFMA R8, R22, R9, R21 ;  /* 0x0000000916087223 */ /* 0x000fe20000000015 */
[----:B------:R-:W-:-:S04]  /*1690*/  FMUL R11, R30, R11 ;  /* 0x0000000b1e0b7220 */ /* 0x000fc80000400000 */
[-C--:B------:R-:W-:Y:S01]  /*16a0*/  FFMA R20, R15, R11.reuse, R14 ;  /* 0x0000000b0f147223 */ /* 0x080fe2000000000e */
[-C--:B------:R-:W-:Y:S01]  /*16b0*/  FFMA R22, R19, R11.reuse, R18 ;  /* 0x0000000b13167223 */ /* 0x080fe20000000012 */
[----:B------:R-:W-:Y:S01]  /*16c0*/  FFMA R21, R23, R11, R8 ;  /* 0x0000000b17157223 */ /* 0x000fe20000000008 */
[----:B------:R-:W-:Y:S06]  /*16d0*/  @P1 BRA `(.L_x_45) ;  /* 0xffffffec00741947 */ /* 0x000fec000383ffff */
.L_x_44:
[----:B------:R-:W-:Y:S05]  /*16e0*/  BSYNC.RECONVERGENT B0 ;  /* 0x0000000000007941 */ /* 0x000fea0003800200 */
.L_x_43:
[----:B------:R-:W-:Y:S01]  /*16f0*/  IADD3 R3, PT, PT, R3, 0x1, RZ ;  /* 0x0000000103037810 */ /* 0x000fe20007ffe0ff */
[----:B------:R-:W-:Y:S03]  /*1700*/  BAR.SYNC.DEFER_BLOCKING 0x0 ;  /* 0x0000000000007b1d */ /* 0x000fe60000010000 */
[----:B------:R-:W-:-:S13]  /*1710*/  ISETP.NE.AND P1, PT, R3, UR4, PT ;  /* 0x0000000403007c0c */ /* 0x000fda000bf25270 */
[----:B------:R-:W-:Y:S05]  /*1720*/  @P1 BRA `(.L_x_46) ;  /* 0xffffffe800c01947 */ /* 0x000fea000383ffff */
.L_x_42:
[----:B------:R-:W-:Y:S05]  /*1730*/  @P0 EXIT ;  /* 0x000000000000094d */ /* 0x000fea0003800000 */
[----:B0-----:R-:W0:Y:S08]  /*1740*/  LDC.64 R2, c[0x0][0x380] ;  /* 0x0000e000ff027b82 */ /* 0x001e300000000a00 */
[----:B------:R-:W1:Y:S08]  /*1750*/  LDC.64 R4, c[0x0][0x388] ;  /* 0x0000e200ff047b82 */ /* 0x000e700000000a00 */
[----:B-----5:R-:W2:Y:S01]  /*1760*/  LDC.64 R6, c[0x0][0x390] ;  /* 0x0000e400ff067b82 */ /* 0x020ea20000000a00 */
[----:B0-----:R-:W-:-:S05]  /*1770*/  IMAD.WIDE R2, R25, 0x4, R2 ;  /* 0x0000000419027825 */ /* 0x001fca00078e0202 */
[----:B------:R-:W-:Y:S01]  /*1780*/  STG.E desc[UR8][R2.64], R20 ;  /* 0x0000001402007986 */ /* 0x000fe2000c101908 */
[----:B-1----:R-:W-:-:S05]  /*1790*/  IMAD.WIDE R4, R25, 0x4, R4 ;  /* 0x0000000419047825 */ /* 0x002fca00078e0204 */
[----:B------:R-:W-:Y:S01]  /*17a0*/  STG.E desc[UR8][R4.64], R22 ;  /* 0x0000001604007986 */ /* 0x000fe2000c101908 */
[----:B--2---:R-:W-:-:S05]  /*17b0*/  IMAD.WIDE R6, R25, 0x4, R6 ;  /* 0x0000000419067825 */ /* 0x004fca00078e0206 */
[----:B------:R-:W-:Y:S01]  /*17c0*/  STG.E desc[UR8][R6.64], R21 ;  /* 0x0000001506007986 */ /* 0x000fe2000c101908 */
[----:B------:R-:W-:Y:S05]  /*17d0*/  EXIT ;  /* 0x000000000000794d */ /* 0x000fea0003800000 */
.L_x_47:
        /* <DEDUP_REMOVED lines=10> */
.L_x_116:


//--------------------- .text._Z16nBodyForceKernelPfS_S_PKfS1_S1_S1_if --------------------------
	.section	.text._Z16nBodyForceKernelPfS_S_PKfS1_S1_S1_if,"ax",@progbits
	.align	128
        .global         _Z16nBodyForceKernelPfS_S_PKfS1_S1_S1_if
        .type           _Z16nBodyForceKernelPfS_S_PKfS1_S1_S1_if,@function
        .size           _Z16nBodyForceKernelPfS_S_PKfS1_S1_S1_if,(.L_x_117 - _Z16nBodyForceKernelPfS_S_PKfS1_S1_S1_if)
        .other          _Z16nBodyForceKernelPfS_S_PKfS1_S1_S1_if,@"STO_CUDA_ENTRY STV_DEFAULT"
_Z16nBodyForceKernelPfS_S_PKfS1_S1_S1_if:
.text._Z16nBodyForceKernelPfS_S_PKfS1_S1_S1_if:
        /* <DEDUP_REMOVED lines=8> */
[----:B------:R-:W-:Y:S01]  /*0080*/  UISETP.GE.AND UP0, UPT, UR15, 0x1, UPT ;  /* 0x000000010f00788c */ /* 0x000fe2000bf06270 */
[----:B------:R-:W-:Y:S01]  /*0090*/  HFMA2 R24, -RZ, RZ, 0, 0 ;  /* 0x00000000ff187431 */ /* 0x000fe200000001ff */
[----:B------:R-:W-:Y:S01]  /*00a0*/  MOV R23, RZ ;  /* 0x000000ff00177202 */ /* 0x000fe20000000f00 */
[----:B------:R-:W-:Y:S01]  /*00b0*/  HFMA2 R26, -RZ, RZ, 0, 0 ;  /* 0x00000000ff1a7431 */ /* 0x000fe200000001ff */
[----:B------:R-:W0:Y:S05]  /*00c0*/  LDCU.64 UR16, c[0x0][0x358] ;  /* 0x00006b00ff1077ac */ /* 0x000e2a0008000a00 */
[----:B------:R-:W-:Y:S05]  /*00d0*/  BRA.U !UP0, `(.L_x_48) ;  /* 0x0000000d08747547 */ /* 0x000fea000b800000 */
[----:B------:R-:W1:Y:S08]  /*00e0*/  LDC.64 R10, c[0x0][0x3a0] ;  /* 0x0000e800ff0a7b82 */ /* 0x000e700000000a00 */
[----:B------:R-:W2:Y:S08]  /*00f0*/  LDC.64 R8, c[0x0][0x3a8] ;  /* 0x0000ea00ff087b82 */ /* 0x000eb00000000a00 */
[----:B------:R-:W3:Y:S01]  /*0100*/  LDC.64 R12, c[0x0][0x398] ;  /* 0x0000e600ff0c7b82 */ /* 0x000ee20000000a00 */
[----:B-1----:R-:W-:-:S06]  /*0110*/  IMAD.WIDE R6, R25, 0x4, R10 ;  /* 0x0000000419067825 */ /* 0x002fcc00078e020a */
[----:B0-----:R0:W5:Y:S01]  /*0120*/  LDG.E R7, desc[UR16][R6.64] ;  /* 0x0000001006077981 */ /* 0x001162000c1e1900 */
[----:B--2---:R-:W-:-:S06]  /*0130*/  IMAD.WIDE R4, R25, 0x4, R8 ;  /* 0x0000000419047825 */ /* 0x004fcc00078e0208 */
[----:B------:R0:W5:Y:S01]  /*0140*/  LDG.E R5, desc[UR16][R4.64] ;  /* 0x0000001004057981 */ /* 0x000162000c1e1900 */
[----:B---3--:R-:W-:-:S05]  /*0150*/  IMAD.WIDE R14, R25, 0x4, R12 ;  /* 0x00000004190e7825 */ /* 0x008fca00078e020c */
[----:B------:R0:W5:Y:S01]  /*0160*/  LDG.E R22, desc[UR16][R14.64] ;  /* 0x000000100e167981 */ /* 0x000162000c1e1900 */
[----:B------:R-:W-:Y:S01]  /*0170*/  UISETP.GE.U32.AND UP1, UPT, UR15, 0x4, UPT ;  /* 0x000000040f00788c */ /* 0x000fe2000bf26070 */
[----:B------:R-:W-:Y:S02]  /*0180*/  MOV R26, RZ ;  /* 0x000000ff001a7202 */ /* 0x000fe40000000f00 */
[----:B------:R-:W-:Y:S02]  /*0190*/  MOV R3, RZ ;  /* 0x000000ff00037202 */ /* 0x000fe40000000f00 */
[----:B------:R-:W-:Y:S02]  /*01a0*/  MOV R23, RZ ;  /* 0x000000ff00177202 */ /* 0x000fe40000000f00 */
[----:B------:R-:W-:Y:S01]  /*01b0*/  MOV R24, RZ ;  /* 0x000000ff00187202 */ /* 0x000fe20000000f00 */
[----:B------:R-:W-:Y:S01]  /*01c0*/  ULOP3.LUT UP0, UR14, UR15, 0x3, URZ, 0xc0, !UPT ;  /* 0x000000030f0e7892 */ /* 0x000fe2000f80c0ff */
[----:B0-----:R-:W-:Y:S11]  /*01d0*/  BRA.U !UP1, `(.L_x_49) ;  /* 0x0000000509ec7547 */ /* 0x001ff6000b800000 */
[----:B------:R-:W0:Y:S01]  /*01e0*/  LDCU.128 UR4, c[0x0][0x3a0] ;  /* 0x00007400ff0477ac */ /* 0x000e220008000c00 */
[----:B------:R-:W-:Y:S01]  /*01f0*/  MOV R26, RZ ;  /* 0x000000ff001a7202 */ /* 0x000fe20000000f00 */
[----:B------:R-:W1:Y:S01]  /*0200*/  LDCU.64 UR10, c[0x0][0x398] ;  /* 0x00007300ff0a77ac */ /* 0x000e620008000a00 */
[----:B------:R-:W2:Y:S01]  /*0210*/  LDCU.64 UR12, c[0x0][0x3b0] ;  /* 0x00007600ff0c77ac */ /* 0x000ea20008000a00 */
[----:B------:R-:W3:Y:S01]  /*0220*/  LDCU UR18, c[0x0][0x3bc] ;  /* 0x00007780ff1277ac */ /* 0x000ee20008000800 */
[----:B0-----:R-:W-:Y:S02]  /*0230*/  UIADD3 UR8, UP2, UPT, UR4, 0x8, URZ ;  /* 0x0000000804087890 */ /* 0x001fe4000ff5e0ff */
[----:B------:R-:W-:Y:S02]  /*0240*/  UIADD3 UR6, UP3, UPT, UR6, 0x8, URZ ;  /* 0x0000000806067890 */ /* 0x000fe4000ff7e0ff */
[----:B-1----:R-:W-:Y:S02]  /*0250*/  UIADD3 UR10, UP1, UPT, UR10, 0x8, URZ ;  /* 0x000000080a0a7890 */ /* 0x002fe4000ff3e0ff */
[----:B------:R-:W-:Y:S01]  /*0260*/  UIADD3.X UR9, UPT, UPT, URZ, UR5, URZ, UP2, !UPT ;  /* 0x00000005ff097290 */ /* 0x000fe200097fe4ff */
[----:B------:R-:W-:Y:S01]  /*0270*/  MOV R4, UR8 ;  /* 0x0000000800047c02 */ /* 0x000fe20008000f00 */
[----:B--2---:R-:W-:Y:S01]  /*0280*/  UIADD3 UR4, UP4, UPT, UR12, 0x8, URZ ;  /* 0x000000080c047890 */ /* 0x004fe2000ff9e0ff */
[----:B------:R-:W-:Y:S01]  /*0290*/  MOV R2, UR6 ;  /* 0x0000000600027c02 */ /* 0x000fe20008000f00 */
[----:B------:R-:W-:Y:S01]  /*02a0*/  UIADD3.X UR7, UPT, UPT, URZ, UR7, URZ, UP3, !UPT ;  /* 0x00000007ff077290 */ /* 0x000fe20009ffe4ff */
[----:B------:R-:W-:Y:S01]  /*02b0*/  MOV R6, UR10 ;  /* 0x0000000a00067c02 */ /* 0x000fe20008000f00 */
[----:B------:R-:W-:Y:S01]  /*02c0*/  UIADD3.X UR11, UPT, UPT, URZ, UR11, URZ, UP1, !UPT ;  /* 0x0000000bff0b7290 */ /* 0x000fe20008ffe4ff */
[----:B------:R-:W-:Y:S01]  /*02d0*/  MOV R15, UR9 ;  /* 0x00000009000f7c02 */ /* 0x000fe20008000f00 */
[----:B------:R-:W-:Y:S01]  /*02e0*/  UIADD3.X UR5, UPT, UPT, URZ, UR13, URZ, UP4, !UPT ;  /* 0x0000000dff057290 */ /* 0x000fe2000a7fe4ff */
[----:B------:R-:W-:Y:S01]  /*02f0*/  MOV R0, UR4 ;  /* 0x0000000400007c02 */ /* 0x000fe20008000f00 */
[----:B------:R-:W-:Y:S01]  /*0300*/  ULOP3.LUT UR12, UR15, 0x7ffffffc, URZ, 0xc0, !UPT ;  /* 0x7ffffffc0f0c7892 */ /* 0x000fe2000f8ec0ff */
[----:B------:R-:W-:-:S02]  /*0310*/  MOV R19, UR7 ;  /* 0x0000000700137c02 */ /* 0x000fc40008000f00 */
[----:B------:R-:W-:Y:S01]  /*0320*/  MOV R17, UR11 ;  /* 0x0000000b00117c02 */ /* 0x000fe20008000f00 */
[----:B------:R-:W-:Y:S01]  /*0330*/  UIADD3 UR13, UPT, UPT, -UR12, URZ, URZ ;  /* 0x000000ff0c0d7290 */ /* 0x000fe2000fffe1ff */
[----:B------:R-:W-:Y:S02]  /*0340*/  MOV R21, UR5 ;  /* 0x0000000500157c02 */ /* 0x000fe40008000f00 */
[----:B---3--:R-:W-:-:S09]  /*0350*/  MOV R3, UR12 ;  /* 0x0000000c00037c02 */ /* 0x008fd20008000f00 */
.L_x_50:
[----:B------:R-:W-:Y:S02]  /*0360*/  MOV R14, R4 ;  /* 0x00000004000e7202 */ /* 0x000fe40000000f00 */
[----:B------:R-:W-:-:S03]  /*0370*/  MOV R16, R6 ;  /* 0x0000000600107202 */ /* 0x000fc60000000f00 */
[----:B------:R-:W2:Y:S01]  /*0380*/  LDG.E R4, desc[UR16][R14.64+-0x8] ;  /* 0xfffff8100e047981 */ /* 0x000ea2000c1e1900 */
[----:B------:R-:W-:-:S03]  /*0390*/  MOV R18, R2 ;  /* 0x0000000200127202 */ /* 0x000fc60000000f00 */
[----:B------:R-:W3:Y:S04]  /*03a0*/  LDG.E R27, desc[UR16][R16.64+-0x8] ;  /* 0xfffff810101b7981 */ /* 0x000ee8000c1e1900 */
[----:B------:R-:W4:Y:S01]  /*03b0*/  LDG.E R6, desc[UR16][R18.64+-0x8] ;  /* 0xfffff81012067981 */ /* 0x000f22000c1e1900 */
[----:B--2--5:R-:W-:Y:S01]  /*03c0*/  FADD R2, -R7, R4 ;  /* 0x0000000407027221 */ /* 0x024fe20000000100 */
[----:B---3--:R-:W-:-:S03]  /*03d0*/  FADD R27, -R22, R27 ;  /* 0x0000001b161b7221 */ /* 0x008fc60000000100 */
[----:B------:R-:W-:Y:S01]  /*03e0*/  FMUL R4, R2, R2 ;  /* 0x0000000202047220 */ /* 0x000fe20000400000 */
[----:B----4-:R-:W-:-:S03]  /*03f0*/  FADD R29, -R5, R6 ;  /* 0x00000006051d7221 */ /* 0x010fc60000000100 */
[----:B------:R-:W-:-:S04]  /*0400*/  FFMA R4, R27, R27, R4 ;  /* 0x0000001b1b047223 */ /* 0x000fc80000000004 */
[----:B------:R-:W-:-:S04]  /*0410*/  FFMA R4, R29, R29, R4 ;  /* 0x0000001d1d047223 */ /* 0x000fc80000000004 */
[----:B------:R-:W-:-:S05]  /*0420*/  FADD R20, R4, UR18 ;  /* 0x0000001204147e21 */ /* 0x000fca0008000000 */
[----:B------:R-:W-:-:S13]  /*0430*/  FSETP.GEU.AND P0, PT, |R20|, 1.175494350822287508e-38, PT ;  /* 0x008000001400780b */ /* 0x000fda0003f0e200 */
[----:B------:R-:W-:-:S04]  /*0440*/  @!P0 FMUL R20, R20, 16777216 ;  /* 0x4b80000014148820 */ /* 0x000fc80000400000 */
[----:B------:R0:W1:Y:S02]  /*0450*/  MUFU.RSQ R4, R20 ;  /* 0x0000001400047308 */ /* 0x0000640000001400 */
[----:B0-----:R-:W-:Y:S02]  /*0460*/  MOV R20, R0 ;  /* 0x0000000000147202 */ /* 0x001fe40000000f00 */
[----:B------:R-:W2:Y:S04]  /*0470*/  LDG.E R0, desc[UR16][R16.64+-0x4] ;  /* 0xfffffc1010007981 */ /* 0x000ea8000c1e1900 */
[----:B------:R-:W3:Y:S01]  /*0480*/  LDG.E R28, desc[UR16][R20.64+-0x8] ;  /* 0xfffff810141c7981 */ /* 0x000ee2000c1e1900 */
[----:B-1----:R-:W-:-:S04]  /*0490*/  @!P0 FMUL R4, R4, 4096 ;  /* 0x4580000004048820 */ /* 0x002fc80000400000 */
[----:B------:R-:W-:-:S04]  /*04a0*/  FMUL R6, R4, R4 ;  /* 0x0000000404067220 */ /* 0x000fc80000400000 */
[----:B------:R-:W-:Y:S02]  /*04b0*/  FMUL R6, R4, R6 ;  /* 0x0000000604067220 */ /* 0x000fe40000400000 */
[----:B------:R-:W4:Y:S02]  /*04c0*/  LDG.E R4, desc[UR16][R18.64+-0x4] ;  /* 0xfffffc1012047981 */ /* 0x000f24000c1e1900 */
[----:B---3--:R-:W-:Y:S02]  /*04d0*/  FMUL R28, R6, R28 ;  /* 0x0000001c061c7220 */ /* 0x008fe40000400000 */
[----:B------:R-:W3:Y:S02]  /*04e0*/  LDG.E R6, desc[UR16][R14.64+-0x4] ;  /* 0xfffffc100e067981 */ /* 0x000ee4000c1e1900 */
[-C--:B------:R-:W-:Y:S01]  /*04f0*/  FFMA R2, R2, R28.reuse, R23 ;  /* 0x0000001c02027223 */ /* 0x080fe20000000017 */
[-C--:B------:R-:W-:Y:S01]  /*0500*/  FFMA R26, R29, R28.reuse, R26 ;  /* 0x0000001c1d1a7223 */ /* 0x080fe2000000001a */
[----:B--2---:R-:W-:Y:S01]  /*0510*/  FADD R29, -R22, R0 ;  /* 0x00000000161d7221 */ /* 0x004fe20000000100 */
[----:B------:R-:W-:Y:S01]  /*0520*/  FFMA R24, R27, R28, R24 ;  /* 0x0000001c1b187223 */ /* 0x000fe20000000018 */
[----:B----4-:R-:W-:Y:S01]  /*0530*/  FADD R28, -R5, R4 ;  /* 0x00000004051c7221 */ /* 0x010fe20000000100 */
[----:B---3--:R-:W-:-:S02]  /*0540*/  FADD R23, -R7, R6 ;  /* 0x0000000607177221 */ /* 0x008fc40000000100 */
[----:B------:R-:W2:Y:S02]  /*0550*/  LDG.E R6, desc[UR16][R20.64+-0x4] ;  /* 0xfffffc1014067981 */ /* 0x000ea4000c1e1900 */
[----:B------:R-:W-:-:S04]  /*0560*/  FMUL R0, R23, R23 ;  /* 0x0000001717007220 */ /* 0x000fc80000400000 */
[----:B------:R-:W-:-:S04]  /*0570*/  FFMA R27, R29, R29, R0 ;  /* 0x0000001d1d1b7223 */ /* 0x000fc80000000000 */
[----:B------:R-:W-:-:S04]  /*0580*/  FFMA R27, R28, R28, R27 ;  /* 0x0000001c1c1b7223 */ /* 0x000fc8000000001b */
[----:B------:R-:W-:-:S05]  /*0590*/  FADD R27, R27, UR18 ;  /* 0x000000121b1b7e21 */ /* 0x000fca0008000000 */
[----:B------:R-:W-:-:S13]  /*05a0*/  FSETP.GEU.AND P0, PT, |R27|, 1.175494350822287508e-38, PT ;  /* 0x008000001b00780b */ /* 0x000fda0003f0e200 */
[----:B------:R-:W-:-:S04]  /*05b0*/  @!P0 FMUL R27, R27, 16777216 ;  /* 0x4b8000001b1b8820 */ /* 0x000fc80000400000 */
[----:B------:R0:W1:Y:S02]  /*05c0*/  MUFU.RSQ R0, R27 ;  /* 0x0000001b00007308 */ /* 0x0000640000001400 */
[----:B0-----:R-:W3:Y:S01]  /*05d0*/  LDG.E R27, desc[UR16][R16.64] ;  /* 0x00000010101b7981 */ /* 0x001ee2000c1e1900 */
[----:B-1----:R-:W-:-:S04]  /*05e0*/  @!P0 FMUL R0, R0, 4096 ;  /* 0x4580000000008820 */ /* 0x002fc80000400000 */
[----:B------:R-:W-:-:S04]  /*05f0*/  FMUL R4, R0, R0 ;  /* 0x0000000000047220 */ /* 0x000fc80000400000 */
[----:B------:R-:W-:Y:S02]  /*0600*/  FMUL R4, R0, R4 ;  /* 0x0000000400047220 */ /* 0x000fe40000400000 */
[----:B------:R-:W4:Y:S02]  /*0610*/  LDG.E R0, desc[UR16][R14.64] ;  /* 0x000000100e007981 */ /* 0x000f24000c1e1900 */
[----:B--2---:R-:W-:Y:S02]  /*0620*/  FMUL R6, R4, R6 ;  /* 0x0000000604067220 */ /* 0x004fe40000400000 */
[----:B------:R-:W2:Y:S02]  /*0630*/  LDG.E R4, desc[UR16][R18.64] ;  /* 0x0000001012047981 */ /* 0x000ea4000c1e1900 */
[-C--:B------:R-:W-:Y:S01]  /*0640*/  FFMA R29, R29, R6.reuse, R24 ;  /* 0x000000061d1d7223 */ /* 0x080fe20000000018 */
[-C--:B------:R-:W-:Y:S01]  /*0650*/  FFMA R24, R23, R6.reuse, R2 ;  /* 0x0000000617187223 */ /* 0x080fe20000000002 */
[----:B------:R-:W-:-:S02]  /*0660*/  FFMA R26, R28, R6, R26 ;  /* 0x000000061c1a7223 */ /* 0x000fc4000000001a */
[----:B------:R-:W2:Y:S01]  /*0670*/  LDG.E R6, desc[UR16][R20.64] ;  /* 0x0000001014067981 */ /* 0x000ea2000c1e1900 */
[----:B---3--:R-:W-:Y:S01]  /*0680*/  FADD R28, -R22, R27 ;  /* 0x0000001b161c7221 */ /* 0x008fe20000000100 */
[----:B----4-:R-:W-:-:S04]  /*0690*/  FADD R23, -R7, R0 ;  /* 0x0000000007177221 */ /* 0x010fc80000000100 */
[----:B------:R-:W-:-:S04]  /*06a0*/  FMUL R27, R23, R23 ;  /* 0x00000017171b7220 */ /* 0x000fc80000400000 */
[----:B------:R-:W-:Y:S01]  /*06b0*/  FFMA R27, R28, R28, R27 ;  /* 0x0000001c1c1b7223 */ /* 0x000fe2000000001b */
[----:B--2---:R-:W-:-:S04]  /*06c0*/  FADD R4, -R5, R4 ;  /* 0x0000000405047221 */ /* 0x004fc80000000100 */
[----:B------:R-:W-:-:S04]  /*06d0*/  FFMA R27, R4, R4, R27 ;  /* 0x00000004041b7223 */ /* 0x000fc8000000001b */
[----:B------:R-:W-:-:S05]  /*06e0*/  FADD R27, R27, UR18 ;  /* 0x000000121b1b7e21 */ /* 0x000fca0008000000 */
[----:B------:R-:W-:-:S13]  /*06f0*/  FSETP.GEU.AND P0, PT, |R27|, 1.175494350822287508e-38, PT ;  /* 0x008000001b00780b */ /* 0x000fda0003f0e200 */
[----:B------:R-:W-:-:S04]  /*0700*/  @!P0 FMUL R27, R27, 16777216 ;  /* 0x4b8000001b1b8820 */ /* 0x000fc80000400000 */
[----:B------:R0:W1:Y:S02]  /*0710*/  MUFU.RSQ R0, R27 ;  /* 0x0000001b00007308 */ /* 0x0000640000001400 */
[----:B0-----:R-:W2:Y:S01]  /*0720*/  LDG.E R27, desc[UR16][R16.64+0x4] ;  /* 0x00000410101b7981 */ /* 0x001ea2000c1e1900 */
[----:B-1----:R-:W-:-:S04]  /*0730*/  @!P0 FMUL R0, R0, 4096 ;  /* 0x4580000000008820 */ /* 0x002fc80000400000 */
[----:B------:R-:W-:-:S04]  /*0740*/  FMUL R2, R0, R0 ;  /* 0x0000000000027220 */ /* 0x000fc80000400000 */
[----:B------:R-:W-:Y:S02]  /*0750*/  FMUL R2, R0, R2 ;  /* 0x0000000200027220 */ /* 0x000fe40000400000 */
[----:B------:R-:W3:Y:S02]  /*0760*/  LDG.E R0, desc[UR16][R14.64+0x4] ;  /* 0x000004100e007981 */ /* 0x000ee4000c1e1900 */
[----:B------:R-:W-:Y:S02]  /*0770*/  FMUL R6, R2, R6 ;  /* 0x0000000602067220 */ /* 0x000fe40000400000 */
[----:B------:R-:W4:Y:S02]  /*0780*/  LDG.E R2, desc[UR16][R18.64+0x4] ;  /* 0x0000041012027981 */ /* 0x000f24000c1e1900 */
[-C--:B------:R-:W-:Y:S02]  /*0790*/  FFMA R29, R28, R6.reuse, R29 ;  /* 0x000000061c1d7223 */ /* 0x080fe4000000001d */
[----:B------:R-:W4:Y:S01]  /*07a0*/  LDG.E R28, desc[UR16][R20.64+0x4] ;  /* 0x00000410141c7981 */ /* 0x000f22000c1e1900 */
[-C--:B------:R-:W-:Y:S01]  /*07b0*/  FFMA R23, R23, R6.reuse, R24 ;  /* 0x0000000617177223 */ /* 0x080fe20000000018 */
[----:B------:R-:W-:Y:S01]  /*07c0*/  FFMA R26, R4, R6, R26 ;  /* 0x00000006041a7223 */ /* 0x000fe2000000001a */
[----:B------:R-:W-:-:S04]  /*07d0*/  UIADD3 UR13, UPT, UPT, UR13, 0x4, URZ ;  /* 0x000000040d0d7890 */ /* 0x000fc8000fffe0ff */
[----:B------:R-:W-:Y:S01]  /*07e0*/  UISETP.NE.AND UP1, UPT, UR13, URZ, UPT ;  /* 0x000000ff0d00728c */ /* 0x000fe2000bf25270 */
[----:B--2---:R-:W-:Y:S01]  /*07f0*/  FADD R24, -R22, R27 ;  /* 0x0000001b16187221 */ /* 0x004fe20000000100 */
[----:B---3--:R-:W-:-:S04]  /*0800*/  FADD R0, -R7, R0 ;  /* 0x0000000007007221 */ /* 0x008fc80000000100 */
[----:B------:R-:W-:Y:S01]  /*0810*/  FMUL R4, R0, R0 ;  /* 0x0000000000047220 */ /* 0x000fe20000400000 */
[----:B----4-:R-:W-:-:S03]  /*0820*/  FADD R27, -R5, R2 ;  /* 0x00000002051b7221 */ /* 0x010fc60000000100 */
[----:B------:R-:W-:-:S04]  /*0830*/  FFMA R4, R24, R24, R4 ;  /* 0x0000001818047223 */ /* 0x000fc80000000004 */
[----:B------:R-:W-:-:S04]  /*0840*/  FFMA R4, R27, R27, R4 ;  /* 0x0000001b1b047223 */ /* 0x000fc80000000004 */
[----:B------:R-:W-:-:S05]  /*0850*/  FADD R2, R4, UR18 ;  /* 0x0000001204027e21 */ /* 0x000fca0008000000 */
[----:B------:R-:W-:-:S13]  /*0860*/  FSETP.GEU.AND P0, PT, |R2|, 1.175494350822287508e-38, PT ;  /* 0x008000000200780b */ /* 0x000fda0003f0e200 */
[----:B------:R-:W-:-:S04]  /*0870*/  @!P0 FMUL R2, R2, 16777216 ;  /* 0x4b80000002028820 */ /* 0x000fc80000400000 */
[----:B------:R-:W0:Y:S02]  /*0880*/  MUFU.RSQ R4, R2 ;  /* 0x0000000200047308 */ /* 0x000e240000001400 */
[----:B0-----:R-:W-:-:S04]  /*0890*/  @!P0 FMUL R4, R4, 4096 ;  /* 0x4580000004048820 */ /* 0x001fc80000400000 */
[----:B------:R-:W-:-:S04]  /*08a0*/  FMUL R6, R4, R4 ;  /* 0x0000000404067220 */ /* 0x000fc80000400000 */
[----:B------:R-:W-:Y:S01]  /*08b0*/  FMUL R6, R4, R6 ;  /* 0x0000000604067220 */ /* 0x000fe20000400000 */
[----:B------:R-:W-:-:S03]  /*08c0*/  IADD3 R4, P1, PT, R14, 0x10, RZ ;  /* 0x000000100e047810 */ /* 0x000fc60007f3e0ff */
[----:B------:R-:W-:Y:S01]  /*08d0*/  FMUL R28, R6, R28 ;  /* 0x0000001c061c7220 */ /* 0x000fe20000400000 */
[----:B------:R-:W-:Y:S02]  /*08e0*/  IADD3 R6, P0, PT, R16, 0x10, RZ ;  /* 0x0000001010067810 */ /* 0x000fe40007f1e0ff */
[----:B------:R-:W-:Y:S01]  /*08f0*/  IADD3.X R15, PT, PT, RZ, R15, RZ, P1, !PT ;  /* 0x0000000fff0f7210 */ /* 0x000fe20000ffe4ff */
[-C--:B------:R-:W-:Y:S01]  /*0900*/  FFMA R23, R0, R28.reuse, R23 ;  /* 0x0000001c00177223 */ /* 0x080fe20000000017 */
[----:B------:R-:W-:Y:S02]  /*0910*/  IADD3.X R17, PT, PT, RZ, R17, RZ, P0, !PT ;  /* 0x00000011ff117210 */ /* 0x000fe400007fe4ff */
[----:B------:R-:W-:Y:S02]  /*0920*/  IADD3 R2, P0, PT, R18, 0x10, RZ ;  /* 0x0000001012027810 */ /* 0x000fe40007f1e0ff */
[----:B------:R-:W-:Y:S01]  /*0930*/  IADD3 R0, P1, PT, R20, 0x10, RZ ;  /* 0x0000001014007810 */ /* 0x000fe20007f3e0ff */
[-C--:B------:R-:W-:Y:S01]  /*0940*/  FFMA R24, R24, R28.reuse, R29 ;  /* 0x0000001c18187223 */ /* 0x080fe2000000001d */
[----:B------:R-:W-:Y:S01]  /*0950*/  IADD3.X R19, PT, PT, RZ, R19, RZ, P0, !PT ;  /* 0x00000013ff137210 */ /* 0x000fe200007fe4ff */
[----:B------:R-:W-:Y:S01]  /*0960*/  FFMA R26, R27, R28, R26 ;  /* 0x0000001c1b1a7223 */ /* 0x000fe2000000001a */
[----:B------:R-:W-:Y:S01]  /*0970*/  IADD3.X R21, PT, PT, RZ, R21, RZ, P1, !PT ;  /* 0x00000015ff157210 */ /* 0x000fe20000ffe4ff */
[----:B------:R-:W-:Y:S08]  /*0980*/  BRA.U UP1, `(.L_x_50) ;  /* 0xfffffff901747547 */ /* 0x000ff0000b83ffff */
.L_x_49:
[----:B------:R-:W-:Y:S05]  /*0990*/  BRA.U !UP0, `(.L_x_48) ;  /* 0x0000000508447547 */ /* 0x000fea000b800000 */
[----:B------:R-:W-:Y:S02]  /*09a0*/  UISETP.NE.AND UP0, UPT, UR14, 0x1, UPT ;  /* 0x000000010e00788c */ /* 0x000fe4000bf05270 */
[----:B------:R-:W-:-:S04]  /*09b0*/  ULOP3.LUT UR4, UR15, 0x1, URZ, 0xc0, !UPT ;  /* 0x000000010f047892 */ /* 0x000fc8000f8ec0ff */
[----:B------:R-:W-:-:S03]  /*09c0*/  UISETP.NE.U32.AND UP1, UPT, UR4, 0x1, UPT ;  /* 0x000000010400788c */ /* 0x000fc6000bf25070 */
[----:B------:R-:W-:Y:S08]  /*09d0*/  BRA.U !UP0, `(.L_x_51) ;  /* 0x0000000108c47547 */ /* 0x000ff0000b800000 */
[C---:B------:R-:W-:Y:S01]  /*09e0*/  IMAD.WIDE.U32 R16, R3.reuse, 0x4, R10 ;  /* 0x0000000403107825 */ /* 0x040fe200078e000a */
[----:B------:R-:W0:Y:S01]  /*09f0*/  LDC.64 R20, c[0x0][0x3b0] ;  /* 0x0000ec00ff147b82 */ /* 0x000e220000000a00 */
[----:B------:R-:W1:Y:S02]  /*0a00*/  LDCU UR4, c[0x0][0x3bc] ;  /* 0x00007780ff0477ac */ /* 0x000e640008000800 */
[C---:B------:R-:W-:Y:S01]  /*0a10*/  IMAD.WIDE.U32 R14, R3.reuse, 0x4, R12 ;  /* 0x00000004030e7825 */ /* 0x040fe200078e000c */
[----:B------:R-:W2:Y:S03]  /*0a20*/  LDG.E R0, desc[UR16][R16.64] ;  /* 0x0000001010007981 */ /* 0x000ea6000c1e1900 */
[C---:B------:R-:W-:Y:S01]  /*0a30*/  IMAD.WIDE.U32 R18, R3.reuse, 0x4, R8 ;  /* 0x0000000403127825 */ /* 0x040fe200078e0008 */
[----:B------:R-:W3:Y:S04]  /*0a40*/  LDG.E R27, desc[UR16][R14.64] ;  /* 0x000000100e1b7981 */ /* 0x000ee8000c1e1900 */
[----:B------:R-:W4:Y:S04]  /*0a50*/  LDG.E R2, desc[UR16][R16.64+0x4] ;  /* 0x0000041010027981 */ /* 0x000f28000c1e1900 */
[----:B------:R-:W4:Y:S04]  /*0a60*/  LDG.E R4, desc[UR16][R18.64] ;  /* 0x0000001012047981 */ /* 0x000f28000c1e1900 */
[----:B------:R1:W4:Y:S04]  /*0a70*/  LDG.E R29, desc[UR16][R14.64+0x4] ;  /* 0x000004100e1d7981 */ /* 0x000328000c1e1900 */
[----:B------:R-:W4:Y:S01]  /*0a80*/  LDG.E R6, desc[UR16][R18.64+0x4] ;  /* 0x0000041012067981 */ /* 0x000f22000c1e1900 */
[----:B0-----:R-:W-:-:S05]  /*0a90*/  IMAD.WIDE.U32 R20, R3, 0x4, R20 ;  /* 0x0000000403147825 */ /* 0x001fca00078e0014 */
[----:B------:R-:W4:Y:S04]  /*0aa0*/  LDG.E R28, desc[UR16][R20.64] ;  /* 0x00000010141c7981 */ /* 0x000f28000c1e1900 */
[----:B------:R-:W4:Y:S01]  /*0ab0*/  LDG.E R20, desc[UR16][R20.64+0x4] ;  /* 0x0000041014147981 */ /* 0x000f22000c1e1900 */
[----:B------:R-:W-:Y:S01]  /*0ac0*/  IADD3 R3, PT, PT, R3, 0x2, RZ ;  /* 0x0000000203037810 */ /* 0x000fe20007ffe0ff */
[----:B--2--5:R-:W-:Y:S01]  /*0ad0*/  FADD R0, -R7, R0 ;  /* 0x0000000007007221 */ /* 0x024fe20000000100 */
[----:B---3--:R-:W-:-:S03]  /*0ae0*/  FADD R27, -R22, R27 ;  /* 0x0000001b161b7221 */ /* 0x008fc60000000100 */
[----:B-1----:R-:W-:Y:S01]  /*0af0*/  FMUL R14, R0, R0 ;  /* 0x00000000000e7220 */ /* 0x002fe20000400000 */
[----:B----4-:R-:W-:-:S03]  /*0b00*/  FADD R2, -R7, R2 ;  /* 0x0000000207027221 */ /* 0x010fc60000000100 */
[----:B------:R-:W-:Y:S01]  /*0b10*/  FFMA R14, R27, R27, R14 ;  /* 0x0000001b1b0e7223 */ /* 0x000fe2000000000e */
[----:B------:R-:W-:Y:S01]  /*0b20*/  FADD R15, -R5, R4 ;  /* 0x00000004050f7221 */ /* 0x000fe20000000100 */
[----:B------:R-:W-:Y:S01]  /*0b30*/  FMUL R4, R2, R2 ;  /* 0x0000000202047220 */ /* 0x000fe20000400000 */
[----:B------:R-:W-:Y:S02]  /*0b40*/  FADD R29, -R22, R29 ;  /* 0x0000001d161d7221 */ /* 0x000fe40000000100 */
[----:B------:R-:W-:Y:S01]  /*0b50*/  FFMA R14, R15, R15, R14 ;  /* 0x0000000f0f0e7223 */ /* 0x000fe2000000000e */
[----:B------:R-:W-:Y:S01]  /*0b60*/  FADD R6, -R5, R6 ;  /* 0x0000000605067221 */ /* 0x000fe20000000100 */
[----:B------:R-:W-:Y:S02]  /*0b70*/  FFMA R17, R29, R29, R4 ;  /* 0x0000001d1d117223 */ /* 0x000fe40000000004 */
[----:B------:R-:W-:Y:S02]  /*0b80*/  FADD R14, R14, UR4 ;  /* 0x000000040e0e7e21 */ /* 0x000fe40008000000 */
[----:B------:R-:W-:-:S03]  /*0b90*/  FFMA R17, R6, R6, R17 ;  /* 0x0000000606117223 */ /* 0x000fc60000000011 */
[----:B------:R-:W-:Y:S01]  /*0ba0*/  FSETP.GEU.AND P0, PT, |R14|, 1.175494350822287508e-38, PT ;  /* 0x008000000e00780b */ /* 0x000fe20003f0e200 */
[----:B------:R-:W-:-:S05]  /*0bb0*/  FADD R16, R17, UR4 ;  /* 0x0000000411107e21 */ /* 0x000fca0008000000 */
[----:B------:R-:W-:-:S07]  /*0bc0*/  FSETP.GEU.AND P1, PT, |R16|, 1.175494350822287508e-38, PT ;  /* 0x008000001000780b */ /* 0x000fce0003f2e200 */
[----:B------:R-:W-:-:S04]  /*0bd0*/  @!P0 FMUL R14, R14, 16777216 ;  /* 0x4b8000000e0e8820 */ /* 0x000fc80000400000 */
[----:B------:R-:W0:Y:S02]  /*0be0*/  MUFU.RSQ R4, R14 ;  /* 0x0000000e00047308 */ /* 0x000e240000001400 */
[----:B------:R-:W-:-:S06]  /*0bf0*/  @!P1 FMUL R16, R16, 16777216 ;  /* 0x4b80000010109820 */ /* 0x000fcc0000400000 */
[----:B------:R-:W1:Y:S01]  /*0c00*/  MUFU.RSQ R18, R16 ;  /* 0x0000001000127308 */ /* 0x000e620000001400 */
[----:B0-----:R-:W-:-:S04]  /*0c10*/  @!P0 FMUL R4, R4, 4096 ;  /* 0x4580000004048820 */ /* 0x001fc80000400000 */
[----:B------:R-:W-:Y:S01]  /*0c20*/  FMUL R17, R4, R4 ;  /* 0x0000000404117220 */ /* 0x000fe20000400000 */
[----:B-1----:R-:W-:-:S03]  /*0c30*/  @!P1 FMUL R18, R18, 4096 ;  /* 0x4580000012129820 */ /* 0x002fc60000400000 */
[----:B------:R-:W-:Y:S01]  /*0c40*/  FMUL R17, R4, R17 ;  /* 0x0000001104117220 */ /* 0x000fe20000400000 */
[----:B------:R-:W-:-:S03]  /*0c50*/  FMUL R19, R18, R18 ;  /* 0x0000001212137220 */ /* 0x000fc60000400000 */
[----:B------:R-:W-:Y:S01]  /*0c60*/  FMUL R17, R17, R28 ;  /* 0x0000001c11117220 */ /* 0x000fe20000400000 */
[----:B------:R-:W-:-:S03]  /*0c70*/  FMUL R19, R18, R19 ;  /* 0x0000001312137220 */ /* 0x000fc60000400000 */
[-C--:B------:R-:W-:Y:S01]  /*0c80*/  FFMA R24, R27, R17.reuse, R24 ;  /* 0x000000111b187223 */ /* 0x080fe20000000018 */
[-C--:B------:R-:W-:Y:S01]  /*0c90*/  FFMA R23, R0, R17.reuse, R23 ;  /* 0x0000001100177223 */ /* 0x080fe20000000017 */
[----:B------:R-:W-:Y:S01]  /*0ca0*/  FFMA R15, R15, R17, R26 ;  /* 0x000000110f0f7223 */ /* 0x000fe2000000001a */
[----:B------:R-:W-:-:S04]  /*0cb0*/  FMUL R19, R19, R20 ;  /* 0x0000001413137220 */ /* 0x000fc80000400000 */
[-C--:B------:R-:W-:Y:S01]  /*0cc0*/  FFMA R24, R29, R19.reuse, R24 ;  /* 0x000000131d187223 */ /* 0x080fe20000000018 */
[-C--:B------:R-:W-:Y:S01]  /*0cd0*/  FFMA R23, R2, R19.reuse, R23 ;  /* 0x0000001302177223 */ /* 0x080fe20000000017 */
[----:B------:R-:W-:-:S07]  /*0ce0*/  FFMA R26, R6, R19, R15 ;  /* 0x00000013061a7223 */ /* 0x000fce000000000f */
.L_x_51:
[----:B------:R-:W-:Y:S05]  /*0cf0*/  BRA.U UP1, `(.L_x_48) ;  /* 0x00000001016c7547 */ /* 0x000fea000b800000 */
[C---:B------:R-:W-:Y:S01]  /*0d00*/  IMAD.WIDE.U32 R10, R3.reuse, 0x4, R10 ;  /* 0x00000004030a7825 */ /* 0x040fe200078e000a */
[----:B------:R-:W0:Y:S01]  /*0d10*/  LDC.64 R14, c[0x0][0x3b0] ;  /* 0x0000ec00ff0e7b82 */ /* 0x000e220000000a00 */
[----:B------:R-:W1:Y:S02]  /*0d20*/  LDCU UR4, c[0x0][0x3bc] ;  /* 0x00007780ff0477ac */ /* 0x000e640008000800 */
[C---:B------:R-:W-:Y:S02]  /*0d30*/  IMAD.WIDE.U32 R12, R3.reuse, 0x4, R12 ;  /* 0x00000004030c7825 */ /* 0x040fe400078e000c */
[----:B------:R-:W2:Y:S02]  /*0d40*/  LDG.E R10, desc[UR16][R10.64] ;  /* 0x000000100a0a7981 */ /* 0x000ea4000c1e1900 */
[C---:B------:R-:W-:Y:S02]  /*0d50*/  IMAD.WIDE.U32 R8, R3.reuse, 0x4, R8 ;  /* 0x0000000403087825 */ /* 0x040fe400078e0008 */
[----:B------:R-:W3:Y:S04]  /*0d60*/  LDG.E R13, desc[UR16][R12.64] ;  /* 0x000000100c0d7981 */ /* 0x000ee8000c1e1900 */
[----:B------:R-:W4:Y:S01]  /*0d70*/  LDG.E R8, desc[UR16][R8.64] ;  /* 0x0000001008087981 */ /* 0x000f22000c1e1900 */
[----:B0-----:R-:W-:-:S05]  /*0d80*/  IMAD.WIDE.U32 R2, R3, 0x4, R14 ;  /* 0x0000000403027825 */ /* 0x001fca00078e000e */
[----:B------:R0:W4:Y:S01]  /*0d90*/  LDG.E R6, desc[UR16][R2.64] ;  /* 0x0000001002067981 */ /* 0x000122000c1e1900 */
[----:B--2--5:R-:W-:Y:S01]  /*0da0*/  FADD R0, -R7, R10 ;  /* 0x0000000a07007221 */ /* 0x024fe20000000100 */
[----:B---3--:R-:W-:-:S03]  /*0db0*/  FADD R7, -R22, R13 ;  /* 0x0000000d16077221 */ /* 0x008fc60000000100 */
[----:B------:R-:W-:Y:S01]  /*0dc0*/  FMUL R4, R0, R0 ;  /* 0x0000000000047220 */ /* 0x000fe20000400000 */
[----:B----4-:R-:W-:-:S03]  /*0dd0*/  FADD R5, -R5, R8 ;  /* 0x0000000805057221 */ /* 0x010fc60000000100 */
[----:B------:R-:W-:-:S04]  /*0de0*/  FFMA R4, R7, R7, R4 ;  /* 0x0000000707047223 */ /* 0x000fc80000000004 */
[----:B------:R-:W-:-:S04]  /*0df0*/  FFMA R4, R5, R5, R4 ;  /* 0x0000000505047223 */ /* 0x000fc80000000004 */
[----:B-1----:R-:W-:-:S05]  /*0e00*/  FADD R4, R4, UR4 ;  /* 0x0000000404047e21 */ /* 0x002fca0008000000 */
[----:B------:R-:W-:-:S13]  /*0e10*/  FSETP.GEU.AND P0, PT, |R4|, 1.175494350822287508e-38, PT ;  /* 0x008000000400780b */ /* 0x000fda0003f0e200 */
[----:B------:R-:W-:-:S04]  /*0e20*/  @!P0 FMUL R4, R4, 16777216 ;  /* 0x4b80000004048820 */ /* 0x000fc80000400000 */
[----:B0-----:R-:W0:Y:S02]  /*0e30*/  MUFU.RSQ R2, R4 ;  /* 0x0000000400027308 */ /* 0x001e240000001400 */
[----:B0-----:R-:W-:-:S04]  /*0e40*/  @!P0 FMUL R2, R2, 4096 ;  /* 0x4580000002028820 */ /* 0x001fc80000400000 */
[----:B------:R-:W-:-:S04]  /*0e50*/  FMUL R3, R2, R2 ;  /* 0x0000000202037220 */ /* 0x000fc80000400000 */
[----:B------:R-:W-:-:S04]  /*0e60*/  FMUL R3, R2, R3 ;  /* 0x0000000302037220 */ /* 0x000fc80000400000 */
[----:B------:R-:W-:-:S04]  /*0e70*/  FMUL R3, R3, R6 ;  /* 0x0000000603037220 */ /* 0x000fc80000400000 */
[-C--:B------:R-:W-:Y:S01]  /*0e80*/  FFMA R24, R7, R3.reuse, R24 ;  /* 0x0000000307187223 */ /* 0x080fe20000000018 */
[-C--:B------:R-:W-:Y:S01]  /*0e90*/  FFMA R23, R0, R3.reuse, R23 ;  /* 0x0000000300177223 */ /* 0x080fe20000000017 */
[----:B------:R-:W-:-:S07]  /*0ea0*/  FFMA R26, R5, R3, R26 ;  /* 0x00000003051a7223 */ /* 0x000fce000000001a */
.L_x_48:
[----:B------:R-:W1:Y:S08]  /*0eb0*/  LDC.64 R2, c[0x0][0x380] ;  /* 0x0000e000ff027b82 */ /* 0x000e700000000a00 */
[----:B-----5:R-:W2:Y:S08]  /*0ec0*/  LDC.64 R4, c[0x0][0x388] ;  /* 0x0000e200ff047b82 */ /* 0x020eb00000000a00 */
[----:B------:R-:W3:Y:S01]  /*0ed0*/  LDC.64 R6, c[0x0][0x390] ;  /* 0x0000e400ff067b82 */ /* 0x000ee20000000a00 */
[----:B-1----:R-:W-:-:S05]  /*0ee0*/  IMAD.WIDE R2, R25, 0x4, R2 ;  /* 0x0000000419027825 */ /* 0x002fca00078e0202 */
[----:B0-----:R-:W-:Y:S01]  /*0ef0*/  STG.E desc[UR16][R2.64], R24 ;  /* 0x0000001802007986 */ /* 0x001fe2000c101910 */
[----:B--2---:R-:W-:-:S05]  /*0f00*/  IMAD.WIDE R4, R25, 0x4, R4 ;  /* 0x0000000419047825 */ /* 0x004fca00078e0204 */
[----:B------:R-:W-:Y:S01]  /*0f10*/  STG.E desc[UR16][R4.64], R23 ;  /* 0x0000001704007986 */ /* 0x000fe2000c101910 */
[----:B---3--:R-:W-:-:S05]  /*0f20*/  IMAD.WIDE R6, R25, 0x4, R6 ;  /* 0x0000000419067825 */ /* 0x008fca00078e0206 */
[----:B------:R-:W-:Y:S01]  /*0f30*/  STG.E desc[UR16][R6.64], R26 ;  /* 0x0000001a06007986 */ /* 0x000fe2000c101910 */
[----:B------:R-:W-:Y:S05]  /*0f40*/  EXIT ;  /* 0x000000000000794d */ /* 0x000fea0003800000 */
.L_x_52:
        /* <DEDUP_REMOVED lines=11> */
.L_x_117:


//--------------------- .text._Z10spMVKernelPfPKfPKiS3_S1_i --------------------------
	.section	.text._Z10spMVKernelPfPKfPKiS3_S1_i,"ax",@progbits
	.align	128
        .global         _Z10spMVKernelPfPKfPKiS3_S1_i
        .type           _Z10spMVKernelPfPKfPKiS3_S1_i,@function
        .size           _Z10spMVKernelPfPKfPKiS3_S1_i,(.L_x_118 - _Z10spMVKernelPfPKfPKiS3_S1_i)
        .other          _Z10spMVKernelPfPKfPKiS3_S1_i,@"STO_CUDA_ENTRY STV_DEFAULT"
_Z10spMVKernelPfPKfPKiS3_S1_i:
.text._Z10spMVKernelPfPKfPKiS3_S1_i:
        /* <DEDUP_REMOVED lines=10> */
[----:B0-----:R-:W-:-:S05]  /*00a0*/  IMAD.WIDE R2, R0, 0x4, R2 ;  /* 0x0000000400027825 */ /* 0x001fca00078e0202 */
[----:B-1----:R-:W2:Y:S04]  /*00b0*/  LDG.E R4, desc[UR4][R2.64] ;  /* 0x0000000402047981 */ /* 0x002ea8000c1e1900 */
[----:B------:R-:W2:Y:S01]  /*00c0*/  LDG.E R8, desc[UR4][R2.64+0x4] ;  /* 0x0000040402087981 */ /* 0x000ea2000c1e1900 */
[----:B------:R-:W-:Y:S01]  /*00d0*/  BSSY.RECONVERGENT B0, `(.L_x_53) ;  /* 0x00000d4000007945 */ /* 0x000fe20003800200 */
[----:B------:R-:W-:Y:S01]  /*00e0*/  HFMA2 R6, -RZ, RZ, 0, 0 ;  /* 0x00000000ff067431 */ /* 0x000fe200000001ff */
[----:B--2---:R-:W-:-:S13]  /*00f0*/  ISETP.GE.AND P0, PT, R4, R8, PT ;  /* 0x000000080400720c */ /* 0x004fda0003f06270 */
[----:B------:R-:W-:Y:S05]  /*0100*/  @P0 BRA `(.L_x_54) ;  /* 0x0000000c00400947 */ /* 0x000fea0003800000 */
[----:B------:R-:W-:Y:S01]  /*0110*/  MOV R3, R4 ;  /* 0x0000000400037202 */ /* 0x000fe20000000f00 */
[----:B------:R-:W-:Y:S01]  /*0120*/  BSSY.RECONVERGENT B1, `(.L_x_55) ;  /* 0x0000068000017945 */ /* 0x000fe20003800200 */
[----:B------:R-:W-:Y:S02]  /*0130*/  MOV R6, RZ ;  /* 0x000000ff00067202 */ /* 0x000fe40000000f00 */
[CC--:B------:R-:W-:Y:S02]  /*0140*/  IADD3 R4, PT, PT, R8.reuse, -R3.reuse, RZ ;  /* 0x8000000308047210 */ /* 0x0c0fe40007ffe0ff */
[----:B------:R-:W-:Y:S02]  /*0150*/  IADD3 R8, PT, PT, -R8, R3, RZ ;  /* 0x0000000308087210 */ /* 0x000fe40007ffe1ff */
[----:B------:R-:W-:Y:S02]  /*0160*/  LOP3.LUT R5, R4, 0xf, RZ, 0xc0, !PT ;  /* 0x0000000f04057812 */ /* 0x000fe400078ec0ff */
[----:B------:R-:W-:-:S02]  /*0170*/  ISETP.GT.U32.AND P1, PT, R8, -0x10, PT ;  /* 0xfffffff00800780c */ /* 0x000fc40003f24070 */
[----:B------:R-:W-:-:S11]  /*0180*/  ISETP.NE.AND P0, PT, R5, RZ, PT ;  /* 0x000000ff0500720c */ /* 0x000fd60003f05270 */
[----:B------:R-:W-:Y:S05]  /*0190*/  @P1 BRA `(.L_x_56) ;  /* 0x0000000400801947 */ /* 0x000fea0003800000 */
[----:B------:R-:W0:Y:S01]  /*01a0*/  LDC.64 R12, c[0x0][0x388] ;  /* 0x0000e200ff0c7b82 */ /* 0x000e220000000a00 */
[----:B------:R-:W-:Y:S02]  /*01b0*/  LOP3.LUT R2, R4, 0xfffffff0, RZ, 0xc0, !PT ;  /* 0xfffffff004027812 */ /* 0x000fe400078ec0ff */
[----:B------:R-:W-:Y:S02]  /*01c0*/  MOV R6, RZ ;  /* 0x000000ff00067202 */ /* 0x000fe40000000f00 */
[----:B------:R-:W-:-:S03]  /*01d0*/  IADD3 R2, PT, PT, -R2, RZ, RZ ;  /* 0x000000ff02027210 */ /* 0x000fc60007ffe1ff */
[----:B------:R-:W1:Y:S01]  /*01e0*/  LDC.64 R14, c[0x0][0x390] ;  /* 0x0000e400ff0e7b82 */ /* 0x000e620000000a00 */
[----:B0-----:R-:W-:-:S04]  /*01f0*/  IADD3 R12, P1, PT, R12, 0x20, RZ ;  /* 0x000000200c0c7810 */ /* 0x001fc80007f3e0ff */
[----:B------:R-:W-:Y:S02]  /*0200*/  IADD3.X R13, PT, PT, RZ, R13, RZ, P1, !PT ;  /* 0x0000000dff0d7210 */ /* 0x000fe40000ffe4ff */
[----:B-1----:R-:W-:-:S04]  /*0210*/  IADD3 R14, P2, PT, R14, 0x20, RZ ;  /* 0x000000200e0e7810 */ /* 0x002fc80007f5e0ff */
[----:B------:R-:W-:-:S09]  /*0220*/  IADD3.X R15, PT, PT, RZ, R15, RZ, P2, !PT ;  /* 0x0000000fff0f7210 */ /* 0x000fd200017fe4ff */
.L_x_57:
[C---:B------:R-:W-:Y:S01]  /*0230*/  IMAD.WIDE R20, R3.reuse, 0x4, R14 ;  /* 0x0000000403147825 */ /* 0x040fe200078e020e */
[----:B------:R-:W0:Y:S04]  /*0240*/  LDC.64 R16, c[0x0][0x3a0] ;  /* 0x0000e800ff107b82 */ /* 0x000e280000000a00 */
[----:B------:R-:W0:Y:S04]  /*0250*/  LDG.E R11, desc[UR4][R20.64+-0x20] ;  /* 0xffffe004140b7981 */ /* 0x000e28000c1e1900 */
[----:B------:R-:W2:Y:S04]  /*0260*/  LDG.E R23, desc[UR4][R20.64+-0x1c] ;  /* 0xffffe40414177981 */ /* 0x000ea8000c1e1900 */
[----:B------:R-:W3:Y:S01]  /*0270*/  LDG.E R9, desc[UR4][R20.64+-0x18] ;  /* 0xffffe80414097981 */ /* 0x000ee2000c1e1900 */
[----:B------:R-:W-:-:S03]  /*0280*/  IMAD.WIDE R26, R3, 0x4, R12 ;  /* 0x00000004031a7825 */ /* 0x000fc600078e020c */
[----:B------:R-:W4:Y:S04]  /*0290*/  LDG.E R25, desc[UR4][R20.64+-0x14] ;  /* 0xffffec0414197981 */ /* 0x000f28000c1e1900 */
[----:B------:R-:W5:Y:S04]  /*02a0*/  LDG.E R19, desc[UR4][R26.64+-0x20] ;  /* 0xffffe0041a137981 */ /* 0x000f68000c1e1900 */
[----:B------:R-:W5:Y:S04]  /*02b0*/  LDG.E R18, desc[UR4][R26.64+-0x1c] ;  /* 0xffffe4041a127981 */ /* 0x000f68000c1e1900 */
[----:B------:R-:W5:Y:S01]  /*02c0*/  LDG.E R29, desc[UR4][R20.64+-0x10] ;  /* 0xfffff004141d7981 */ /* 0x000f62000c1e1900 */
[----:B0-----:R-:W-:-:S06]  /*02d0*/  IMAD.WIDE R10, R11, 0x4, R16 ;  /* 0x000000040b0a7825 */ /* 0x001fcc00078e0210 */
[----:B------:R-:W5:Y:S01]  /*02e0*/  LDG.E R10, desc[UR4][R10.64] ;  /* 0x000000040a0a7981 */ /* 0x000f62000c1e1900 */
[----:B--2---:R-:W-:-:S05]  /*02f0*/  IMAD.WIDE R22, R23, 0x4, R16 ;  /* 0x0000000417167825 */ /* 0x004fca00078e0210 */
[----:B------:R-:W2:Y:S01]  /*0300*/  LDG.E R7, desc[UR4][R22.64] ;  /* 0x0000000416077981 */ /* 0x000ea2000c1e1900 */
[----:B---3--:R-:W-:-:S03]  /*0310*/  IMAD.WIDE R8, R9, 0x4, R16 ;  /* 0x0000000409087825 */ /* 0x008fc600078e0210 */
[----:B------:R-:W3:Y:S01]  /*0320*/  LDG.E R11, desc[UR4][R26.64+-0x18] ;  /* 0xffffe8041a0b7981 */ /* 0x000ee2000c1e1900 */
[----:B----4-:R-:W-:-:S03]  /*0330*/  IMAD.WIDE R24, R25, 0x4, R16 ;  /* 0x0000000419187825 */ /* 0x010fc600078e0210 */
[----:B------:R-:W3:Y:S04]  /*0340*/  LDG.E R8, desc[UR4][R8.64] ;  /* 0x0000000408087981 */ /* 0x000ee8000c1e1900 */
[----:B------:R-:W4:Y:S04]  /*0350*/  LDG.E R23, desc[UR4][R20.64+-0xc] ;  /* 0xfffff40414177981 */ /* 0x000f28000c1e1900 */
[----:B------:R-:W4:Y:S01]  /*0360*/  LDG.E R9, desc[UR4][R20.64+-0x8] ;  /* 0xfffff80414097981 */ /* 0x000f22000c1e1900 */
[----:B-----5:R-:W-:-:S03]  /*0370*/  FFMA R28, R19, R10, R6 ;  /* 0x0000000a131c7223 */ /* 0x020fc60000000006 */
[----:B------:R-:W5:Y:S04]  /*0380*/  LDG.E R6, desc[UR4][R24.64] ;  /* 0x0000000418067981 */ /* 0x000f68000c1e1900 */
[----:B------:R-:W5:Y:S01]  /*0390*/  LDG.E R19, desc[UR4][R26.64+-0x14] ;  /* 0xffffec041a137981 */ /* 0x000f62000c1e1900 */
[----:B--2---:R-:W-:Y:S01]  /*03a0*/  FFMA R22, R18, R7, R28 ;  /* 0x0000000712167223 */ /* 0x004fe2000000001c */
[----:B------:R-:W-:Y:S02]  /*03b0*/  IMAD.WIDE R28, R29, 0x4, R16 ;  /* 0x000000041d1c7825 */ /* 0x000fe400078e0210 */
[----:B------:R-:W2:Y:S04]  /*03c0*/  LDG.E R10, desc[UR4][R20.64+-0x4] ;  /* 0xfffffc04140a7981 */ /* 0x000ea8000c1e1900 */
[----:B------:R-:W2:Y:S04]  /*03d0*/  LDG.E R29, desc[UR4][R28.64] ;  /* 0x000000041c1d7981 */ /* 0x000ea8000c1e1900 */
[----:B------:R-:W2:Y:S04]  /*03e0*/  LDG.E R18, desc[UR4][R26.64+-0x10] ;  /* 0xfffff0041a127981 */ /* 0x000ea8000c1e1900 */
[----:B------:R-:W2:Y:S01]  /*03f0*/  LDG.E R7, desc[UR4][R20.64] ;  /* 0x0000000414077981 */ /* 0x000ea2000c1e1900 */
[----:B---3--:R-:W-:Y:S01]  /*0400*/  FFMA R8, R11, R8, R22 ;  /* 0x000000080b087223 */ /* 0x008fe20000000016 */
[----:B----4-:R-:W-:-:S02]  /*0410*/  IMAD.WIDE R22, R23, 0x4, R16 ;  /* 0x0000000417167825 */ /* 0x010fc400078e0210 */
[----:B------:R-:W3:Y:S04]  /*0420*/  LDG.E R11, desc[UR4][R20.64+0x4] ;  /* 0x00000404140b7981 */ /* 0x000ee8000c1e1900 */
[----:B------:R-:W4:Y:S04]  /*0430*/  LDG.E R23, desc[UR4][R22.64] ;  /* 0x0000000416177981 */ /* 0x000f28000c1e1900 */
[----:B------:R-:W4:Y:S04]  /*0440*/  LDG.E R25, desc[UR4][R26.64+-0xc] ;  /* 0xfffff4041a197981 */ /* 0x000f28000c1e1900 */
[----:B------:R-:W4:Y:S04]  /*0450*/  LDG.E R28, desc[UR4][R26.64+-0x8] ;  /* 0xfffff8041a1c7981 */ /* 0x000f28000c1e1900 */
[----:B------:R-:W4:Y:S04]  /*0460*/  LDG.E R22, desc[UR4][R20.64+0x8] ;  /* 0x0000080414167981 */ /* 0x000f28000c1e1900 */
[----:B------:R-:W4:Y:S01]  /*0470*/  LDG.E R24, desc[UR4][R26.64+0x4] ;  /* 0x000004041a187981 */ /* 0x000f22000c1e1900 */
[----:B-----5:R-:W-:Y:S01]  /*0480*/  FFMA R6, R19, R6, R8 ;  /* 0x0000000613067223 */ /* 0x020fe20000000008 */
[----:B------:R-:W-:-:S05]  /*0490*/  IMAD.WIDE R8, R9, 0x4, R16 ;  /* 0x0000000409087825 */ /* 0x000fca00078e0210 */
[----:B------:R0:W5:Y:S01]  /*04a0*/  LDG.E R19, desc[UR4][R8.64] ;  /* 0x0000000408137981 */ /* 0x000162000c1e1900 */
[----:B--2---:R-:W-:-:S03]  /*04b0*/  FFMA R18, R18, R29, R6 ;  /* 0x0000001d12127223 */ /* 0x004fc60000000006 */
[----:B------:R-:W2:Y:S01]  /*04c0*/  LDG.E R29, desc[UR4][R20.64+0x1c] ;  /* 0x00001c04141d7981 */ /* 0x000ea2000c1e1900 */
[----:B0-----:R-:W-:-:S04]  /*04d0*/  IMAD.WIDE R8, R10, 0x4, R16 ;  /* 0x000000040a087825 */ /* 0x001fc800078e0210 */
[--C-:B------:R-:W-:Y:S02]  /*04e0*/  IMAD.WIDE R6, R7, 0x4, R16.reuse ;  /* 0x0000000407067825 */ /* 0x100fe400078e0210 */
[----:B------:R-:W2:Y:S02]  /*04f0*/  LDG.E R8, desc[UR4][R8.64] ;  /* 0x0000000408087981 */ /* 0x000ea4000c1e1900 */
[----:B---3--:R-:W-:Y:S02]  /*0500*/  IMAD.WIDE R10, R11, 0x4, R16 ;  /* 0x000000040b0a7825 */ /* 0x008fe400078e0210 */
[----:B------:R-:W3:Y:S02]  /*0510*/  LDG.E R6, desc[UR4][R6.64] ;  /* 0x0000000406067981 */ /* 0x000ee4000c1e1900 */
[----:B----4-:R-:W-:Y:S02]  /*0520*/  FFMA R23, R25, R23, R18 ;  /* 0x0000001719177223 */ /* 0x010fe40000000012 */
[----:B------:R-:W4:Y:S04]  /*0530*/  LDG.E R10, desc[UR4][R10.64] ;  /* 0x000000040a0a7981 */ /* 0x000f28000c1e1900 */
[----:B------:R-:W2:Y:S04]  /*0540*/  LDG.E R9, desc[UR4][R26.64+-0x4] ;  /* 0xfffffc041a097981 */ /* 0x000ea8000c1e1900 */
[----:B------:R-:W3:Y:S04]  /*0550*/  LDG.E R7, desc[UR4][R26.64] ;  /* 0x000000041a077981 */ /* 0x000ee8000c1e1900 */
[----:B------:R-:W4:Y:S04]  /*0560*/  LDG.E R18, desc[UR4][R20.64+0xc] ;  /* 0x00000c0414127981 */ /* 0x000f28000c1e1900 */
[----:B------:R-:W4:Y:S04]  /*0570*/  LDG.E R25, desc[UR4][R20.64+0x14] ;  /* 0x0000140414197981 */ /* 0x000f28000c1e1900 */
[----:B------:R-:W4:Y:S01]  /*0580*/  LDG.E R11, desc[UR4][R26.64+0x18] ;  /* 0x000018041a0b7981 */ /* 0x000f22000c1e1900 */
[----:B-----5:R-:W-:-:S03]  /*0590*/  FFMA R28, R28, R19, R23 ;  /* 0x000000131c1c7223 */ /* 0x020fc60000000017 */
[----:B------:R-:W5:Y:S04]  /*05a0*/  LDG.E R23, desc[UR4][R20.64+0x10] ;  /* 0x0000100414177981 */ /* 0x000f68000c1e1900 */
[----:B------:R0:W5:Y:S02]  /*05b0*/  LDG.E R19, desc[UR4][R20.64+0x18] ;  /* 0x0000180414137981 */ /* 0x000164000c1e1900 */
[----:B0-----:R-:W-:-:S04]  /*05c0*/  IMAD.WIDE R20, R22, 0x4, R16 ;  /* 0x0000000416147825 */ /* 0x001fc800078e0210 */
[----:B--2---:R-:W-:Y:S02]  /*05d0*/  FFMA R8, R9, R8, R28 ;  /* 0x0000000809087223 */ /* 0x004fe4000000001c */
[----:B------:R-:W2:Y:S02]  /*05e0*/  LDG.E R9, desc[UR4][R26.64+0x10] ;  /* 0x000010041a097981 */ /* 0x000ea4000c1e1900 */
[----:B---3--:R-:W-:Y:S02]  /*05f0*/  FFMA R7, R7, R6, R8 ;  /* 0x0000000607077223 */ /* 0x008fe40000000008 */
[----:B------:R-:W3:Y:S02]  /*0600*/  LDG.E R8, desc[UR4][R26.64+0xc] ;  /* 0x00000c041a087981 */ /* 0x000ee4000c1e1900 */
[----:B----4-:R-:W-:Y:S02]  /*0610*/  FFMA R6, R24, R10, R7 ;  /* 0x0000000a18067223 */ /* 0x010fe40000000007 */
[----:B------:R-:W4:Y:S04]  /*0620*/  LDG.E R7, desc[UR4][R26.64+0x8] ;  /* 0x000008041a077981 */ /* 0x000f28000c1e1900 */
[----:B------:R-:W2:Y:S04]  /*0630*/  LDG.E R10, desc[UR4][R26.64+0x14] ;  /* 0x000014041a0a7981 */ /* 0x000ea8000c1e1900 */
[----:B------:R-:W2:Y:S01]  /*0640*/  LDG.E R26, desc[UR4][R26.64+0x1c] ;  /* 0x00001c041a1a7981 */ /* 0x000ea2000c1e1900 */
[----:B------:R-:W-:-:S06]  /*0650*/  IMAD.WIDE R24, R25, 0x4, R16 ;  /* 0x0000000419187825 */ /* 0x000fcc00078e0210 */
[----:B------:R-:W2:Y:S04]  /*0660*/  LDG.E R25, desc[UR4][R24.64] ;  /* 0x0000000418197981 */ /* 0x000ea8000c1e1900 */
[----:B------:R0:W4:Y:S02]  /*0670*/  LDG.E R27, desc[UR4][R20.64] ;  /* 0x00000004141b7981 */ /* 0x000124000c1e1900 */
[----:B0-----:R-:W-:-:S06]  /*0680*/  IMAD.WIDE R20, R18, 0x4, R16 ;  /* 0x0000000412147825 */ /* 0x001fcc00078e0210 */
[----:B------:R-:W3:Y:S01]  /*0690*/  LDG.E R21, desc[UR4][R20.64] ;  /* 0x0000000414157981 */ /* 0x000ee2000c1e1900 */
[----:B-----5:R-:W-:-:S04]  /*06a0*/  IMAD.WIDE R22, R23, 0x4, R16 ;  /* 0x0000000417167825 */ /* 0x020fc800078e0210 */
[--C-:B------:R-:W-:Y:S02]  /*06b0*/  IMAD.WIDE R18, R19, 0x4, R16.reuse ;  /* 0x0000000413127825 */ /* 0x100fe400078e0210 */
[----:B------:R-:W2:Y:S02]  /*06c0*/  LDG.E R22, desc[UR4][R22.64] ;  /* 0x0000000416167981 */ /* 0x000ea4000c1e1900 */
[----:B------:R-:W-:Y:S02]  /*06d0*/  IMAD.WIDE R16, R29, 0x4, R16 ;  /* 0x000000041d107825 */ /* 0x000fe400078e0210 */
[----:B------:R-:W5:Y:S04]  /*06e0*/  LDG.E R18, desc[UR4][R18.64] ;  /* 0x0000000412127981 */ /* 0x000f68000c1e1900 */
[----:B------:R-:W5:Y:S01]  /*06f0*/  LDG.E R16, desc[UR4][R16.64] ;  /* 0x0000000410107981 */ /* 0x000f62000c1e1900 */
[----:B------:R-:W-:-:S04]  /*0700*/  IADD3 R2, PT, PT, R2, 0x10, RZ ;  /* 0x0000001002027810 */ /* 0x000fc80007ffe0ff */
[----:B------:R-:W-:Y:S02]  /*0710*/  ISETP.NE.AND P1, PT, R2, RZ, PT ;  /* 0x000000ff0200720c */ /* 0x000fe40003f25270 */
[----:B------:R-:W-:Y:S01]  /*0720*/  IADD3 R3, PT, PT, R3, 0x10, RZ ;  /* 0x0000001003037810 */ /* 0x000fe20007ffe0ff */
[----:B----4-:R-:W-:-:S04]  /*0730*/  FFMA R7, R7, R27, R6 ;  /* 0x0000001b07077223 */ /* 0x010fc80000000006 */
[----:B---3--:R-:W-:-:S04]  /*0740*/  FFMA R8, R8, R21, R7 ;  /* 0x0000001508087223 */ /* 0x008fc80000000007 */
[----:B--2---:R-:W-:-:S04]  /*0750*/  FFMA R9, R9, R22, R8 ;  /* 0x0000001609097223 */ /* 0x004fc80000000008 */
[----:B------:R-:W-:-:S04]  /*0760*/  FFMA R10, R10, R25, R9 ;  /* 0x000000190a0a7223 */ /* 0x000fc80000000009 */
[----:B-----5:R-:W-:-:S04]  /*0770*/  FFMA R11, R11, R18, R10 ;  /* 0x000000120b0b7223 */ /* 0x020fc8000000000a */
[----:B------:R-:W-:Y:S01]  /*0780*/  FFMA R6, R26, R16, R11 ;  /* 0x000000101a067223 */ /* 0x000fe2000000000b */
[----:B------:R-:W-:Y:S06]  /*0790*/  @P1 BRA `(.L_x_57) ;  /* 0xfffffff800a41947 */ /* 0x000fec000383ffff */
.L_x_56:
[----:B------:R-:W-:Y:S05]  /*07a0*/  BSYNC.RECONVERGENT B1 ;  /* 0x0000000000017941 */ /* 0x000fea0003800200 */
.L_x_55:
[----:B------:R-:W-:Y:S05]  /*07b0*/  @!P0 BRA `(.L_x_54) ;  /* 0x0000000400948947 */ /* 0x000fea0003800000 */
[----:B------:R-:W-:Y:S01]  /*07c0*/  ISETP.GE.U32.AND P0, PT, R5, 0x8, PT ;  /* 0x000000080500780c */ /* 0x000fe20003f06070 */
[----:B------:R-:W-:Y:S01]  /*07d0*/  BSSY.RECONVERGENT B1, `(.L_x_58) ;  /* 0x0000032000017945 */ /* 0x000fe20003800200 */
[----:B------:R-:W-:-:S04]  /*07e0*/  LOP3.LUT R24, R4, 0x7, RZ, 0xc0, !PT ;  /* 0x0000000704187812 */ /* 0x000fc800078ec0ff */
[----:B------:R-:W-:-:S07]  /*07f0*/  ISETP.NE.AND P1, PT, R24, RZ, PT ;  /* 0x000000ff1800720c */ /* 0x000fce0003f25270 */
[----:B------:R-:W-:Y:S06]  /*0800*/  @!P0 BRA `(.L_x_59) ;  /* 0x0000000000b88947 */ /* 0x000fec0003800000 */
[----:B------:R-:W0:Y:S08]  /*0810*/  LDC.64 R20, c[0x0][0x390] ;  /* 0x0000e400ff147b82 */ /* 0x000e300000000a00 */
[----:B------:R-:W1:Y:S08]  /*0820*/  LDC.64 R10, c[0x0][0x3a0] ;  /* 0x0000e800ff0a7b82 */ /* 0x000e700000000a00 */
[----:B------:R-:W2:Y:S01]  /*0830*/  LDC.64 R8, c[0x0][0x388] ;  /* 0x0000e200ff087b82 */ /* 0x000ea20000000a00 */
[----:B0-----:R-:W-:-:S05]  /*0840*/  IMAD.WIDE R20, R3, 0x4, R20 ;  /* 0x0000000403147825 */ /* 0x001fca00078e0214 */
[----:B------:R-:W1:Y:S04]  /*0850*/  LDG.E R29, desc[UR4][R20.64] ;  /* 0x00000004141d7981 */ /* 0x000e68000c1e1900 */
[----:B------:R-:W3:Y:S04]  /*0860*/  LDG.E R27, desc[UR4][R20.64+0x4] ;  /* 0x00000404141b7981 */ /* 0x000ee8000c1e1900 */
[----:B------:R-:W4:Y:S04]  /*0870*/  LDG.E R25, desc[UR4][R20.64+0x8] ;  /* 0x0000080414197981 */ /* 0x000f28000c1e1900 */
[----:B------:R-:W5:Y:S04]  /*0880*/  LDG.E R13, desc[UR4][R20.64+0xc] ;  /* 0x00000c04140d7981 */ /* 0x000f68000c1e1900 */
[----:B------:R-:W5:Y:S04]  /*0890*/  LDG.E R15, desc[UR4][R20.64+0x10] ;  /* 0x00001004140f7981 */ /* 0x000f68000c1e1900 */
[----:B------:R-:W5:Y:S04]  /*08a0*/  LDG.E R17, desc[UR4][R20.64+0x14] ;  /* 0x0000140414117981 */ /* 0x000f68000c1e1900 */
[----:B------:R-:W5:Y:S04]  /*08b0*/  LDG.E R19, desc[UR4][R20.64+0x18] ;  /* 0x0000180414137981 */ /* 0x000f68000c1e1900 */
[----:B------:R4:W5:Y:S01]  /*08c0*/  LDG.E R23, desc[UR4][R20.64+0x1c] ;  /* 0x00001c0414177981 */ /* 0x000962000c1e1900 */
[----:B--2---:R-:W-:-:S05]  /*08d0*/  IMAD.WIDE R8, R3, 0x4, R8 ;  /* 0x0000000403087825 */ /* 0x004fca00078e0208 */
[----:B------:R-:W2:Y:S04]  /*08e0*/  LDG.E R7, desc[UR4][R8.64] ;  /* 0x0000000408077981 */ /* 0x000ea8000c1e1900 */
[----:B------:R-:W2:Y:S01]  /*08f0*/  LDG.E R22, desc[UR4][R8.64+0x8] ;  /* 0x0000080408167981 */ /* 0x000ea2000c1e1900 */
[----:B-1----:R-:W-:-:S04]  /*0900*/  IMAD.WIDE R28, R29, 0x4, R10 ;  /* 0x000000041d1c7825 */ /* 0x002fc800078e020a */
[--C-:B---3--:R-:W-:Y:S01]  /*0910*/  IMAD.WIDE R26, R27, 0x4, R10.reuse ;  /* 0x000000041b1a7825 */ /* 0x108fe200078e020a */
[----:B------:R-:W2:Y:S03]  /*0920*/  LDG.E R5, desc[UR4][R28.64] ;  /* 0x000000041c057981 */ /* 0x000ea6000c1e1900 */
[--C-:B----4-:R-:W-:Y:S01]  /*0930*/  IMAD.WIDE R20, R25, 0x4, R10.reuse ;  /* 0x0000000419147825 */ /* 0x110fe200078e020a */
[----:B------:R-:W3:Y:S04]  /*0940*/  LDG.E R2, desc[UR4][R26.64] ;  /* 0x000000041a027981 */ /* 0x000ee8000c1e1900 */
[----:B------:R-:W3:Y:S01]  /*0950*/  LDG.E R25, desc[UR4][R8.64+0x4] ;  /* 0x0000040408197981 */ /* 0x000ee2000c1e1900 */
[----:B-----5:R-:W-:-:S03]  /*0960*/  IMAD.WIDE R12, R13, 0x4, R10 ;  /* 0x000000040d0c7825 */ /* 0x020fc600078e020a */
[----:B------:R-:W4:Y:S01]  /*0970*/  LDG.E R21, desc[UR4][R20.64] ;  /* 0x0000000414157981 */ /* 0x000f22000c1e1900 */
[----:B------:R-:W-:-:S03]  /*0980*/  IMAD.WIDE R14, R15, 0x4, R10 ;  /* 0x000000040f0e7825 */ /* 0x000fc600078e020a */
[----:B------:R-:W5:Y:S01]  /*0990*/  LDG.E R13, desc[UR4][R12.64] ;  /* 0x000000040c0d7981 */ /* 0x000f62000c1e1900 */
[----:B------:R-:W-:-:S03]  /*09a0*/  IMAD.WIDE R16, R17, 0x4, R10 ;  /* 0x0000000411107825 */ /* 0x000fc600078e020a */
[----:B------:R-:W5:Y:S01]  /*09b0*/  LDG.E R28, desc[UR4][R8.64+0xc] ;  /* 0x00000c04081c7981 */ /* 0x000f62000c1e1900 */
[----:B------:R-:W-:-:S03]  /*09c0*/  IMAD.WIDE R18, R19, 0x4, R10 ;  /* 0x0000000413127825 */ /* 0x000fc600078e020a */
[----:B------:R-:W5:Y:S04]  /*09d0*/  LDG.E R14, desc[UR4][R14.64] ;  /* 0x000000040e0e7981 */ /* 0x000f68000c1e1900 */
[----:B------:R-:W5:Y:S01]  /*09e0*/  LDG.E R29, desc[UR4][R8.64+0x10] ;  /* 0x00001004081d7981 */ /* 0x000f62000c1e1900 */
[----:B------:R-:W-:-:S03]  /*09f0*/  IMAD.WIDE R10, R23, 0x4, R10 ;  /* 0x00000004170a7825 */ /* 0x000fc600078e020a */
[----:B------:R-:W5:Y:S04]  /*0a00*/  LDG.E R17, desc[UR4][R16.64] ;  /* 0x0000000410117981 */ /* 0x000f68000c1e1900 */
[----:B------:R-:W5:Y:S04]  /*0a10*/  LDG.E R26, desc[UR4][R8.64+0x14] ;  /* 0x00001404081a7981 */ /* 0x000f68000c1e1900 */
[----:B------:R-:W5:Y:S04]  /*0a20*/  LDG.E R18, desc[UR4][R18.64] ;  /* 0x0000000412127981 */ /* 0x000f68000c1e1900 */
[----:B------:R-:W5:Y:S04]  /*0a30*/  LDG.E R23, desc[UR4][R8.64+0x18] ;  /* 0x0000180408177981 */ /* 0x000f68000c1e1900 */
[----:B------:R-:W5:Y:S04]  /*0a40*/  LDG.E R12, desc[UR4][R8.64+0x1c] ;  /* 0x00001c04080c7981 */ /* 0x000f68000c1e1900 */
[----:B------:R-:W5:Y:S01]  /*0a50*/  LDG.E R10, desc[UR4][R10.64] ;  /* 0x000000040a0a7981 */ /* 0x000f62000c1e1900 */
[----:B------:R-:W-:Y:S01]  /*0a60*/  IADD3 R3, PT, PT, R3, 0x8, RZ ;  /* 0x0000000803037810 */ /* 0x000fe20007ffe0ff */
[----:B--2---:R-:W-:-:S04]  /*0a70*/  FFMA R6, R7, R5, R6 ;  /* 0x0000000507067223 */ /* 0x004fc80000000006 */
[----:B---3--:R-:W-:-:S04]  /*0a80*/  FFMA R25, R25, R2, R6 ;  /* 0x0000000219197223 */ /* 0x008fc80000000006 */
[----:B----4-:R-:W-:-:S04]  /*0a90*/  FFMA R21, R22, R21, R25 ;  /* 0x0000001516157223 */ /* 0x010fc80000000019 */
[----:B-----5:R-:W-:-:S04]  /*0aa0*/  FFMA R28, R28, R13, R21 ;  /* 0x0000000d1c1c7223 */ /* 0x020fc80000000015 */
[----:B------:R-:W-:-:S04]  /*0ab0*/  FFMA R29, R29, R14, R28 ;  /* 0x0000000e1d1d7223 */ /* 0x000fc8000000001c */
[----:B------:R-:W-:-:S04]  /*0ac0*/  FFMA R26, R26, R17, R29 ;  /* 0x000000111a1a7223 */ /* 0x000fc8000000001d */
[----:B------:R-:W-:-:S04]  /*0ad0*/  FFMA R23, R23, R18, R26 ;  /* 0x0000001217177223 */ /* 0x000fc8000000001a */
[----:B------:R-:W-:-:S07]  /*0ae0*/  FFMA R6, R12, R10, R23 ;  /* 0x0000000a0c067223 */ /* 0x000fce0000000017 */
.L_x_59:
[----:B------:R-:W-:Y:S05]  /*0af0*/  BSYNC.RECONVERGENT B1 ;  /* 0x0000000000017941 */ /* 0x000fea0003800200 */
.L_x_58:
[----:B------:R-:W-:Y:S05]  /*0b00*/  @!P1 BRA `(.L_x_54) ;  /* 0x0000000000c09947 */ /* 0x000fea0003800000 */
[----:B------:R-:W-:Y:S01]  /*0b10*/  ISETP.GE.U32.AND P0, PT, R24, 0x4, PT ;  /* 0x000000041800780c */ /* 0x000fe20003f06070 */
[----:B------:R-:W-:Y:S01]  /*0b20*/  BSSY.RECONVERGENT B1, `(.L_x_60) ;  /* 0x000001e000017945 */ /* 0x000fe20003800200 */
[----:B------:R-:W-:-:S04]  /*0b30*/  LOP3.LUT R4, R4, 0x3, RZ, 0xc0, !PT ;  /* 0x0000000304047812 */ /* 0x000fc800078ec0ff */
[----:B------:R-:W-:-:S07]  /*0b40*/  ISETP.NE.AND P1, PT, R4, RZ, PT ;  /* 0x000000ff0400720c */ /* 0x000fce0003f25270 */
[----:B------:R-:W-:Y:S06]  /*0b50*/  @!P0 BRA `(.L_x_61) ;  /* 0x0000000000688947 */ /* 0x000fec0003800000 */
[----:B------:R-:W0:Y:S08]  /*0b60*/  LDC.64 R8, c[0x0][0x390] ;  /* 0x0000e400ff087b82 */ /* 0x000e300000000a00 */
[----:B------:R-:W1:Y:S01]  /*0b70*/  LDC.64 R10, c[0x0][0x388] ;  /* 0x0000e200ff0a7b82 */ /* 0x000e620000000a00 */
[----:B0-----:R-:W-:-:S07]  /*0b80*/  IMAD.WIDE R12, R3, 0x4, R8 ;  /* 0x00000004030c7825 */ /* 0x001fce00078e0208 */
[----:B------:R-:W0:Y:S01]  /*0b90*/  LDC.64 R8, c[0x0][0x3a0] ;  /* 0x0000e800ff087b82 */ /* 0x000e220000000a00 */
[----:B------:R-:W0:Y:S04]  /*0ba0*/  LDG.E R15, desc[UR4][R12.64] ;  /* 0x000000040c0f7981 */ /* 0x000e28000c1e1900 */
[----:B------:R-:W2:Y:S04]  /*0bb0*/  LDG.E R17, desc[UR4][R12.64+0x4] ;  /* 0x000004040c117981 */ /* 0x000ea8000c1e1900 */
[----:B------:R-:W3:Y:S04]  /*0bc0*/  LDG.E R19, desc[UR4][R12.64+0x8] ;  /* 0x000008040c137981 */ /* 0x000ee8000c1e1900 */
[----:B------:R-:W4:Y:S01]  /*0bd0*/  LDG.E R7, desc[UR4][R12.64+0xc] ;  /* 0x00000c040c077981 */ /* 0x000f22000c1e1900 */
[----:B-1----:R-:W-:-:S05]  /*0be0*/  IMAD.WIDE R10, R3, 0x4, R10 ;  /* 0x00000004030a7825 */ /* 0x002fca00078e020a */
[----:B------:R-:W5:Y:S04]  /*0bf0*/  LDG.E R5, desc[UR4][R10.64] ;  /* 0x000000040a057981 */ /* 0x000f68000c1e1900 */
[----:B------:R-:W5:Y:S04]  /*0c00*/  LDG.E R2, desc[UR4][R10.64+0x4] ;  /* 0x000004040a027981 */ /* 0x000f68000c1e1900 */
[----:B------:R-:W5:Y:S01]  /*0c10*/  LDG.E R13, desc[UR4][R10.64+0xc] ;  /* 0x00000c040a0d7981 */ /* 0x000f62000c1e1900 */
[----:B0-----:R-:W-:-:S04]  /*0c20*/  IMAD.WIDE R14, R15, 0x4, R8 ;  /* 0x000000040f0e7825 */ /* 0x001fc800078e0208 */
[--C-:B--2---:R-:W-:Y:S02]  /*0c30*/  IMAD.WIDE R16, R17, 0x4, R8.reuse ;  /* 0x0000000411107825 */ /* 0x104fe400078e0208 */
[----:B------:R-:W5:Y:S02]  /*0c40*/  LDG.E R14, desc[UR4][R14.64] ;  /* 0x000000040e0e7981 */ /* 0x000f64000c1e1900 */
[--C-:B---3--:R-:W-:Y:S02]  /*0c50*/  IMAD.WIDE R18, R19, 0x4, R8.reuse ;  /* 0x0000000413127825 */ /* 0x108fe400078e0208 */
[----:B------:R-:W2:Y:S02]  /*0c60*/  LDG.E R16, desc[UR4][R16.64] ;  /* 0x0000000410107981 */ /* 0x000ea4000c1e1900 */
[----:B----4-:R-:W-:Y:S02]  /*0c70*/  IMAD.WIDE R8, R7, 0x4, R8 ;  /* 0x0000000407087825 */ /* 0x010fe400078e0208 */
[----:B------:R-:W3:Y:S04]  /*0c80*/  LDG.E R18, desc[UR4][R18.64] ;  /* 0x0000000412127981 */ /* 0x000ee8000c1e1900 */
[----:B------:R-:W3:Y:S04]  /*0c90*/  LDG.E R7, desc[UR4][R10.64+0x8] ;  /* 0x000008040a077981 */ /* 0x000ee8000c1e1900 */
[----:B------:R-:W4:Y:S01]  /*0ca0*/  LDG.E R8, desc[UR4][R8.64] ;  /* 0x0000000408087981 */ /* 0x000f22000c1e1900 */
[----:B------:R-:W-:Y:S01]  /*0cb0*/  IADD3 R3, PT, PT, R3, 0x4, RZ ;  /* 0x0000000403037810 */ /* 0x000fe20007ffe0ff */
[----:B-----5:R-:W-:-:S04]  /*0cc0*/  FFMA R5, R5, R14, R6 ;  /* 0x0000000e05057223 */ /* 0x020fc80000000006 */
[----:B--2---:R-:W-:-:S04]  /*0cd0*/  FFMA R2, R2, R16, R5 ;  /* 0x0000001002027223 */ /* 0x004fc80000000005 */
[----:B---3--:R-:W-:-:S04]  /*0ce0*/  FFMA R2, R7, R18, R2 ;  /* 0x0000001207027223 */ /* 0x008fc80000000002 */
[----:B----4-:R-:W-:-:S07]  /*0cf0*/  FFMA R6, R13, R8, R2 ;  /* 0x000000080d067223 */ /* 0x010fce0000000002 */
.L_x_61:
[----:B------:R-:W-:Y:S05]  /*0d00*/  BSYNC.RECONVERGENT B1 ;  /* 0x0000000000017941 */ /* 0x000fea0003800200 */
.L_x_60:
[----:B------:R-:W-:Y:S05]  /*0d10*/  @!P1 BRA `(.L_x_54) ;  /* 0x00000000003c9947 */ /* 0x000fea0003800000 */
[----:B------:R-:W0:Y:S01]  /*0d20*/  LDC.64 R16, c[0x0][0x3a0] ;  /* 0x0000e800ff107b82 */ /* 0x000e220000000a00 */
[----:B------:R-:W-:-:S07]  /*0d30*/  IADD3 R2, PT, PT, -R4, RZ, RZ ;  /* 0x000000ff04027210 */ /* 0x000fce0007ffe1ff */
[----:B------:R-:W1:Y:S08]  /*0d40*/  LDC.64 R12, c[0x0][0x390] ;  /* 0x0000e400ff0c7b82 */ /* 0x000e700000000a00 */
[----:B------:R-:W2:Y:S02]  /*0d50*/  LDC.64 R14, c[0x0][0x388] ;  /* 0x0000e200ff0e7b82 */ /* 0x000ea40000000a00 */
.L_x_62:
[----:B-1----:R-:W-:-:S06]  /*0d60*/  IMAD.WIDE R4, R3, 0x4, R12 ;  /* 0x0000000403047825 */ /* 0x002fcc00078e020c */
[----:B------:R-:W0:Y:S01]  /*0d70*/  LDG.E R5, desc[UR4][R4.64] ;  /* 0x0000000404057981 */ /* 0x000e22000c1e1900 */
[----:B--2---:R-:W-:-:S06]  /*0d80*/  IMAD.WIDE R8, R3, 0x4, R14 ;  /* 0x0000000403087825 */ /* 0x004fcc00078e020e */
[----:B------:R-:W2:Y:S01]  /*0d90*/  LDG.E R9, desc[UR4][R8.64] ;  /* 0x0000000408097981 */ /* 0x000ea2000c1e1900 */
[----:B------:R-:W-:Y:S01]  /*0da0*/  IADD3 R2, PT, PT, R2, 0x1, RZ ;  /* 0x0000000102027810 */ /* 0x000fe20007ffe0ff */
[----:B0-----:R-:W-:-:S06]  /*0db0*/  IMAD.WIDE R10, R5, 0x4, R16 ;  /* 0x00000004050a7825 */ /* 0x001fcc00078e0210 */
[----:B------:R-:W2:Y:S01]  /*0dc0*/  LDG.E R10, desc[UR4][R10.64] ;  /* 0x000000040a0a7981 */ /* 0x000ea2000c1e1900 */
[----:B------:R-:W-:Y:S02]  /*0dd0*/  ISETP.NE.AND P0, PT, R2, RZ, PT ;  /* 0x000000ff0200720c */ /* 0x000fe40003f05270 */
[----:B------:R-:W-:Y:S01]  /*0de0*/  IADD3 R3, PT, PT, R3, 0x1, RZ ;  /* 0x0000000103037810 */ /* 0x000fe20007ffe0ff */
[----:B--2---:R-:W-:-:S10]  /*0df0*/  FFMA R6, R9, R10, R6 ;  /* 0x0000000a09067223 */ /* 0x004fd40000000006 */
[----:B------:R-:W-:Y:S05]  /*0e00*/  @P0 BRA `(.L_x_62) ;  /* 0xfffffffc00d40947 */ /* 0x000fea000383ffff */
.L_x_54:
[----:B------:R-:W-:Y:S05]  /*0e10*/  BSYNC.RECONVERGENT B0 ;  /* 0x0000000000007941 */ /* 0x000fea0003800200 */
.L_x_53:
[----:B------:R-:W0:Y:S02]  /*0e20*/  LDC.64 R2, c[0x0][0x380] ;  /* 0x0000e000ff027b82 */ /* 0x000e240000000a00 */
[----:B0-----:R-:W-:-:S05]  /*0e30*/  IMAD.WIDE R2, R0, 0x4, R2 ;  /* 0x0000000400027825 */ /* 0x001fca00078e0202 */
[----:B------:R-:W-:Y:S01]  /*0e40*/  STG.E desc[UR4][R2.64], R6 ;  /* 0x0000000602007986 */ /* 0x000fe2000c101904 */
[----:B------:R-:W-:Y:S05]  /*0e50*/  EXIT ;  /* 0x000000000000794d */ /* 0x000fea0003800000 */
.L_x_63:
        /* <DEDUP_REMOVED lines=10> */
.L_x_118:


//--------------------- .text._Z11scaleKernelPfPKffi --------------------------
	.section	.text._Z11scaleKernelPfPKffi,"ax",@progbits
	.align	128
        .global         _Z11scaleKernelPfPKffi
        .type           _Z11scaleKernelPfPKffi,@function
        .size           _Z11scaleKernelPfPKffi,(.L_x_119 - _Z11scaleKernelPfPKffi)
        .other          _Z11scaleKernelPfPKffi,@"STO_CUDA_ENTRY STV_DEFAULT"
_Z11scaleKernelPfPKffi:
.text._Z11scaleKernelPfPKffi:
        /* <DEDUP_REMOVED lines=11> */
[----:B------:R-:W3:Y:S01]  /*00b0*/  LDC.64 R4, c[0x0][0x380] ;  /* 0x0000e000ff047b82 */ /* 0x000ee20000000a00 */
[----:B0-----:R-:W-:-:S06]  /*00c0*/  IMAD.WIDE R2, R7, 0x4, R2 ;  /* 0x0000000407027825 */ /* 0x001fcc00078e0202 */
[----:B-1----:R-:W2:Y:S01]  /*00d0*/  LDG.E R2, desc[UR4][R2.64] ;  /* 0x0000000402027981 */ /* 0x002ea2000c1e1900 */
[----:B---3--:R-:W-:-:S04]  /*00e0*/  IMAD.WIDE R4, R7, 0x4, R4 ;  /* 0x0000000407047825 */ /* 0x008fc800078e0204 */
[----:B--2---:R-:W-:-:S05]  /*00f0*/  FMUL R7, R2, UR6 ;  /* 0x0000000602077c20 */ /* 0x004fca0008400000 */
[----:B------:R-:W-:Y:S01]  /*0100*/  STG.E desc[UR4][R4.64], R7 ;  /* 0x0000000704007986 */ /* 0x000fe2000c101904 */
[----:B------:R-:W-:Y:S05]  /*0110*/  EXIT ;  /* 0x000000000000794d */ /* 0x000fea0003800000 */
.L_x_64:
        /* <DEDUP_REMOVED lines=14> */
.L_x_119:


//--------------------- .text._Z10axpyKernelPfPKffi --------------------------
	.section	.text._Z10axpyKernelPfPKffi,"ax",@progbits
	.align	128
        .global         _Z10axpyKernelPfPKffi
        .type           _Z10axpyKernelPfPKffi,@function
        .size           _Z10axpyKernelPfPKffi,(.L_x_120 - _Z10axpyKernelPfPKffi)
        .other          _Z10axpyKernelPfPKffi,@"STO_CUDA_ENTRY STV_DEFAULT"
_Z10axpyKernelPfPKffi:
.text._Z10axpyKernelPfPKffi:
        /* <DEDUP_REMOVED lines=14> */
[----:B---3--:R-:W-:-:S05]  /*00e0*/  IMAD.WIDE R4, R7, 0x4, R4 ;  /* 0x0000000407047825 */ /* 0x008fca00078e0204 */
[----:B------:R-:W2:Y:S02]  /*00f0*/  LDG.E R7, desc[UR4][R4.64] ;  /* 0x0000000404077981 */ /* 0x000ea4000c1e1900 */
[----:B--2---:R-:W-:-:S05]  /*0100*/  FFMA R7, R2, UR6, R7 ;  /* 0x0000000602077c23 */ /* 0x004fca0008000007 */
[----:B------:R-:W-:Y:S01]  /*0110*/  STG.E desc[UR4][R4.64], R7 ;  /* 0x0000000704007986 */ /* 0x000fe2000c101904 */
[----:B------:R-:W-:Y:S05]  /*0120*/  EXIT ;  /* 0x000000000000794d */ /* 0x000fea0003800000 */
.L_x_65:
        /* <DEDUP_REMOVED lines=13> */
.L_x_120:


//--------------------- .text._Z16dotProductKernelPfPKfS1_i --------------------------
	.section	.text._Z16dotProductKernelPfPKfS1_i,"ax",@progbits
	.align	128
        .global         _Z16dotProductKernelPfPKfS1_i
        .type           _Z16dotProductKernelPfPKfS1_i,@function
        .size           _Z16dotProductKernelPfPKfS1_i,(.L_x_121 - _Z16dotProductKernelPfPKfS1_i)
        .other          _Z16dotProductKernelPfPKfS1_i,@"STO_CUDA_ENTRY STV_DEFAULT"
_Z16dotProductKernelPfPKfS1_i:
.text._Z16dotProductKernelPfPKfS1_i:
[----:B------:R-:W-:Y:S01]  /*0000*/  LDC R1, c[0x0][0x37c] ;  /* 0x0000df00ff017b82 */ /* 0x000fe20000000800 */
[----:B------:R-:W0:Y:S07]  /*0010*/  S2R R9, SR_TID.X ;  /* 0x0000000000097919 */ /* 0x000e2e0000002100 */
[----:B------:R-:W0:Y:S01]  /*0020*/  S2UR UR4, SR_CTAID.X ;  /* 0x00000000000479c3 */ /* 0x000e220000002500 */
[----:B------:R-:W1:Y:S01]  /*0030*/  LDCU UR5, c[0x0][0x398] ;  /* 0x00007300ff0577ac */ /* 0x000e620008000800 */
[----:B------:R-:W2:Y:S06]  /*0040*/  LDCU.64 UR6, c[0x0][0x358] ;  /* 0x00006b00ff0677ac */ /* 0x000eac0008000a00 */
[----:B------:R-:W0:Y:S02]  /*0050*/  LDC R0, c[0x0][0x360] ;  /* 0x0000d800ff007b82 */ /* 0x000e240000000800 */
[----:B0-----:R-:W-:-:S05]  /*0060*/  IMAD R7, R0, UR4, R9 ;  /* 0x0000000400077c24 */ /* 0x001fca000f8e0209 */
[----:B-1----:R-:W-:-:S13]  /*0070*/  ISETP.GE.AND P1, PT, R7, UR5, PT ;  /* 0x0000000507007c0c */ /* 0x002fda000bf26270 */
[----:B------:R-:W0:Y:S08]  /*0080*/  @!P1 LDC.64 R2, c[0x0][0x388] ;  /* 0x0000e200ff029b82 */ /* 0x000e300000000a00 */
[----:B------:R-:W1:Y:S01]  /*0090*/  @!P1 LDC.64 R4, c[0x0][0x390] ;  /* 0x0000e400ff049b82 */ /* 0x000e620000000a00 */
[----:B0-----:R-:W-:-:S06]  /*00a0*/  @!P1 IMAD.WIDE R2, R7, 0x4, R2 ;  /* 0x0000000407029825 */ /* 0x001fcc00078e0202 */
[----:B--2---:R-:W2:Y:S01]  /*00b0*/  @!P1 LDG.E R2, desc[UR6][R2.64] ;  /* 0x0000000602029981 */ /* 0x004ea2000c1e1900 */
[----:B-1----:R-:W-:-:S06]  /*00c0*/  @!P1 IMAD.WIDE R4, R7, 0x4, R4 ;  /* 0x0000000407049825 */ /* 0x002fcc00078e0204 */
[----:B------:R-:W2:Y:S01]  /*00d0*/  @!P1 LDG.E R5, desc[UR6][R4.64] ;  /* 0x0000000604059981 */ /* 0x000ea2000c1e1900 */
[----:B------:R-:W0:Y:S01]  /*00e0*/  S2UR UR5, SR_CgaCtaId ;  /* 0x00000000000579c3 */ /* 0x000e220000008800 */
[----:B------:R-:W-:Y:S01]  /*00f0*/  UMOV UR4, 0x400 ;  /* 0x0000040000047882 */ /* 0x000fe20000000000 */
[----:B------:R-:W-:Y:S01]  /*0100*/  ISETP.GE.U32.AND P0, PT, R0, 0x2, PT ;  /* 0x000000020000780c */ /* 0x000fe20003f06070 */
[----:B------:R-:W-:Y:S01]  /*0110*/  IMAD.MOV.U32 R6, RZ, RZ, RZ ;  /* 0x000000ffff067224 */ /* 0x000fe200078e00ff */
[----:B0-----:R-:W-:-:S06]  /*0120*/  ULEA UR4, UR5, UR4, 0x18 ;  /* 0x0000000405047291 */ /* 0x001fcc000f8ec0ff */
[C---:B------:R-:W-:Y:S01]  /*0130*/  LEA R7, R9.reuse, UR4, 0x2 ;  /* 0x0000000409077c11 */ /* 0x040fe2000f8e10ff */
[----:B--2---:R-:W-:Y:S01]  /*0140*/  @!P1 FMUL R6, R2, R5 ;  /* 0x0000000502069220 */ /* 0x004fe20000400000 */
[----:B------:R-:W-:-:S04]  /*0150*/  ISETP.NE.AND P1, PT, R9, RZ, PT ;  /* 0x000000ff0900720c */ /* 0x000fc80003f25270 */
[----:B------:R0:W-:Y:S01]  /*0160*/  STS [R7], R6 ;  /* 0x0000000607007388 */ /* 0x0001e20000000800 */
[----:B------:R-:W-:Y:S06]  /*0170*/  BAR.SYNC.DEFER_BLOCKING 0x0 ;  /* 0x0000000000007b1d */ /* 0x000fec0000010000 */
[----:B------:R-:W-:Y:S05]  /*0180*/  @!P0 BRA `(.L_x_66) ;  /* 0x00000000002c8947 */ /* 0x000fea0003800000 */
.L_x_67:
[----:B0-----:R-:W-:-:S04]  /*0190*/  SHF.R.U32.HI R6, RZ, 0x1, R0 ;  /* 0x00000001ff067819 */ /* 0x001fc80000011600 */
[----:B------:R-:W-:-:S13]  /*01a0*/  ISETP.GE.U32.AND P0, PT, R9, R6, PT ;  /* 0x000000060900720c */ /* 0x000fda0003f06070 */
[----:B------:R-:W-:Y:S01]  /*01b0*/  @!P0 LEA R2, R6, R7, 0x2 ;  /* 0x0000000706028211 */ /* 0x000fe200078e10ff */
[----:B------:R-:W-:Y:S05]  /*01c0*/  @!P0 LDS R3, [R7] ;  /* 0x0000000007038984 */ /* 0x000fea0000000800 */
[----:B------:R-:W0:Y:S02]  /*01d0*/  @!P0 LDS R2, [R2] ;  /* 0x0000000002028984 */ /* 0x000e240000000800 */
[----:B0-----:R-:W-:-:S05]  /*01e0*/  @!P0 FADD R4, R2, R3 ;  /* 0x0000000302048221 */ /* 0x001fca0000000000 */
[----:B------:R1:W-:Y:S01]  /*01f0*/  @!P0 STS [R7], R4 ;  /* 0x0000000407008388 */ /* 0x0003e20000000800 */
[----:B------:R-:W-:Y:S01]  /*0200*/  BAR.SYNC.DEFER_BLOCKING 0x0 ;  /* 0x0000000000007b1d */ /* 0x000fe20000010000 */
[----:B------:R-:W-:Y:S01]  /*0210*/  ISETP.GT.U32.AND P0, PT, R0, 0x3, PT ;  /* 0x000000030000780c */ /* 0x000fe20003f04070 */
[----:B------:R-:W-:-:S12]  /*0220*/  IMAD.MOV.U32 R0, RZ, RZ, R6 ;  /* 0x000000ffff007224 */ /* 0x000fd800078e0006 */
[----:B-1----:R-:W-:Y:S05]  /*0230*/  @P0 BRA `(.L_x_67) ;  /* 0xfffffffc00d40947 */ /* 0x002fea000383ffff */
.L_x_66:
[----:B------:R-:W-:Y:S05]  /*0240*/  @P1 EXIT ;  /* 0x000000000000194d */ /* 0x000fea0003800000 */
[----:B------:R-:W1:Y:S01]  /*0250*/  S2UR UR5, SR_CgaCtaId ;  /* 0x00000000000579c3 */ /* 0x000e620000008800 */
[----:B------:R-:W-:-:S07]  /*0260*/  UMOV UR4, 0x400 ;  /* 0x0000040000047882 */ /* 0x000fce0000000000 */
[----:B------:R-:W2:Y:S01]  /*0270*/  LDC.64 R2, c[0x0][0x380] ;  /* 0x0000e000ff027b82 */ /* 0x000ea20000000a00 */
[----:B-1----:R-:W-:-:S09]  /*0280*/  ULEA UR4, UR5, UR4, 0x18 ;  /* 0x0000000405047291 */ /* 0x002fd2000f8ec0ff */
[----:B------:R-:W2:Y:S04]  /*0290*/  LDS R5, [UR4] ;  /* 0x00000004ff057984 */ /* 0x000ea80008000800 */
[----:B--2---:R-:W-:Y:S01]  /*02a0*/  REDG.E.ADD.F32.FTZ.RN.STRONG.GPU desc[UR6][R2.64], R5 ;  /* 0x00000005020079a6 */ /* 0x004fe2000c12f306 */
[----:B------:R-:W-:Y:S05]  /*02b0*/  EXIT ;  /* 0x000000000000794d */ /* 0x000fea0003800000 */
.L_x_68:
        /* <DEDUP_REMOVED lines=12> */
.L_x_121:


//--------------------- .text._Z9reduceSumPfPKfi  --------------------------
	.section	.text._Z9reduceSumPfPKfi,"ax",@progbits
	.align	128
        .global         _Z9reduceSumPfPKfi
        .type           _Z9reduceSumPfPKfi,@function
        .size           _Z9reduceSumPfPKfi,(.L_x_122 - _Z9reduceSumPfPKfi)
        .other          _Z9reduceSumPfPKfi,@"STO_CUDA_ENTRY STV_DEFAULT"
_Z9reduceSumPfPKfi:
.text._Z9reduceSumPfPKfi:
[----:B------:R-:W-:Y:S01]  /*0000*/  LDC R1, c[0x0][0x37c] ;  /* 0x0000df00ff017b82 */ /* 0x000fe20000000800 */
[----:B------:R-:W0:Y:S01]  /*0010*/  S2R R11, SR_CTAID.X ;  /* 0x00000000000b7919 */ /* 0x000e220000002500 */
[----:B------:R-:W0:Y:S01]  /*0020*/  LDCU UR4, c[0x0][0x360] ;  /* 0x00006c00ff0477ac */ /* 0x000e220008000800 */
[----:B------:R-:W-:Y:S01]  /*0030*/  HFMA2 R6, -RZ, RZ, 0, 0 ;  /* 0x00000000ff067431 */ /* 0x000fe200000001ff */
[----:B------:R-:W1:Y:S01]  /*0040*/  S2R R9, SR_TID.X ;  /* 0x0000000000097919 */ /* 0x000e620000002100 */
[----:B------:R-:W2:Y:S01]  /*0050*/  LDCU UR5, c[0x0][0x390] ;  /* 0x00007200ff0577ac */ /* 0x000ea20008000800 */
[----:B------:R-:W3:Y:S01]  /*0060*/  LDCU.64 UR6, c[0x0][0x358] ;  /* 0x00006b00ff0677ac */ /* 0x000ee20008000a00 */
[----:B0-----:R-:W-:-:S04]  /*0070*/  IMAD R0, R11, UR4, RZ ;  /* 0x000000040b007c24 */ /* 0x001fc8000f8e02ff */
[----:B-1----:R-:W-:Y:S01]  /*0080*/  IMAD R7, R0, 0x2, R9 ;  /* 0x0000000200077824 */ /* 0x002fe200078e0209 */
[----:B------:R-:W-:-:S04]  /*0090*/  MOV R0, UR4 ;  /* 0x0000000400007c02 */ /* 0x000fc80008000f00 */
[C---:B--2---:R-:W-:Y:S01]  /*00a0*/  ISETP.GE.AND P0, PT, R7.reuse, UR5, PT ;  /* 0x0000000507007c0c */ /* 0x044fe2000bf06270 */
[----:B------:R-:W-:-:S05]  /*00b0*/  IMAD.IADD R13, R7, 0x1, R0 ;  /* 0x00000001070d7824 */ /* 0x000fca00078e0200 */
[----:B------:R-:W-:-:S07]  /*00c0*/  ISETP.GE.U32.AND P1, PT, R13, UR5, PT ;  /* 0x000000050d007c0c */ /* 0x000fce000bf26070 */
[----:B------:R-:W0:Y:S08]  /*00d0*/  @!P0 LDC.64 R2, c[0x0][0x388] ;  /* 0x0000e200ff028b82 */ /* 0x000e300000000a00 */
[----:B------:R-:W1:Y:S01]  /*00e0*/  @!P1 LDC.64 R4, c[0x0][0x388] ;  /* 0x0000e200ff049b82 */ /* 0x000e620000000a00 */
[----:B0-----:R-:W-:-:S05]  /*00f0*/  @!P0 IMAD.WIDE R2, R7, 0x4, R2 ;  /* 0x0000000407028825 */ /* 0x001fca00078e0202 */
[----:B---3--:R-:W2:Y:S01]  /*0100*/  @!P0 LDG.E R6, desc[UR6][R2.64] ;  /* 0x0000000602068981 */ /* 0x008ea2000c1e1900 */
[----:B-1----:R-:W-:-:S06]  /*0110*/  @!P1 IMAD.WIDE.U32 R4, R13, 0x4, R4 ;  /* 0x000000040d049825 */ /* 0x002fcc00078e0004 */
[----:B------:R-:W3:Y:S01]  /*0120*/  @!P1 LDG.E R5, desc[UR6][R4.64] ;  /* 0x0000000604059981 */ /* 0x000ee2000c1e1900 */
[----:B------:R-:W0:Y:S01]  /*0130*/  S2UR UR5, SR_CgaCtaId ;  /* 0x00000000000579c3 */ /* 0x000e220000008800 */
[----:B------:R-:W-:Y:S01]  /*0140*/  UMOV UR4, 0x400 ;  /* 0x0000040000047882 */ /* 0x000fe20000000000 */
[----:B------:R-:W-:Y:S01]  /*0150*/  ISETP.GE.U32.AND P0, PT, R0, 0x2, PT ;  /* 0x000000020000780c */ /* 0x000fe20003f06070 */
[----:B0-----:R-:W-:Y:S01]  /*0160*/  ULEA UR4, UR5, UR4, 0x18 ;  /* 0x0000000405047291 */ /* 0x001fe2000f8ec0ff */
[--C-:B--2---:R-:W-:Y:S02]  /*0170*/  IMAD.MOV.U32 R7, RZ, RZ, R6.reuse ;  /* 0x000000ffff077224 */ /* 0x104fe400078e0006 */
[----:B---3--:R-:W-:-:S03]  /*0180*/  @!P1 FADD R7, R5, R6 ;  /* 0x0000000605079221 */ /* 0x008fc60000000000 */
[C---:B------:R-:W-:Y:S02]  /*0190*/  LEA R6, R9.reuse, UR4, 0x2 ;  /* 0x0000000409067c11 */ /* 0x040fe4000f8e10ff */
[----:B------:R-:W-:-:S03]  /*01a0*/  ISETP.NE.AND P1, PT, R9, RZ, PT ;  /* 0x000000ff0900720c */ /* 0x000fc60003f25270 */
[----:B------:R0:W-:Y:S01]  /*01b0*/  STS [R6], R7 ;  /* 0x0000000706007388 */ /* 0x0001e20000000800 */
[----:B------:R-:W-:Y:S06]  /*01c0*/  BAR.SYNC.DEFER_BLOCKING 0x0 ;  /* 0x0000000000007b1d */ /* 0x000fec0000010000 */
[----:B------:R-:W-:Y:S05]  /*01d0*/  @!P0 BRA `(.L_x_69) ;  /* 0x00000000002c8947 */ /* 0x000fea0003800000 */
.L_x_70:
[----:B------:R-:W-:-:S04]  /*01e0*/  SHF.R.U32.HI R4, RZ, 0x1, R0 ;  /* 0x00000001ff047819 */ /* 0x000fc80000011600 */
[----:B------:R-:W-:-:S13]  /*01f0*/  ISETP.GE.U32.AND P0, PT, R9, R4, PT ;  /* 0x000000040900720c */ /* 0x000fda0003f06070 */
[----:B------:R-:W-:Y:S01]  /*0200*/  @!P0 LEA R2, R4, R6, 0x2 ;  /* 0x0000000604028211 */ /* 0x000fe200078e10ff */
[----:B------:R-:W-:Y:S05]  /*0210*/  @!P0 LDS R3, [R6] ;  /* 0x0000000006038984 */ /* 0x000fea0000000800 */
[----:B------:R-:W1:Y:S02]  /*0220*/  @!P0 LDS R2, [R2] ;  /* 0x0000000002028984 */ /* 0x000e640000000800 */
[----:B-1----:R-:W-:-:S05]  /*0230*/  @!P0 FADD R3, R2, R3 ;  /* 0x0000000302038221 */ /* 0x002fca0000000000 */
[----:B------:R1:W-:Y:S01]  /*0240*/  @!P0 STS [R6], R3 ;  /* 0x0000000306008388 */ /* 0x0003e20000000800 */
[----:B------:R-:W-:Y:S01]  /*0250*/  BAR.SYNC.DEFER_BLOCKING 0x0 ;  /* 0x0000000000007b1d */ /* 0x000fe20000010000 */
[----:B------:R-:W-:Y:S01]  /*0260*/  ISETP.GT.U32.AND P0, PT, R0, 0x3, PT ;  /* 0x000000030000780c */ /* 0x000fe20003f04070 */
[----:B------:R-:W-:-:S12]  /*0270*/  IMAD.MOV.U32 R0, RZ, RZ, R4 ;  /* 0x000000ffff007224 */ /* 0x000fd800078e0004 */
[----:B-1----:R-:W-:Y:S05]  /*0280*/  @P0 BRA `(.L_x_70) ;  /* 0xfffffffc00d40947 */ /* 0x002fea000383ffff */
.L_x_69:
[----:B------:R-:W-:Y:S05]  /*0290*/  @P1 EXIT ;  /* 0x000000000000194d */ /* 0x000fea0003800000 */
[----:B------:R-:W1:Y:S01]  /*02a0*/  S2UR UR5, SR_CgaCtaId ;  /* 0x00000000000579c3 */ /* 0x000e620000008800 */
[----:B------:R-:W-:-:S07]  /*02b0*/  UMOV UR4, 0x400 ;  /* 0x0000040000047882 */ /* 0x000fce0000000000 */
[----:B------:R-:W2:Y:S01]  /*02c0*/  LDC.64 R2, c[0x0][0x380] ;  /* 0x0000e000ff027b82 */ /* 0x000ea20000000a00 */
[----:B-1----:R-:W-:Y:S01]  /*02d0*/  ULEA UR4, UR5, UR4, 0x18 ;  /* 0x0000000405047291 */ /* 0x002fe2000f8ec0ff */
[----:B--2---:R-:W-:-:S08]  /*02e0*/  IMAD.WIDE.U32 R2, R11, 0x4, R2 ;  /* 0x000000040b027825 */ /* 0x004fd000078e0002 */
[----:B------:R-:W1:Y:S04]  /*02f0*/  LDS R5, [UR4] ;  /* 0x00000004ff057984 */ /* 0x000e680008000800 */
[----:B-1----:R-:W-:Y:S01]  /*0300*/  STG.E desc[UR6][R2.64], R5 ;  /* 0x0000000502007986 */ /* 0x002fe2000c101906 */
[----:B------:R-:W-:Y:S05]  /*0310*/  EXIT ;  /* 0x000000000000794d */ /* 0x000fea0003800000 */
.L_x_71:
        /* <DEDUP_REMOVED lines=14> */
.L_x_122:


//--------------------- .text._Z24monteCarloIntegralKernelPfP17curandStateXORWOWffi --------------------------
	.section	.text._Z24monteCarloIntegralKernelPfP17curandStateXORWOWffi,"ax",@progbits
	.align	128
        .global         _Z24monteCarloIntegralKernelPfP17curandStateXORWOWffi
        .type           _Z24monteCarloIntegralKernelPfP17curandStateXORWOWffi,@function
        .size           _Z24monteCarloIntegralKernelPfP17curandStateXORWOWffi,(.L_x_110 - _Z24monteCarloIntegralKernelPfP17curandStateXORWOWffi)
        .other          _Z24monteCarloIntegralKernelPfP17curandStateXORWOWffi,@"STO_CUDA_ENTRY STV_DEFAULT"
_Z24monteCarloIntegralKernelPfP17curandStateXORWOWffi:
.text._Z24monteCarloIntegralKernelPfP17curandStateXORWOWffi:
[----:B------:R-:W-:Y:S01]  /*0000*/  LDC R1, c[0x0][0x37c] ;  /* 0x0000df00ff017b82 */ /* 0x000fe20000000800 */
[----:B------:R-:W0:Y:S07]  /*0010*/  S2R R3, SR_TID.X ;  /* 0x0000000000037919 */ /* 0x000e2e0000002100 */
[----:B------:R-:W0:Y:S01]  /*0020*/  S2UR UR4, SR_CTAID.X ;  /* 0x00000000000479c3 */ /* 0x000e220000002500 */
[----:B------:R-:W1:Y:S01]  /*0030*/  LDCU.64 UR8, c[0x0][0x358] ;  /* 0x00006b00ff0877ac */ /* 0x000e620008000a00 */
[----:B------:R-:W2:Y:S06]  /*0040*/  LDCU UR5, c[0x0][0x398] ;  /* 0x00007300ff0577ac */ /* 0x000eac0008000800 */
[----:B------:R-:W0:Y:S08]  /*0050*/  LDC R0, c[0x0][0x360] ;  /* 0x0000d800ff007b82 */ /* 0x000e300000000800 */
[----:B------:R-:W3:Y:S08]  /*0060*/  LDC.64 R18, c[0x0][0x388] ;  /* 0x0000e200ff127b82 */ /* 0x000ef00000000a00 */
[----:B------:R-:W4:Y:S01]  /*0070*/  LDC.64 R4, c[0x0][0x390] ;  /* 0x0000e400ff047b82 */ /* 0x000f220000000a00 */
[----:B0-----:R-:W-:-:S04]  /*0080*/  IMAD R0, R0, UR4, R3 ;  /* 0x0000000400007c24 */ /* 0x001fc8000f8e0203 */
[----:B---3--:R-:W-:-:S05]  /*0090*/  IMAD.WIDE R18, R0, 0x30, R18 ;  /* 0x0000003000127825 */ /* 0x008fca00078e0212 */
[----:B-1----:R0:W5:Y:S04]  /*00a0*/  LDG.E R2, desc[UR8][R18.64+0x20] ;  /* 0x0000200812027981 */ /* 0x002168000c1e1900 */
[----:B------:R0:W5:Y:S04]  /*00b0*/  LDG.E.64 R16, desc[UR8][R18.64+0x28] ;  /* 0x0000280812107981 */ /* 0x000168000c1e1b00 */
[----:B------:R0:W5:Y:S04]  /*00c0*/  LDG.E.64 R14, desc[UR8][R18.64] ;  /* 0x00000008120e7981 */ /* 0x000168000c1e1b00 */
[----:B------:R0:W5:Y:S04]  /*00d0*/  LDG.E.64 R12, desc[UR8][R18.64+0x8] ;  /* 0x00000808120c7981 */ /* 0x000168000c1e1b00 */
[----:B------:R0:W5:Y:S04]  /*00e0*/  LDG.E.64 R10, desc[UR8][R18.64+0x10] ;  /* 0x00001008120a7981 */ /* 0x000168000c1e1b00 */
[----:B------:R0:W5:Y:S01]  /*00f0*/  LDG.E.64 R8, desc[UR8][R18.64+0x18] ;  /* 0x0000180812087981 */ /* 0x000162000c1e1b00 */
[----:B--2---:R-:W-:Y:S01]  /*0100*/  UISETP.GE.AND UP0, UPT, UR5, 0x1, UPT ;  /* 0x000000010500788c */ /* 0x004fe2000bf06270 */
[----:B----4-:R-:W-:Y:S01]  /*0110*/  FADD R3, R5, -R4 ;  /* 0x8000000405037221 */ /* 0x010fe20000000000 */
[----:B------:R-:W-:-:S07]  /*0120*/  IMAD.MOV.U32 R4, RZ, RZ, RZ ;  /* 0x000000ffff047224 */ /* 0x000fce00078e00ff */
[----:B0-----:R-:W-:Y:S05]  /*0130*/  BRA.U !UP0, `(.L_x_72) ;  /* 0x00000009084c7547 */ /* 0x001fea000b800000 */
[----:B------:R-:W-:Y:S01]  /*0140*/  IMAD.MOV.U32 R4, RZ, RZ, RZ ;  /* 0x000000ffff047224 */ /* 0x000fe200078e00ff */
[----:B------:R-:W-:-:S06]  /*0150*/  UMOV UR4, URZ ;  /* 0x000000ff00047c82 */ /* 0x000fcc0008000000 */
.L_x_78:
[----:B-----5:R-:W-:Y:S01]  /*0160*/  SHF.R.U32.HI R6, RZ, 0x2, R15 ;  /* 0x00000002ff067819 */ /* 0x020fe2000001160f */
[----:B------:R-:W-:Y:S01]  /*0170*/  IMAD.SHL.U32 R20, R11, 0x10, RZ ;  /* 0x000000100b147824 */ /* 0x000fe200078e00ff */
[----:B------:R-:W0:Y:S01]  /*0180*/  LDCU UR5, c[0x0][0x390] ;  /* 0x00007200ff0577ac */ /* 0x000e220008000800 */
[----:B------:R-:W-:Y:S01]  /*0190*/  VIADD R14, R14, 0x587c5 ;  /* 0x000587c50e0e7836 */ /* 0x000fe20000000000 */
[----:B------:R-:W-:Y:S01]  /*01a0*/  LOP3.LUT R6, R6, R15, RZ, 0x3c, !PT ;  /* 0x0000000f06067212 */ /* 0x000fe200078e3cff */
[----:B------:R-:W-:Y:S04]  /*01b0*/  BSSY.RECONVERGENT B0, `(.L_x_73) ;  /* 0x0000075000007945 */ /* 0x000fe80003800200 */
[----:B------:R-:W-:-:S05]  /*01c0*/  IMAD.SHL.U32 R5, R6, 0x2, RZ ;  /* 0x0000000206057824 */ /* 0x000fca00078e00ff */
[----:B------:R-:W-:-:S04]  /*01d0*/  LOP3.LUT R5, R11, R20, R5, 0x96, !PT ;  /* 0x000000140b057212 */ /* 0x000fc800078e9605 */
[----:B------:R-:W-:Y:S01]  /*01e0*/  LOP3.LUT R21, R5, R6, RZ, 0x3c, !PT ;  /* 0x0000000605157212 */ /* 0x000fe200078e3cff */
[----:B------:R-:W-:-:S04]  /*01f0*/  IMAD.MOV.U32 R6, RZ, RZ, 0x2f800000 ;  /* 0x2f800000ff067424 */ /* 0x000fc800078e00ff */
[----:B------:R-:W-:-:S05]  /*0200*/  IMAD.IADD R5, R21, 0x1, R14 ;  /* 0x0000000115057824 */ /* 0x000fca00078e020e */
[----:B------:R-:W-:-:S05]  /*0210*/  I2FP.F32.U32 R5, R5 ;  /* 0x0000000500057245 */ /* 0x000fca0000201000 */
[----:B------:R-:W-:-:S04]  /*0220*/  FFMA R6, R5, R6, 1.1641532182693481445e-10 ;  /* 0x2f00000005067423 */ /* 0x000fc80000000006 */
[----:B0-----:R-:W-:-:S04]  /*0230*/  FFMA R5, R3, R6, UR5 ;  /* 0x0000000503057e23 */ /* 0x001fc80008000006 */
[C---:B------:R-:W-:Y:S01]  /*0240*/  FMUL R6, R5.reuse, 0.63661974668502807617 ;  /* 0x3f22f98305067820 */ /* 0x040fe20000400000 */
[----:B------:R-:W-:-:S05]  /*0250*/  FSETP.GE.AND P0, PT, |R5|, 105615, PT ;  /* 0x47ce47800500780b */ /* 0x000fca0003f06200 */
[----:B------:R-:W0:Y:S02]  /*0260*/  F2I.NTZ R6, R6 ;  /* 0x0000000600067305 */ /* 0x000e240000203100 */
[----:B0-----:R-:W-:-:S05]  /*0270*/  I2FP.F32.S32 R20, R6 ;  /* 0x0000000600147245 */ /* 0x001fca0000201400 */
[----:B------:R-:W-:-:S04]  /*0280*/  FFMA R15, R20, -1.5707962512969970703, R5 ;  /* 0xbfc90fda140f7823 */ /* 0x000fc80000000005 */
[----:B------:R-:W-:-:S04]  /*0290*/  FFMA R15, R20, -7.5497894158615963534e-08, R15 ;  /* 0xb3a22168140f7823 */ /* 0x000fc8000000000f */
[----:B------:R-:W-:Y:S01]  /*02a0*/  FFMA R27, R20, -5.3903029534742383927e-15, R15 ;  /* 0xa7c234c5141b7823 */ /* 0x000fe2000000000f */
[----:B------:R-:W-:Y:S02]  /*02b0*/  IMAD.MOV.U32 R15, RZ, RZ, R12 ;  /* 0x000000ffff0f7224 */ /* 0x000fe400078e000c */
[----:B------:R-:W-:Y:S01]  /*02c0*/  IMAD.MOV.U32 R12, RZ, RZ, R13 ;  /* 0x000000ffff0c7224 */ /* 0x000fe200078e000d */
[----:B------:R-:W-:Y:S01]  /*02d0*/  MOV R13, R10 ;  /* 0x0000000a000d7202 */ /* 0x000fe20000000f00 */
[----:B------:R-:W-:Y:S02]  /*02e0*/  IMAD.MOV.U32 R10, RZ, RZ, R11 ;  /* 0x000000ffff0a7224 */ /* 0x000fe400078e000b */
[----:B------:R-:W-:Y:S01]  /*02f0*/  IMAD.MOV.U32 R11, RZ, RZ, R21 ;  /* 0x000000ffff0b7224 */ /* 0x000fe200078e0015 */
[----:B------:R-:W-:Y:S06]  /*0300*/  @!P0 BRA `(.L_x_74) ;  /* 0x00000004007c8947 */ /* 0x000fec0003800000 */
[----:B------:R-:W-:-:S13]  /*0310*/  FSETP.NEU.AND P0, PT, |R5|, +INF , PT ;  /* 0x7f8000000500780b */ /* 0x000fda0003f0d200 */
[----:B------:R-:W-:Y:S01]  /*0320*/  @!P0 FMUL R27, RZ, R5 ;  /* 0x00000005ff1b8220 */ /* 0x000fe20000400000 */
[----:B------:R-:W-:Y:S01]  /*0330*/  @!P0 IMAD.MOV.U32 R6, RZ, RZ, RZ ;  /* 0x000000ffff068224 */ /* 0x000fe200078e00ff */
[----:B------:R-:W-:Y:S06]  /*0340*/  @!P0 BRA `(.L_x_74) ;  /* 0x00000004006c8947 */ /* 0x000fec0003800000 */
[----:B------:R-:W-:Y:S01]  /*0350*/  IMAD.SHL.U32 R6, R5, 0x100, RZ ;  /* 0x0000010005067824 */ /* 0x000fe200078e00ff */
[----:B------:R-:W0:Y:S01]  /*0360*/  LDCU.64 UR10, c[0x4][0x40] ;  /* 0x01000800ff0a77ac */ /* 0x000e220008000a00 */
[----:B------:R-:W-:Y:S02]  /*0370*/  IMAD.MOV.U32 R28, RZ, RZ, RZ ;  /* 0x000000ffff1c7224 */ /* 0x000fe400078e00ff */
[----:B------:R-:W-:Y:S01]  /*0380*/  IMAD.MOV.U32 R27, RZ, RZ, RZ ;  /* 0x000000ffff1b7224 */ /* 0x000fe200078e00ff */
[----:B------:R-:W-:Y:S01]  /*0390*/  LOP3.LUT R6, R6, 0x80000000, RZ, 0xfc, !PT ;  /* 0x8000000006067812 */ /* 0x000fe200078efcff */
[----:B------:R-:W-:Y:S01]  /*03a0*/  UMOV UR6, URZ ;  /* 0x000000ff00067c82 */ /* 0x000fe20008000000 */
[----:B------:R-:W-:-:S05]  /*03b0*/  UMOV UR5, URZ ;  /* 0x000000ff00057c82 */ /* 0x000fca0008000000 */
.L_x_75:
[----:B0-----:R-:W-:Y:S02]  /*03c0*/  IMAD.U32 R21, RZ, RZ, UR11 ;  /* 0x0000000bff157e24 */ /* 0x001fe4000f8e00ff */
[----:B------:R-:W-:-:S05]  /*03d0*/  IMAD.U32 R20, RZ, RZ, UR10 ;  /* 0x0000000aff147e24 */ /* 0x000fca000f8e00ff */
[----:B------:R-:W2:Y:S01]  /*03e0*/  LDG.E.CONSTANT R21, desc[UR8][R20.64] ;  /* 0x0000000814157981 */ /* 0x000ea2000c1e9900 */
[----:B------:R-:W-:Y:S01]  /*03f0*/  UIADD3 UR5, UPT, UPT, UR5, 0x1, URZ ;  /* 0x0000000105057890 */ /* 0x000fe2000fffe0ff */
[C---:B------:R-:W-:Y:S01]  /*0400*/  ISETP.EQ.AND P1, PT, R27.reuse, 0x4, PT ;  /* 0x000000041b00780c */ /* 0x040fe20003f22270 */
[----:B------:R-:W-:Y:S01]  /*0410*/  UIADD3 UR10, UP1, UPT, UR10, 0x4, URZ ;  /* 0x000000040a0a7890 */ /* 0x000fe2000ff3e0ff */
[C---:B------:R-:W-:Y:S01]  /*0420*/  ISETP.EQ.AND P2, PT, R27.reuse, 0x8, PT ;  /* 0x000000081b00780c */ /* 0x040fe20003f42270 */
[----:B------:R-:W-:Y:S01]  /*0430*/  UISETP.NE.AND UP0, UPT, UR5, 0x6, UPT ;  /* 0x000000060500788c */ /* 0x000fe2000bf05270 */
[C---:B------:R-:W-:Y:S01]  /*0440*/  ISETP.EQ.AND P3, PT, R27.reuse, 0xc, PT ;  /* 0x0000000c1b00780c */ /* 0x040fe20003f62270 */
[----:B------:R-:W-:Y:S01]  /*0450*/  UIADD3.X UR11, UPT, UPT, URZ, UR11, URZ, UP1, !UPT ;  /* 0x0000000bff0b7290 */ /* 0x000fe20008ffe4ff */
[C---:B------:R-:W-:Y:S02]  /*0460*/  ISETP.EQ.AND P4, PT, R27.reuse, 0x10, PT ;  /* 0x000000101b00780c */ /* 0x040fe40003f82270 */
[----:B------:R-:W-:Y:S01]  /*0470*/  ISETP.EQ.AND P5, PT, R27, 0x14, PT ;  /* 0x000000141b00780c */ /* 0x000fe20003fa2270 */
[----:B--2---:R-:W-:-:S03]  /*0480*/  IMAD.WIDE.U32 R20, R21, R6, RZ ;  /* 0x0000000615147225 */ /* 0x004fc600078e00ff */
[----:B------:R-:W-:-:S04]  /*0490*/  IADD3 R29, P0, PT, R20, R28, RZ ;  /* 0x0000001c141d7210 */ /* 0x000fc80007f1e0ff */
[----:B------:R-:W-:Y:S01]  /*04a0*/  IADD3.X R28, PT, PT, R21, UR6, RZ, P0, !PT ;  /* 0x00000006151c7c10 */ /* 0x000fe200087fe4ff */
[--C-:B------:R-:W-:Y:S01]  /*04b0*/  @P1 IMAD.MOV.U32 R23, RZ, RZ, R29.reuse ;  /* 0x000000ffff171224 */ /* 0x100fe200078e001d */
[C---:B------:R-:W-:Y:S01]  /*04c0*/  ISETP.EQ.AND P0, PT, R27.reuse, RZ, PT ;  /* 0x000000ff1b00720c */ /* 0x040fe20003f02270 */
[--C-:B------:R-:W-:Y:S02]  /*04d0*/  @P2 IMAD.MOV.U32 R24, RZ, RZ, R29.reuse ;  /* 0x000000ffff182224 */ /* 0x100fe400078e001d */
[--C-:B------:R-:W-:Y:S02]  /*04e0*/  @P3 IMAD.MOV.U32 R25, RZ, RZ, R29.reuse ;  /* 0x000000ffff193224 */ /* 0x100fe400078e001d */
[--C-:B------:R-:W-:Y:S02]  /*04f0*/  @P4 IMAD.MOV.U32 R26, RZ, RZ, R29.reuse ;  /* 0x000000ffff1a4224 */ /* 0x100fe400078e001d */
[----:B------:R-:W-:Y:S02]  /*0500*/  @P5 IMAD.MOV.U32 R7, RZ, RZ, R29 ;  /* 0x000000ffff075224 */ /* 0x000fe400078e001d */
[----:B------:R-:W-:-:S04]  /*0510*/  VIADD R27, R27, 0x4 ;  /* 0x000000041b1b7836 */ /* 0x000fc80000000000 */
[----:B------:R-:W-:Y:S01]  /*0520*/  @P0 MOV R22, R29 ;  /* 0x0000001d00160202 */ /* 0x000fe20000000f00 */
[----:B------:R-:W-:Y:S06]  /*0530*/  BRA.U UP0, `(.L_x_75) ;  /* 0xfffffffd00a07547 */ /* 0x000fec000b83ffff */
[----:B------:R-:W-:Y:S01]  /*0540*/  SHF.R.U32.HI R6, RZ, 0x17, R5 ;  /* 0x00000017ff067819 */ /* 0x000fe20000011605 */
[----:B------:R-:W-:Y:S03]  /*0550*/  BSSY.RECONVERGENT B1, `(.L_x_76) ;  /* 0x0000028000017945 */ /* 0x000fe60003800200 */
[C---:B------:R-:W-:Y:S02]  /*0560*/  LOP3.LUT R20, R6.reuse, 0xe0, RZ, 0xc0, !PT ;  /* 0x000000e006147812 */ /* 0x040fe400078ec0ff */
[----:B------:R-:W-:-:S03]  /*0570*/  LOP3.LUT P6, RZ, R6, 0x1f, RZ, 0xc0, !PT ;  /* 0x0000001f06ff7812 */ /* 0x000fc600078cc0ff */
[----:B------:R-:W-:-:S05]  /*0580*/  VIADD R20, R20, 0xffffff80 ;  /* 0xffffff8014147836 */ /* 0x000fca0000000000 */
[----:B------:R-:W-:-:S04]  /*0590*/  SHF.R.U32.HI R20, RZ, 0x5, R20 ;  /* 0x00000005ff147819 */ /* 0x000fc80000011614 */
[----:B------:R-:W-:-:S04]  /*05a0*/  LEA R20, -R20, RZ, 0x2 ;  /* 0x000000ff14147211 */ /* 0x000fc800078e11ff */
[C---:B------:R-:W-:Y:S02]  /*05b0*/  ISETP.EQ.AND P3, PT, R20.reuse, -0x18, PT ;  /* 0xffffffe81400780c */ /* 0x040fe40003f62270 */
[C---:B------:R-:W-:Y:S02]  /*05c0*/  ISETP.EQ.AND P4, PT, R20.reuse, -0x14, PT ;  /* 0xffffffec1400780c */ /* 0x040fe40003f82270 */
[C---:B------:R-:W-:Y:S02]  /*05d0*/  ISETP.EQ.AND P2, PT, R20.reuse, -0x10, PT ;  /* 0xfffffff01400780c */ /* 0x040fe40003f42270 */
[C---:B------:R-:W-:Y:S02]  /*05e0*/  ISETP.EQ.AND P1, PT, R20.reuse, -0xc, PT ;  /* 0xfffffff41400780c */ /* 0x040fe40003f22270 */
[C---:B------:R-:W-:Y:S02]  /*05f0*/  ISETP.EQ.AND P0, PT, R20.reuse, -0x8, PT ;  /* 0xfffffff81400780c */ /* 0x040fe40003f02270 */
[----:B------:R-:W-:-:S03]  /*0600*/  ISETP.EQ.AND P5, PT, R20, RZ, PT ;  /* 0x000000ff1400720c */ /* 0x000fc60003fa2270 */
[--C-:B------:R-:W-:Y:S01]  /*0610*/  @P3 IMAD.MOV.U32 R21, RZ, RZ, R22.reuse ;  /* 0x000000ffff153224 */ /* 0x100fe200078e0016 */
[C---:B------:R-:W-:Y:S01]  /*0620*/  ISETP.EQ.AND P3, PT, R20.reuse, -0x4, PT ;  /* 0xfffffffc1400780c */ /* 0x040fe20003f62270 */
[----:B------:R-:W-:Y:S02]  /*0630*/  @P4 IMAD.MOV.U32 R27, RZ, RZ, R22 ;  /* 0x000000ffff1b4224 */ /* 0x000fe400078e0016 */
[--C-:B------:R-:W-:Y:S01]  /*0640*/  @P4 IMAD.MOV.U32 R21, RZ, RZ, R23.reuse ;  /* 0x000000ffff154224 */ /* 0x100fe200078e0017 */
[----:B------:R-:W-:Y:S01]  /*0650*/  ISETP.EQ.AND P4, PT, R20, 0x4, PT ;  /* 0x000000041400780c */ /* 0x000fe20003f82270 */
[----:B------:R-:W-:Y:S02]  /*0660*/  @P2 IMAD.MOV.U32 R27, RZ, RZ, R23 ;  /* 0x000000ffff1b2224 */ /* 0x000fe400078e0017 */
[--C-:B------:R-:W-:Y:S02]  /*0670*/  @P2 IMAD.MOV.U32 R21, RZ, RZ, R24.reuse ;  /* 0x000000ffff152224 */ /* 0x100fe400078e0018 */
[----:B------:R-:W-:Y:S01]  /*0680*/  @P1 IMAD.MOV.U32 R27, RZ, RZ, R24 ;  /* 0x000000ffff1b1224 */ /* 0x000fe200078e0018 */
[----:B------:R-:W-:Y:S01]  /*0690*/  @P0 MOV R27, R25 ;  /* 0x00000019001b0202 */ /* 0x000fe20000000f00 */
[----:B------:R-:W-:-:S02]  /*06a0*/  @P1 IMAD.MOV.U32 R21, RZ, RZ, R25 ;  /* 0x000000ffff151224 */ /* 0x000fc400078e0019 */
[--C-:B------:R-:W-:Y:S02]  /*06b0*/  @P0 IMAD.MOV.U32 R21, RZ, RZ, R26.reuse ;  /* 0x000000ffff150224 */ /* 0x100fe400078e001a */
[----:B------:R-:W-:Y:S02]  /*06c0*/  @P3 IMAD.MOV.U32 R27, RZ, RZ, R26 ;  /* 0x000000ffff1b3224 */ /* 0x000fe400078e001a */
[--C-:B------:R-:W-:Y:S02]  /*06d0*/  @P3 IMAD.MOV.U32 R21, RZ, RZ, R7.reuse ;  /* 0x000000ffff153224 */ /* 0x100fe400078e0007 */
[----:B------:R-:W-:Y:S02]  /*06e0*/  @P5 IMAD.MOV.U32 R27, RZ, RZ, R7 ;  /* 0x000000ffff1b5224 */ /* 0x000fe400078e0007 */
[--C-:B------:R-:W-:Y:S02]  /*06f0*/  @P5 IMAD.MOV.U32 R21, RZ, RZ, R28.reuse ;  /* 0x000000ffff155224 */ /* 0x100fe400078e001c */
[----:B------:R-:W-:Y:S01]  /*0700*/  @P4 IMAD.MOV.U32 R27, RZ, RZ, R28 ;  /* 0x000000ffff1b4224 */ /* 0x000fe200078e001c */
[----:B------:R-:W-:Y:S06]  /*0710*/  @!P6 BRA `(.L_x_77) ;  /* 0x00000000002ce947 */ /* 0x000fec0003800000 */
[----:B------:R-:W-:Y:S01]  /*0720*/  ISETP.EQ.AND P6, PT, R20, 0x8, PT ;  /* 0x000000081400780c */ /* 0x000fe20003fc2270 */
[----:B------:R-:W-:Y:S01]  /*0730*/  @P2 IMAD.MOV.U32 R20, RZ, RZ, R22 ;  /* 0x000000ffff142224 */ /* 0x000fe200078e0016 */
[----:B------:R-:W-:Y:S01]  /*0740*/  @P1 MOV R20, R23 ;  /* 0x0000001700141202 */ /* 0x000fe20000000f00 */
[----:B------:R-:W-:Y:S01]  /*0750*/  @P0 IMAD.MOV.U32 R20, RZ, RZ, R24 ;  /* 0x000000ffff140224 */ /* 0x000fe200078e0018 */
[----:B------:R-:W-:Y:S01]  /*0760*/  LOP3.LUT R6, R6, 0x1f, RZ, 0xc0, !PT ;  /* 0x0000001f06067812 */ /* 0x000fe200078ec0ff */
[----:B------:R-:W-:Y:S02]  /*0770*/  @P3 IMAD.MOV.U32 R20, RZ, RZ, R25 ;  /* 0x000000ffff143224 */ /* 0x000fe400078e0019 */
[----:B------:R-:W-:Y:S01]  /*0780*/  @P5 IMAD.MOV.U32 R20, RZ, RZ, R26 ;  /* 0x000000ffff145224 */ /* 0x000fe200078e001a */
[----:B------:R-:W-:Y:S01]  /*0790*/  SHF.L.W.U32.HI R21, R27, R6, R21 ;  /* 0x000000061b157219 */ /* 0x000fe20000010e15 */
[----:B------:R-:W-:-:S04]  /*07a0*/  @P4 IMAD.MOV.U32 R20, RZ, RZ, R7 ;  /* 0x000000ffff144224 */ /* 0x000fc800078e0007 */
[----:B------:R-:W-:-:S05]  /*07b0*/  @P6 IMAD.MOV.U32 R20, RZ, RZ, R28 ;  /* 0x000000ffff146224 */ /* 0x000fca00078e001c */
[----:B------:R-:W-:-:S07]  /*07c0*/  SHF.L.W.U32.HI R27, R20, R6, R27 ;  /* 0x00000006141b7219 */ /* 0x000fce0000010e1b */
.L_x_77:
[----:B------:R-:W-:Y:S05]  /*07d0*/  BSYNC.RECONVERGENT B1 ;  /* 0x0000000000017941 */ /* 0x000fea0003800200 */
.L_x_76:
[C-C-:B------:R-:W-:Y:S01]  /*07e0*/  SHF.L.W.U32.HI R20, R27.reuse, 0x2, R21.reuse ;  /* 0x000000021b147819 */ /* 0x140fe20000010e15 */
[----:B------:R-:W-:Y:S01]  /*07f0*/  IMAD.SHL.U32 R27, R27, 0x4, RZ ;  /* 0x000000041b1b7824 */ /* 0x000fe200078e00ff */
[----:B------:R-:W-:Y:S01]  /*0800*/  ISETP.GE.AND P0, PT, R5, RZ, PT ;  /* 0x000000ff0500720c */ /* 0x000fe20003f06270 */
[----:B------:R-:W-:Y:S01]  /*0810*/  UMOV UR6, 0x54442d19 ;  /* 0x54442d1900067882 */ /* 0x000fe20000000000 */
[----:B------:R-:W-:Y:S01]  /*0820*/  LOP3.LUT R5, R20, R5, RZ, 0x3c, !PT ;  /* 0x0000000514057212 */ /* 0x000fe200078e3cff */
[----:B------:R-:W-:Y:S01]  /*0830*/  UMOV UR7, 0x3bf921fb ;  /* 0x3bf921fb00077882 */ /* 0x000fe20000000000 */
[----:B------:R-:W-:Y:S02]  /*0840*/  SHF.R.U32.HI R21, RZ, 0x1e, R21 ;  /* 0x0000001eff157819 */ /* 0x000fe40000011615 */
[----:B------:R-:W-:Y:S02]  /*0850*/  ISETP.GE.AND P1, PT, R5, RZ, PT ;  /* 0x000000ff0500720c */ /* 0x000fe40003f26270 */
[----:B------:R-:W-:-:S02]  /*0860*/  SHF.R.S32.HI R5, RZ, 0x1f, R20 ;  /* 0x0000001fff057819 */ /* 0x000fc40000011414 */
[----:B------:R-:W-:Y:S02]  /*0870*/  LEA.HI R6, R20, R21, RZ, 0x1 ;  /* 0x0000001514067211 */ /* 0x000fe400078f08ff */
[C---:B------:R-:W-:Y:S02]  /*0880*/  LOP3.LUT R21, R5.reuse, R20, RZ, 0x3c, !PT ;  /* 0x0000001405157212 */ /* 0x040fe400078e3cff */
[----:B------:R-:W-:Y:S01]  /*0890*/  LOP3.LUT R20, R5, R27, RZ, 0x3c, !PT ;  /* 0x0000001b05147212 */ /* 0x000fe200078e3cff */
[----:B------:R-:W-:-:S05]  /*08a0*/  IMAD.MOV R5, RZ, RZ, -R6 ;  /* 0x000000ffff057224 */ /* 0x000fca00078e0a06 */
[----:B------:R-:W0:Y:S01]  /*08b0*/  I2F.F64.S64 R20, R20 ;  /* 0x0000001400147312 */ /* 0x000e220000301c00 */
[----:B------:R-:W-:Y:S01]  /*08c0*/  @!P0 MOV R6, R5 ;  /* 0x0000000500068202 */ /* 0x000fe20000000f00 */
[----:B0-----:R-:W-:-:S10]  /*08d0*/  DMUL R28, R20, UR6 ;  /* 0x00000006141c7c28 */ /* 0x001fd40008000000 */
[----:B------:R-:W0:Y:S02]  /*08e0*/  F2F.F32.F64 R28, R28 ;  /* 0x0000001c001c7310 */ /* 0x000e240000301000 */
[----:B0-----:R-:W-:-:S07]  /*08f0*/  FSEL R27, -R28, R28, !P1 ;  /* 0x0000001c1c1b7208 */ /* 0x001fce0004800100 */
.L_x_74:
[----:B------:R-:W-:Y:S05]  /*0900*/  BSYNC.RECONVERGENT B0 ;  /* 0x0000000000007941 */ /* 0x000fea0003800200 */
.L_x_73:
[C---:B------:R-:W-:Y:S01]  /*0910*/  LOP3.LUT R5, R6.reuse, 0x1, RZ, 0xc0, !PT ;  /* 0x0000000106057812 */ /* 0x040fe200078ec0ff */
[----:B------:R-:W0:Y:S01]  /*0920*/  LDCU UR5, c[0x0][0x398] ;  /* 0x00007300ff0577ac */ /* 0x000e220008000800 */
[----:B------:R-:W-:Y:S01]  /*0930*/  LOP3.LUT P1, RZ, R6, 0x2, RZ, 0xc0, !PT ;  /* 0x0000000206ff7812 */ /* 0x000fe2000782c0ff */
[----:B------:R-:W-:Y:S01]  /*0940*/  FMUL R6, R27, R27 ;  /* 0x0000001b1b067220 */ /* 0x000fe20000400000 */
[----:B------:R-:W-:Y:S01]  /*0950*/  ISETP.NE.U32.AND P0, PT, R5, 0x1, PT ;  /* 0x000000010500780c */ /* 0x000fe20003f05070 */
[----:B------:R-:W-:Y:S01]  /*0960*/  IMAD.MOV.U32 R5, RZ, RZ, 0x37cbac00 ;  /* 0x37cbac00ff057424 */ /* 0x000fe200078e00ff */
[----:B------:R-:W-:Y:S01]  /*0970*/  UIADD3 UR4, UPT, UPT, UR4, 0x1, URZ ;  /* 0x0000000104047890 */ /* 0x000fe2000fffe0ff */
[----:B------:R-:W-:Y:S02]  /*0980*/  IMAD.MOV.U32 R21, RZ, RZ, 0x3d2aaabb ;  /* 0x3d2aaabbff157424 */ /* 0x000fe400078e00ff */
[----:B------:R-:W-:Y:S01]  /*0990*/  FFMA R5, R6, R5, -0.0013887860113754868507 ;  /* 0xbab607ed06057423 */ /* 0x000fe20000000005 */
[----:B------:R-:W-:-:S02]  /*09a0*/  IMAD.MOV.U32 R29, RZ, RZ, 0x3effffff ;  /* 0x3effffffff1d7424 */ /* 0x000fc400078e00ff */
[----:B------:R-:W-:Y:S02]  /*09b0*/  FSEL R21, R21, 0.0083327032625675201416, !P0 ;  /* 0x3c0885e415157808 */ /* 0x000fe40004000000 */
[----:B------:R-:W-:Y:S02]  /*09c0*/  FSEL R5, R5, -0.00019574658654164522886, !P0 ;  /* 0xb94d415305057808 */ /* 0x000fe40004000000 */
[----:B------:R-:W-:-:S03]  /*09d0*/  FSEL R29, -R29, -0.16666662693023681641, !P0 ;  /* 0xbe2aaaa81d1d7808 */ /* 0x000fc60004000100 */
[C---:B------:R-:W-:Y:S01]  /*09e0*/  FFMA R21, R6.reuse, R5, R21 ;  /* 0x0000000506157223 */ /* 0x040fe20000000015 */
[----:B------:R-:W-:Y:S01]  /*09f0*/  FSEL R5, R27, 1, P0 ;  /* 0x3f8000001b057808 */ /* 0x000fe20000000000 */
[----:B0-----:R-:W-:Y:S02]  /*0a00*/  UISETP.NE.AND UP0, UPT, UR4, UR5, UPT ;  /* 0x000000050400728c */ /* 0x001fe4000bf05270 */
[C---:B------:R-:W-:Y:S02]  /*0a10*/  FFMA R21, R6.reuse, R21, R29 ;  /* 0x0000001506157223 */ /* 0x040fe4000000001d */
[----:B------:R-:W-:-:S04]  /*0a20*/  FFMA R6, R6, R5, RZ ;  /* 0x0000000506067223 */ /* 0x000fc800000000ff */
[----:B------:R-:W-:-:S04]  /*0a30*/  FFMA R5, R6, R21, R5 ;  /* 0x0000001506057223 */ /* 0x000fc80000000005 */
[----:B------:R-:W-:-:S04]  /*0a40*/  @P1 FADD R5, RZ, -R5 ;  /* 0x80000005ff051221 */ /* 0x000fc80000000000 */
[----:B------:R-:W-:Y:S01]  /*0a50*/  FADD R4, R5, R4 ;  /* 0x0000000405047221 */ /* 0x000fe20000000000 */
[----:B------:R-:W-:Y:S06]  /*0a60*/  BRA.U UP0, `(.L_x_78) ;  /* 0xfffffff500bc7547 */ /* 0x000fec000b83ffff */
.L_x_72:
[----:B------:R-:W-:Y:S01]  /*0a70*/  I2FP.F32.S32 R6, UR5 ;  /* 0x0000000500067c45 */ /* 0x000fe20008201400 */
[----:B------:R-:W-:Y:S01]  /*0a80*/  FMUL R3, R3, R4 ;  /* 0x0000000403037220 */ /* 0x000fe20000400000 */
[----:B------:R-:W-:Y:S02]  /*0a90*/  BSSY.RECONVERGENT B0, `(.L_x_79) ;  /* 0x000000c000007945 */ /* 0x000fe40003800200 */
[----:B------:R-:W0:Y:S08]  /*0aa0*/  MUFU.RCP R5, R6 ;  /* 0x0000000600057308 */ /* 0x000e300000001000 */
[----:B------:R-:W1:Y:S01]  /*0ab0*/  FCHK P0, R3, R6 ;  /* 0x0000000603007302 */ /* 0x000e620000000000 */
[----:B0-----:R-:W-:-:S04]  /*0ac0*/  FFMA R20, -R6, R5, 1 ;  /* 0x3f80000006147423 */ /* 0x001fc80000000105 */
[----:B------:R-:W-:-:S04]  /*0ad0*/  FFMA R20, R5, R20, R5 ;  /* 0x0000001405147223 */ /* 0x000fc80000000005 */
[----:B------:R-:W-:-:S04]  /*0ae0*/  FFMA R5, R3, R20, RZ ;  /* 0x0000001403057223 */ /* 0x000fc800000000ff */
[----:B------:R-:W-:-:S04]  /*0af0*/  FFMA R4, -R6, R5, R3 ;  /* 0x0000000506047223 */ /* 0x000fc80000000103 */
[----:B------:R-:W-:Y:S01]  /*0b00*/  FFMA R7, R20, R4, R5 ;  /* 0x0000000414077223 */ /* 0x000fe20000000005 */
[----:B-1----:R-:W-:Y:S06]  /*0b10*/  @!P0 BRA `(.L_x_80) ;  /* 0x00000000000c8947 */ /* 0x002fec0003800000 */
[----:B------:R-:W-:-:S07]  /*0b20*/  MOV R20, 0xb40 ;  /* 0x00000b4000147802 */ /* 0x000fce0000000f00 */
[----:B-----5:R-:W-:Y:S05]  /*0b30*/  CALL.REL.NOINC `($__internal_3_$__cuda_sm3x_div_rn_noftz_f32_slowpath) ;  /* 0x0000000000307944 */ /* 0x020fea0003c00000 */
[----:B------:R-:W-:-:S07]  /*0b40*/  IMAD.MOV.U32 R7, RZ, RZ, R3 ;  /* 0x000000ffff077224 */ /* 0x000fce00078e0003 */
.L_x_80:
[----:B------:R-:W-:Y:S05]  /*0b50*/  BSYNC.RECONVERGENT B0 ;  /* 0x0000000000007941 */ /* 0x000fea0003800200 */
.L_x_79:
[----:B------:R-:W0:Y:S02]  /*0b60*/  LDC.64 R4, c[0x0][0x380] ;  /* 0x0000e000ff047b82 */ /* 0x000e240000000a00 */
[----:B0-----:R-:W-:-:S05]  /*0b70*/  IMAD.WIDE R4, R0, 0x4, R4 ;  /* 0x0000000400047825 */ /* 0x001fca00078e0204 */
[----:B------:R-:W-:Y:S04]  /*0b80*/  STG.E desc[UR8][R4.64], R7 ;  /* 0x0000000704007986 */ /* 0x000fe8000c101908 */
[----:B-----5:R-:W-:Y:S04]  /*0b90*/  STG.E.64 desc[UR8][R18.64], R14 ;  /* 0x0000000e12007986 */ /* 0x020fe8000c101b08 */
[----:B------:R-:W-:Y:S04]  /*0ba0*/  STG.E.64 desc[UR8][R18.64+0x8], R12 ;  /* 0x0000080c12007986 */ /* 0x000fe8000c101b08 */
[----:B------:R-:W-:Y:S04]  /*0bb0*/  STG.E.64 desc[UR8][R18.64+0x10], R10 ;  /* 0x0000100a12007986 */ /* 0x000fe8000c101b08 */
[----:B------:R-:W-:Y:S04]  /*0bc0*/  STG.E.64 desc[UR8][R18.64+0x18], R8 ;  /* 0x0000180812007986 */ /* 0x000fe8000c101b08 */
[----:B------:R-:W-:Y:S04]  /*0bd0*/  STG.E.64 desc[UR8][R18.64+0x28], R16 ;  /* 0x0000281012007986 */ /* 0x000fe8000c101b08 */
[----:B------:R-:W-:Y:S01]  /*0be0*/  STG.E desc[UR8][R18.64+0x20], R2 ;  /* 0x0000200212007986 */ /* 0x000fe2000c101908 */
[----:B------:R-:W-:Y:S05]  /*0bf0*/  EXIT ;  /* 0x000000000000794d */ /* 0x000fea0003800000 */
        .weak           $__internal_3_$__cuda_sm3x_div_rn_noftz_f32_slowpath
        .type           $__internal_3_$__cuda_sm3x_div_rn_noftz_f32_slowpath,@function
        .size           $__internal_3_$__cuda_sm3x_div_rn_noftz_f32_slowpath,(.L_x_110 - $__internal_3_$__cuda_sm3x_div_rn_noftz_f32_slowpath)
$__internal_3_$__cuda_sm3x_div_rn_noftz_f32_slowpath:
[----:B------:R-:W-:Y:S01]  /*0c00*/  SHF.R.U32.HI R5, RZ, 0x17, R6 ;  /* 0x00000017ff057819 */ /* 0x000fe20000011606 */
[----:B------:R-:W-:Y:S01]  /*0c10*/  BSSY.RECONVERGENT B1, `(.L_x_81) ;  /* 0x0000064000017945 */ /* 0x000fe20003800200 */
[--C-:B------:R-:W-:Y:S01]  /*0c20*/  SHF.R.U32.HI R22, RZ, 0x17, R3.reuse ;  /* 0x00000017ff167819 */ /* 0x100fe20000011603 */
[----:B------:R-:W-:Y:S01]  /*0c30*/  IMAD.MOV.U32 R21, RZ, RZ, R3 ;  /* 0x000000ffff157224 */ /* 0x000fe200078e0003 */
[----:B------:R-:W-:Y:S02]  /*0c40*/  LOP3.LUT R5, R5, 0xff, RZ, 0xc0, !PT ;  /* 0x000000ff05057812 */ /* 0x000fe400078ec0ff */
[----:B------:R-:W-:-:S03]  /*0c50*/  LOP3.LUT R22, R22, 0xff, RZ, 0xc0, !PT ;  /* 0x000000ff16167812 */ /* 0x000fc600078ec0ff */
[----:B------:R-:W-:Y:S02]  /*0c60*/  VIADD R23, R5, 0xffffffff ;  /* 0xffffffff05177836 */ /* 0x000fe40000000000 */
[----:B------:R-:W-:-:S03]  /*0c70*/  VIADD R24, R22, 0xffffffff ;  /* 0xffffffff16187836 */ /* 0x000fc60000000000 */
[----:B------:R-:W-:-:S04]  /*0c80*/  ISETP.GT.U32.AND P0, PT, R23, 0xfd, PT ;  /* 0x000000fd1700780c */ /* 0x000fc80003f04070 */
[----:B------:R-:W-:-:S13]  /*0c90*/  ISETP.GT.U32.OR P0, PT, R24, 0xfd, P0 ;  /* 0x000000fd1800780c */ /* 0x000fda0000704470 */
[----:B------:R-:W-:Y:S01]  /*0ca0*/  @!P0 MOV R7, RZ ;  /* 0x000000ff00078202 */ /* 0x000fe20000000f00 */
[----:B------:R-:W-:Y:S06]  /*0cb0*/  @!P0 BRA `(.L_x_82) ;  /* 0x0000000000608947 */ /* 0x000fec0003800000 */
[----:B------:R-:W-:Y:S01]  /*0cc0*/  FSETP.GTU.FTZ.AND P0, PT, |R3|, +INF , PT ;  /* 0x7f8000000300780b */ /* 0x000fe20003f1c200 */
[----:B------:R-:W-:Y:S01]  /*0cd0*/  IMAD.MOV.U32 R4, RZ, RZ, R6 ;  /* 0x000000ffff047224 */ /* 0x000fe200078e0006 */
        /* <DEDUP_REMOVED lines=22> */
.L_x_82:
        /* <DEDUP_REMOVED lines=18> */
[----:B------:R-:W-:-:S05]  /*0f60*/  IADD3 R23, PT, PT, R5, R22, RZ ;  /* 0x0000001605177210 */ /* 0x000fca0007ffe0ff */
        /* <DEDUP_REMOVED lines=11> */
[C---:B------:R-:W-:Y:S02]  /*1020*/  ISETP.NE.AND P2, PT, R23.reuse, RZ, PT ;  /* 0x000000ff1700720c */ /* 0x040fe40003f45270 */
[----:B------:R-:W-:Y:S02]  /*1030*/  ISETP.NE.AND P1, PT, R23, RZ, PT ;  /* 0x000000ff1700720c */ /* 0x000fe40003f25270 */
[----:B------:R-:W-:Y:S01]  /*1040*/  LOP3.LUT R7, R5, 0x7fffff, RZ, 0xc0, !PT ;  /* 0x007fffff05077812 */ /* 0x000fe200078ec0ff */
[CCC-:B------:R-:W-:Y:S01]  /*1050*/  FFMA.RP R5, R4.reuse, R6.reuse, R21.reuse ;  /* 0x0000000604057223 */ /* 0x1c0fe20000008015 */
[----:B------:R-:W-:Y:S01]  /*1060*/  FFMA.RM R4, R4, R6, R21 ;  /* 0x0000000604047223 */ /* 0x000fe20000004015 */
[----:B------:R-:W-:Y:S01]  /*1070*/  VIADD R6, R23, 0x20 ;  /* 0x0000002017067836 */ /* 0x000fe20000000000 */
[----:B------:R-:W-:Y:S01]  /*1080*/  LOP3.LUT R7, R7, 0x800000, RZ, 0xfc, !PT ;  /* 0x0080000007077812 */ /* 0x000fe200078efcff */
[----:B------:R-:W-:-:S02]  /*1090*/  IMAD.MOV R21, RZ, RZ, -R23 ;  /* 0x000000ffff157224 */ /* 0x000fc400078e0a17 */
        /* <DEDUP_REMOVED lines=13> */
.L_x_89:
[----:B------:R-:W-:-:S04]  /*1170*/  LOP3.LUT R3, R3, 0x80000000, RZ, 0xc0, !PT ;  /* 0x8000000003037812 */ /* 0x000fc800078ec0ff */
[----:B------:R-:W-:Y:S01]  /*1180*/  LOP3.LUT R3, R3, 0x7f800000, RZ, 0xfc, !PT ;  /* 0x7f80000003037812 */ /* 0x000fe200078efcff */
[----:B------:R-:W-:Y:S06]  /*1190*/  BRA `(.L_x_90) ;  /* 0x0000000000047947 */ /* 0x000fec0003800000 */
.L_x_88:
[----:B------:R-:W-:-:S07]  /*11a0*/  IMAD R3, R22, 0x800000, R3 ;  /* 0x0080000016037824 */ /* 0x000fce00078e0203 */
.L_x_90:
[----:B------:R-:W-:Y:S05]  /*11b0*/  BSYNC.RECONVERGENT B2 ;  /* 0x0000000000027941 */ /* 0x000fea0003800200 */
.L_x_87:
[----:B------:R-:W-:Y:S05]  /*11c0*/  BRA `(.L_x_91) ;  /* 0x0000000000207947 */ /* 0x000fea0003800000 */
.L_x_86:
[----:B------:R-:W-:-:S04]  /*11d0*/  LOP3.LUT R3, R6, 0x80000000, R21, 0x48, !PT ;  /* 0x8000000006037812 */ /* 0x000fc800078e4815 */
[----:B------:R-:W-:Y:S01]  /*11e0*/  LOP3.LUT R3, R3, 0x7f800000, RZ, 0xfc, !PT ;  /* 0x7f80000003037812 */ /* 0x000fe200078efcff */
[----:B------:R-:W-:Y:S06]  /*11f0*/  BRA `(.L_x_91) ;  /* 0x0000000000147947 */ /* 0x000fec0003800000 */
.L_x_85:
[----:B------:R-:W-:Y:S01]  /*1200*/  LOP3.LUT R3, R6, 0x80000000, R21, 0x48, !PT ;  /* 0x8000000006037812 */ /* 0x000fe200078e4815 */
[----:B------:R-:W-:Y:S06]  /*1210*/  BRA `(.L_x_91) ;  /* 0x00000000000c7947 */ /* 0x000fec0003800000 */
.L_x_84:
[----:B------:R-:W0:Y:S01]  /*1220*/  MUFU.RSQ R3, -QNAN ;  /* 0xffc0000000037908 */ /* 0x000e220000001400 */
[----:B------:R-:W-:Y:S05]  /*1230*/  BRA `(.L_x_91) ;  /* 0x0000000000047947 */ /* 0x000fea0003800000 */
.L_x_83:
[----:B------:R-:W-:-:S07]  /*1240*/  FADD.FTZ R3, R3, R4 ;  /* 0x0000000403037221 */ /* 0x000fce0000010000 */
.L_x_91:
[----:B------:R-:W-:Y:S05]  /*1250*/  BSYNC.RECONVERGENT B1 ;  /* 0x0000000000017941 */ /* 0x000fea0003800200 */
.L_x_81:
[----:B------:R-:W-:-:S04]  /*1260*/  IMAD.MOV.U32 R21, RZ, RZ, 0x0 ;  /* 0x00000000ff157424 */ /* 0x000fc800078e00ff */
[----:B0-----:R-:W-:Y:S05]  /*1270*/  RET.REL.NODEC R20 `(_Z24monteCarloIntegralKernelPfP17curandStateXORWOWffi) ;  /* 0xffffffec14607950 */ /* 0x001fea0003c3ffff */
.L_x_92:
        /* <DEDUP_REMOVED lines=16> */
.L_x_110:


//--------------------- .text._Z18monteCarlopiKernelPiP17curandStateXORWOWi --------------------------
	.section	.text._Z18monteCarlopiKernelPiP17curandStateXORWOWi,"ax",@progbits
	.align	128
        .global         _Z18monteCarlopiKernelPiP17curandStateXORWOWi
        .type           _Z18monteCarlopiKernelPiP17curandStateXORWOWi,@function
        .size           _Z18monteCarlopiKernelPiP17curandStateXORWOWi,(.L_x_124 - _Z18monteCarlopiKernelPiP17curandStateXORWOWi)
        .other          _Z18monteCarlopiKernelPiP17curandStateXORWOWi,@"STO_CUDA_ENTRY STV_DEFAULT"
_Z18monteCarlopiKernelPiP17curandStateXORWOWi:
.text._Z18monteCarlopiKernelPiP17curandStateXORWOWi:
[----:B------:R-:W-:Y:S01]  /*0000*/  LDC R1, c[0x0][0x37c] ;  /* 0x0000df00ff017b82 */ /* 0x000fe20000000800 */
[----:B------:R-:W0:Y:S07]  /*0010*/  S2R R5, SR_TID.X ;  /* 0x0000000000057919 */ /* 0x000e2e0000002100 */
[----:B------:R-:W1:Y:S01]  /*0020*/  LDC R17, c[0x0][0x390] ;  /* 0x0000e400ff117b82 */ /* 0x000e620000000800 */
[----:B------:R-:W2:Y:S07]  /*0030*/  LDCU.64 UR4, c[0x0][0x358] ;  /* 0x00006b00ff0477ac */ /* 0x000eae0008000a00 */
[----:B------:R-:W0:Y:S08]  /*0040*/  S2UR UR6, SR_CTAID.X ;  /* 0x00000000000679c3 */ /* 0x000e300000002500 */
[----:B------:R-:W0:Y:S08]  /*0050*/  LDC R0, c[0x0][0x360] ;  /* 0x0000d800ff007b82 */ /* 0x000e300000000800 */
[----:B------:R-:W3:Y:S01]  /*0060*/  LDC.64 R2, c[0x0][0x388] ;  /* 0x0000e200ff027b82 */ /* 0x000ee20000000a00 */
[----:B-1----:R-:W-:Y:S01]  /*0070*/  ISETP.GE.AND P0, PT, R17, 0x1, PT ;  /* 0x000000011100780c */ /* 0x002fe20003f06270 */
[----:B------:R-:W-:-:S02]  /*0080*/  IMAD.MOV.U32 R14, RZ, RZ, RZ ;  /* 0x000000ffff0e7224 */ /* 0x000fc400078e00ff */
[----:B0-----:R-:W-:-:S04]  /*0090*/  IMAD R0, R0, UR6, R5 ;  /* 0x0000000600007c24 */ /* 0x001fc8000f8e0205 */
[----:B---3--:R-:W-:-:S05]  /*00a0*/  IMAD.WIDE R2, R0, 0x30, R2 ;  /* 0x0000003000027825 */ /* 0x008fca00078e0202 */
[----:B--2---:R0:W5:Y:S04]  /*00b0*/  LDG.E R15, desc[UR4][R2.64+0x20] ;  /* 0x00002004020f7981 */ /* 0x004168000c1e1900 */
[----:B------:R0:W5:Y:S04]  /*00c0*/  LDG.E.64 R4, desc[UR4][R2.64+0x28] ;  /* 0x0000280402047981 */ /* 0x000168000c1e1b00 */
[----:B------:R0:W5:Y:S04]  /*00d0*/  LDG.E.64 R6, desc[UR4][R2.64] ;  /* 0x0000000402067981 */ /* 0x000168000c1e1b00 */
[----:B------:R0:W5:Y:S04]  /*00e0*/  LDG.E.64 R8, desc[UR4][R2.64+0x8] ;  /* 0x0000080402087981 */ /* 0x000168000c1e1b00 */
[----:B------:R0:W5:Y:S04]  /*00f0*/  LDG.E.64 R10, desc[UR4][R2.64+0x10] ;  /* 0x00001004020a7981 */ /* 0x000168000c1e1b00 */
[----:B------:R0:W5:Y:S01]  /*0100*/  LDG.E.64 R12, desc[UR4][R2.64+0x18] ;  /* 0x00001804020c7981 */ /* 0x000162000c1e1b00 */
[----:B------:R-:W-:Y:S05]  /*0110*/  @!P0 BRA `(.L_x_93) ;  /* 0x00000008004c8947 */ /* 0x000fea0003800000 */
[C---:B------:R-:W-:Y:S01]  /*0120*/  ISETP.GE.U32.AND P0, PT, R17.reuse, 0x4, PT ;  /* 0x000000041100780c */ /* 0x040fe20003f06070 */
[----:B------:R-:W-:Y:S01]  /*0130*/  IMAD.MOV.U32 R14, RZ, RZ, RZ ;  /* 0x000000ffff0e7224 */ /* 0x000fe200078e00ff */
[----:B------:R-:W-:Y:S01]  /*0140*/  LOP3.LUT R16, R17, 0x3, RZ, 0xc0, !PT ;  /* 0x0000000311107812 */ /* 0x000fe200078ec0ff */
[----:B-----5:R-:W-:-:S10]  /*0150*/  IMAD.MOV.U32 R18, RZ, RZ, R6 ;  /* 0x000000ffff127224 */ /* 0x020fd400078e0006 */
[----:B------:R-:W-:Y:S05]  /*0160*/  @!P0 BRA `(.L_x_94) ;  /* 0x0000000400988947 */ /* 0x000fea0003800000 */
[----:B------:R-:W-:Y:S01]  /*0170*/  LOP3.LUT R19, R17, 0x7ffffffc, RZ, 0xc0, !PT ;  /* 0x7ffffffc11137812 */ /* 0x000fe200078ec0ff */
[----:B------:R-:W-:Y:S02]  /*0180*/  VIADD R18, R6, 0x161f14 ;  /* 0x00161f1406127836 */ /* 0x000fe40000000000 */
[----:B------:R-:W-:Y:S02]  /*0190*/  IMAD.MOV.U32 R14, RZ, RZ, RZ ;  /* 0x000000ffff0e7224 */ /* 0x000fe400078e00ff */
[----:B------:R-:W-:-:S07]  /*01a0*/  IMAD.MOV R19, RZ, RZ, -R19 ;  /* 0x000000ffff137224 */ /* 0x000fce00078e0a13 */
.L_x_95:
[----:B------:R-:W-:Y:S01]  /*01b0*/  SHF.R.U32.HI R20, RZ, 0x2, R7 ;  /* 0x00000002ff147819 */ /* 0x000fe20000011607 */
[----:B------:R-:W-:Y:S01]  /*01c0*/  IMAD.SHL.U32 R22, R11, 0x10, RZ ;  /* 0x000000100b167824 */ /* 0x000fe200078e00ff */
[----:B------:R-:W-:Y:S01]  /*01d0*/  SHF.R.U32.HI R21, RZ, 0x2, R8 ;  /* 0x00000002ff157819 */ /* 0x000fe20000011608 */
[----:B------:R-:W-:Y:S01]  /*01e0*/  VIADD R19, R19, 0x4 ;  /* 0x0000000413137836 */ /* 0x000fe20000000000 */
[----:B------:R-:W-:Y:S02]  /*01f0*/  LOP3.LUT R20, R20, R7, RZ, 0x3c, !PT ;  /* 0x0000000714147212 */ /* 0x000fe400078e3cff */
[----:B------:R-:W-:-:S03]  /*0200*/  LOP3.LUT R8, R21, R8, RZ, 0x3c, !PT ;  /* 0x0000000815087212 */ /* 0x000fc600078e3cff */
[----:B------:R-:W-:-:S05]  /*0210*/  IMAD.SHL.U32 R7, R20, 0x2, RZ ;  /* 0x0000000214077824 */ /* 0x000fca00078e00ff */
[----:B------:R-:W-:Y:S02]  /*0220*/  LOP3.LUT R7, R11, R22, R7, 0x96, !PT ;  /* 0x000000160b077212 */ /* 0x000fe400078e9607 */
[----:B------:R-:W-:Y:S02]  /*0230*/  SHF.R.U32.HI R22, RZ, 0x2, R9 ;  /* 0x00000002ff167819 */ /* 0x000fe40000011609 */
[----:B------:R-:W-:Y:S01]  /*0240*/  LOP3.LUT R21, R7, R20, RZ, 0x3c, !PT ;  /* 0x0000001407157212 */ /* 0x000fe200078e3cff */
[----:B------:R-:W-:Y:S01]  /*0250*/  IMAD.SHL.U32 R20, R8, 0x2, RZ ;  /* 0x0000000208147824 */ /* 0x000fe200078e00ff */
[----:B------:R-:W-:Y:S02]  /*0260*/  LOP3.LUT R22, R22, R9, RZ, 0x3c, !PT ;  /* 0x0000000916167212 */ /* 0x000fe400078e3cff */
[----:B------:R-:W-:Y:S01]  /*0270*/  SHF.R.U32.HI R9, RZ, 0x2, R10 ;  /* 0x00000002ff097819 */ /* 0x000fe2000001160a */
[----:B------:R-:W-:-:S03]  /*0280*/  IMAD.SHL.U32 R7, R21, 0x10, RZ ;  /* 0x0000001015077824 */ /* 0x000fc600078e00ff */
[----:B------:R-:W-:Y:S02]  /*0290*/  LOP3.LUT R9, R9, R10, RZ, 0x3c, !PT ;  /* 0x0000000a09097212 */ /* 0x000fe400078e3cff */
[----:B------:R-:W-:Y:S02]  /*02a0*/  LOP3.LUT R20, R8, R20, R7, 0x96, !PT ;  /* 0x0000001408147212 */ /* 0x000fe400078e9607 */
[----:B------:R-:W-:Y:S02]  /*02b0*/  SHF.L.U32 R7, R22, 0x1, RZ ;  /* 0x0000000116077819 */ /* 0x000fe400000006ff */
[----:B------:R-:W-:Y:S02]  /*02c0*/  LOP3.LUT R25, R20, R21, RZ, 0x3c, !PT ;  /* 0x0000001514197212 */ /* 0x000fe400078e3cff */
[----:B------:R-:W-:Y:S02]  /*02d0*/  SHF.R.U32.HI R10, RZ, 0x2, R11 ;  /* 0x00000002ff0a7819 */ /* 0x000fe4000001160b */
[----:B------:R-:W-:Y:S01]  /*02e0*/  SHF.R.U32.HI R20, RZ, 0x2, R21 ;  /* 0x00000002ff147819 */ /* 0x000fe20000011615 */
[----:B------:R-:W-:Y:S01]  /*02f0*/  IMAD.SHL.U32 R8, R25, 0x10, RZ ;  /* 0x0000001019087824 */ /* 0x000fe200078e00ff */
[----:B------:R-:W-:-:S02]  /*0300*/  LOP3.LUT R10, R10, R11, RZ, 0x3c, !PT ;  /* 0x0000000b0a0a7212 */ /* 0x000fc400078e3cff */
[----:B------:R-:W-:Y:S02]  /*0310*/  LOP3.LUT R20, R20, R21, RZ, 0x3c, !PT ;  /* 0x0000001514147212 */ /* 0x000fe400078e3cff */
[----:B------:R-:W-:Y:S02]  /*0320*/  LOP3.LUT R7, R25, R8, R7, 0x96, !PT ;  /* 0x0000000819077212 */ /* 0x000fe400078e9607 */
[----:B------:R-:W-:Y:S02]  /*0330*/  IADD3 R21, PT, PT, R18, -0x10974f, R21 ;  /* 0xffef68b112157810 */ /* 0x000fe40007ffe015 */
[----:B------:R-:W-:Y:S01]  /*0340*/  LOP3.LUT R23, R7, R22, RZ, 0x3c, !PT ;  /* 0x0000001607177212 */ /* 0x000fe200078e3cff */
[----:B------:R-:W-:Y:S01]  /*0350*/  IMAD.SHL.U32 R7, R9, 0x2, RZ ;  /* 0x0000000209077824 */ /* 0x000fe200078e00ff */
[----:B------:R-:W-:Y:S02]  /*0360*/  SHF.R.U32.HI R22, RZ, 0x2, R25 ;  /* 0x00000002ff167819 */ /* 0x000fe40000011619 */
[----:B------:R-:W-:Y:S01]  /*0370*/  I2FP.F32.U32 R21, R21 ;  /* 0x0000001500157245 */ /* 0x000fe20000201000 */
[----:B------:R-:W-:Y:S01]  /*0380*/  IMAD.SHL.U32 R8, R23, 0x10, RZ ;  /* 0x0000001017087824 */ /* 0x000fe200078e00ff */
[----:B------:R-:W-:-:S02]  /*0390*/  LOP3.LUT R22, R22, R25, RZ, 0x3c, !PT ;  /* 0x0000001916167212 */ /* 0x000fc400078e3cff */
[----:B------:R-:W-:Y:S02]  /*03a0*/  IADD3 R25, PT, PT, R18, -0xb0f8a, R25 ;  /* 0xfff4f07612197810 */ /* 0x000fe40007ffe019 */
[----:B------:R-:W-:Y:S01]  /*03b0*/  LOP3.LUT R8, R9, R7, R8, 0x96, !PT ;  /* 0x0000000709087212 */ /* 0x000fe200078e9608 */
[----:B------:R-:W-:Y:S01]  /*03c0*/  IMAD.SHL.U32 R9, R10, 0x2, RZ ;  /* 0x000000020a097824 */ /* 0x000fe200078e00ff */
[----:B------:R-:W-:Y:S01]  /*03d0*/  I2FP.F32.U32 R25, R25 ;  /* 0x0000001900197245 */ /* 0x000fe20000201000 */
[----:B------:R-:W-:Y:S01]  /*03e0*/  IMAD.SHL.U32 R11, R22, 0x2, RZ ;  /* 0x00000002160b7824 */ /* 0x000fe200078e00ff */
[----:B------:R-:W-:-:S05]  /*03f0*/  LOP3.LUT R7, R8, R23, RZ, 0x3c, !PT ;  /* 0x0000001708077212 */ /* 0x000fca00078e3cff */
[----:B------:R-:W-:-:S05]  /*0400*/  IMAD.SHL.U32 R8, R7, 0x10, RZ ;  /* 0x0000001007087824 */ /* 0x000fca00078e00ff */
[----:B------:R-:W-:-:S04]  /*0410*/  LOP3.LUT R9, R7, R8, R9, 0x96, !PT ;  /* 0x0000000807097212 */ /* 0x000fc800078e9609 */
[----:B------:R-:W-:Y:S01]  /*0420*/  LOP3.LUT R8, R9, R10, RZ, 0x3c, !PT ;  /* 0x0000000a09087212 */ /* 0x000fe200078e3cff */
[----:B------:R-:W-:-:S04]  /*0430*/  IMAD.SHL.U32 R10, R20, 0x2, RZ ;  /* 0x00000002140a7824 */ /* 0x000fc800078e00ff */
[----:B------:R-:W-:-:S05]  /*0440*/  IMAD.SHL.U32 R9, R8, 0x10, RZ ;  /* 0x0000001008097824 */ /* 0x000fca00078e00ff */
[----:B------:R-:W-:Y:S02]  /*0450*/  LOP3.LUT R9, R20, R10, R9, 0x96, !PT ;  /* 0x0000000a14097212 */ /* 0x000fe400078e9609 */
[--C-:B------:R-:W-:Y:S02]  /*0460*/  SHF.R.U32.HI R20, RZ, 0x2, R23.reuse ;  /* 0x00000002ff147819 */ /* 0x100fe40000011617 */
[----:B------:R-:W-:Y:S02]  /*0470*/  LOP3.LUT R9, R9, R8, RZ, 0x3c, !PT ;  /* 0x0000000809097212 */ /* 0x000fe400078e3cff */
[----:B------:R-:W-:Y:S02]  /*0480*/  LOP3.LUT R20, R20, R23, RZ, 0x3c, !PT ;  /* 0x0000001714147212 */ /* 0x000fe400078e3cff */
[----:B------:R-:W-:Y:S02]  /*0490*/  SHF.L.U32 R10, R9, 0x4, RZ ;  /* 0x00000004090a7819 */ /* 0x000fe400000006ff */
[----:B------:R-:W-:-:S02]  /*04a0*/  IADD3 R23, PT, PT, R18, -0x587c5, R23 ;  /* 0xfffa783b12177810 */ /* 0x000fc40007ffe017 */
[----:B------:R-:W-:Y:S02]  /*04b0*/  LOP3.LUT R11, R9, R10, R11, 0x96, !PT ;  /* 0x0000000a090b7212 */ /* 0x000fe400078e960b */
[----:B------:R-:W-:Y:S02]  /*04c0*/  I2FP.F32.U32 R23, R23 ;  /* 0x0000001700177245 */ /* 0x000fe40000201000 */
[----:B------:R-:W-:Y:S01]  /*04d0*/  LOP3.LUT R10, R11, R22, RZ, 0x3c, !PT ;  /* 0x000000160b0a7212 */ /* 0x000fe200078e3cff */
[----:B------:R-:W-:-:S04]  /*04e0*/  IMAD.SHL.U32 R22, R20, 0x2, RZ ;  /* 0x0000000214167824 */ /* 0x000fc800078e00ff */
[----:B------:R-:W-:-:S05]  /*04f0*/  IMAD.SHL.U32 R11, R10, 0x10, RZ ;  /* 0x000000100a0b7824 */ /* 0x000fca00078e00ff */
[----:B------:R-:W-:Y:S01]  /*0500*/  LOP3.LUT R11, R20, R22, R11, 0x96, !PT ;  /* 0x00000016140b7212 */ /* 0x000fe200078e960b */
[----:B------:R-:W-:Y:S02]  /*0510*/  IMAD.IADD R22, R7, 0x1, R18 ;  /* 0x0000000107167824 */ /* 0x000fe400078e0212 */
[----:B------:R-:W-:Y:S01]  /*0520*/  IMAD.MOV.U32 R20, RZ, RZ, 0x2f800000 ;  /* 0x2f800000ff147424 */ /* 0x000fe200078e00ff */
[----:B------:R-:W-:Y:S02]  /*0530*/  LOP3.LUT R11, R11, R10, RZ, 0x3c, !PT ;  /* 0x0000000a0b0b7212 */ /* 0x000fe400078e3cff */
[----:B------:R-:W-:Y:S01]  /*0540*/  I2FP.F32.U32 R27, R22 ;  /* 0x00000016001b7245 */ /* 0x000fe20000201000 */
[-C--:B------:R-:W-:Y:S01]  /*0550*/  FFMA R25, R25, R20.reuse, 1.1641532182693481445e-10 ;  /* 0x2f00000019197423 */ /* 0x080fe20000000014 */
[-C--:B------:R-:W-:Y:S01]  /*0560*/  FFMA R21, R21, R20.reuse, 1.1641532182693481445e-10 ;  /* 0x2f00000015157423 */ /* 0x080fe20000000014 */
[-C--:B------:R-:W-:Y:S01]  /*0570*/  FFMA R23, R23, R20.reuse, 1.1641532182693481445e-10 ;  /* 0x2f00000017177423 */ /* 0x080fe20000000014 */
[C---:B------:R-:W-:Y:S01]  /*0580*/  IADD3 R26, PT, PT, R18.reuse, 0x161f14, R11 ;  /* 0x00161f14121a7810 */ /* 0x040fe20007ffe00b */
[----:B------:R-:W-:Y:S01]  /*0590*/  FFMA R27, R27, R20, 1.1641532182693481445e-10 ;  /* 0x2f0000001b1b7423 */ /* 0x000fe20000000014 */
[----:B------:R-:W-:Y:S01]  /*05a0*/  FMUL R22, R25, R25 ;  /* 0x0000001919167220 */ /* 0x000fe20000400000 */
[----:B------:R-:W-:-:S02]  /*05b0*/  IADD3 R25, PT, PT, R18, 0xb0f8a, R9 ;  /* 0x000b0f8a12197810 */ /* 0x000fc40007ffe009 */
[----:B------:R-:W-:Y:S01]  /*05c0*/  FMUL R24, R27, R27 ;  /* 0x0000001b1b187220 */ /* 0x000fe20000400000 */
[----:B------:R-:W-:Y:S01]  /*05d0*/  FFMA R21, R21, R21, R22 ;  /* 0x0000001515157223 */ /* 0x000fe20000000016 */
[----:B------:R-:W-:Y:S02]  /*05e0*/  I2FP.F32.U32 R25, R25 ;  /* 0x0000001900197245 */ /* 0x000fe40000201000 */
[----:B------:R-:W-:Y:S01]  /*05f0*/  FFMA R22, R23, R23, R24 ;  /* 0x0000001717167223 */ /* 0x000fe20000000018 */
[----:B------:R-:W-:Y:S02]  /*0600*/  IADD3 R23, PT, PT, R18, 0x587c5, R8 ;  /* 0x000587c512177810 */ /* 0x000fe40007ffe008 */
[----:B------:R-:W-:Y:S01]  /*0610*/  FSETP.GTU.AND P0, PT, R21, 1, PT ;  /* 0x3f8000001500780b */ /* 0x000fe20003f0c000 */
[-C--:B------:R-:W-:Y:S01]  /*0620*/  FFMA R25, R25, R20.reuse, 1.1641532182693481445e-10 ;  /* 0x2f00000019197423 */ /* 0x080fe20000000014 */
[----:B------:R-:W-:Y:S02]  /*0630*/  I2FP.F32.U32 R23, R23 ;  /* 0x0000001700177245 */ /* 0x000fe40000201000 */
[----:B------:R-:W-:Y:S01]  /*0640*/  FSETP.GTU.AND P1, PT, R22, 1, PT ;  /* 0x3f8000001600780b */ /* 0x000fe20003f2c000 */
[----:B------:R-:W-:Y:S01]  /*0650*/  FMUL R24, R25, R25 ;  /* 0x0000001919187220 */ /* 0x000fe20000400000 */
[----:B------:R-:W-:Y:S01]  /*0660*/  IADD3 R21, PT, PT, R18, 0x10974f, R10 ;  /* 0x0010974f12157810 */ /* 0x000fe20007ffe00a */
[----:B------:R-:W-:Y:S01]  /*0670*/  FFMA R23, R23, R20, 1.1641532182693481445e-10 ;  /* 0x2f00000017177423 */ /* 0x000fe20000000014 */
[----:B------:R-:W-:Y:S01]  /*0680*/  I2FP.F32.U32 R25, R26 ;  /* 0x0000001a00197245 */ /* 0x000fe20000201000 */
[----:B------:R-:W-:Y:S01]  /*0690*/  VIADD R22, R14, 0x1 ;  /* 0x000000010e167836 */ /* 0x000fe20000000000 */
[----:B------:R-:W-:Y:S01]  /*06a0*/  I2FP.F32.U32 R21, R21 ;  /* 0x0000001500157245 */ /* 0x000fe20000201000 */
[----:B------:R-:W-:Y:S01]  /*06b0*/  FFMA R24, R23, R23, R24 ;  /* 0x0000001717187223 */ /* 0x000fe20000000018 */
[----:B------:R-:W-:-:S02]  /*06c0*/  VIADD R18, R18, 0x2c3e28 ;  /* 0x002c3e2812127836 */ /* 0x000fc40000000000 */
[-C--:B------:R-:W-:Y:S01]  /*06d0*/  FFMA R25, R25, R20.reuse, 1.1641532182693481445e-10 ;  /* 0x2f00000019197423 */ /* 0x080fe20000000014 */
[----:B------:R-:W-:Y:S02]  /*06e0*/  @P0 IMAD.MOV R22, RZ, RZ, R14 ;  /* 0x000000ffff160224 */ /* 0x000fe400078e020e */
[----:B------:R-:W-:Y:S01]  /*06f0*/  FFMA R21, R21, R20, 1.1641532182693481445e-10 ;  /* 0x2f00000015157423 */ /* 0x000fe20000000014 */
[----:B------:R-:W-:Y:S01]  /*0700*/  FSETP.GTU.AND P0, PT, R24, 1, PT ;  /* 0x3f8000001800780b */ /* 0x000fe20003f0c000 */
[----:B------:R-:W-:Y:S01]  /*0710*/  FMUL R14, R25, R25 ;  /* 0x00000019190e7220 */ /* 0x000fe20000400000 */
[----:B------:R-:W-:Y:S02]  /*0720*/  VIADD R20, R22, 0x1 ;  /* 0x0000000116147836 */ /* 0x000fe40000000000 */
[----:B------:R-:W-:Y:S02]  /*0730*/  @P1 IMAD.MOV R20, RZ, RZ, R22 ;  /* 0x000000ffff141224 */ /* 0x000fe400078e0216 */
[----:B------:R-:W-:-:S03]  /*0740*/  FFMA R14, R21, R21, R14 ;  /* 0x00000015150e7223 */ /* 0x000fc6000000000e */
[----:B------:R-:W-:Y:S02]  /*0750*/  IADD3 R21, PT, PT, R20, 0x1, RZ ;  /* 0x0000000114157810 */ /* 0x000fe40007ffe0ff */
[----:B------:R-:W-:Y:S02]  /*0760*/  FSETP.GTU.AND P1, PT, R14, 1, PT ;  /* 0x3f8000000e00780b */ /* 0x000fe40003f2c000 */
[----:B------:R-:W-:Y:S01]  /*0770*/  @P0 IMAD.MOV R21, RZ, RZ, R20 ;  /* 0x000000ffff150224 */ /* 0x000fe200078e0214 */
[----:B------:R-:W-:-:S03]  /*0780*/  ISETP.NE.AND P0, PT, R19, RZ, PT ;  /* 0x000000ff1300720c */ /* 0x000fc60003f05270 */
[----:B------:R-:W-:-:S07]  /*0790*/  VIADD R14, R21, 0x1 ;  /* 0x00000001150e7836 */ /* 0x000fce0000000000 */
[----:B------:R-:W-:-:S03]  /*07a0*/  @P1 IMAD.MOV R14, RZ, RZ, R21 ;  /* 0x000000ffff0e1224 */ /* 0x000fc600078e0215 */
[----:B------:R-:W-:Y:S05]  /*07b0*/  @P0 BRA `(.L_x_95) ;  /* 0xfffffff8007c0947 */ /* 0x000fea000383ffff */
[----:B------:R-:W-:-:S07]  /*07c0*/  VIADD R18, R18, 0xffe9e0ec ;  /* 0xffe9e0ec12127836 */ /* 0x000fce0000000000 */
.L_x_94:
[----:B------:R-:W-:Y:S01]  /*07d0*/  ISETP.NE.AND P0, PT, R16, RZ, PT ;  /* 0x000000ff1000720c */ /* 0x000fe20003f05270 */
[----:B------:R-:W-:-:S12]  /*07e0*/  IMAD R6, R17, 0xb0f8a, R6 ;  /* 0x000b0f8a11067824 */ /* 0x000fd800078e0206 */
[----:B------:R-:W-:Y:S05]  /*07f0*/  @!P0 BRA `(.L_x_93) ;  /* 0x0000000000948947 */ /* 0x000fea0003800000 */
[----:B------:R-:W-:Y:S01]  /*0800*/  VIADD R17, R18, 0xb0f8a ;  /* 0x000b0f8a12117836 */ /* 0x000fe20000000000 */
[----:B------:R-:W-:Y:S01]  /*0810*/  MOV R19, R8 ;  /* 0x0000000800137202 */ /* 0x000fe20000000f00 */
[----:B------:R-:W-:-:S07]  /*0820*/  IMAD.MOV R16, RZ, RZ, -R16 ;  /* 0x000000ffff107224 */ /* 0x000fce00078e0a10 */
.L_x_96:
[----:B------:R-:W-:Y:S01]  /*0830*/  SHF.R.U32.HI R8, RZ, 0x2, R7 ;  /* 0x00000002ff087819 */ /* 0x000fe20000011607 */
[----:B------:R-:W-:Y:S01]  /*0840*/  IMAD.SHL.U32 R18, R11, 0x10, RZ ;  /* 0x000000100b127824 */ /* 0x000fe200078e00ff */
[----:B------:R-:W-:Y:S01]  /*0850*/  SHF.R.U32.HI R20, RZ, 0x2, R19 ;  /* 0x00000002ff147819 */ /* 0x000fe20000011613 */
[----:B------:R-:W-:Y:S01]  /*0860*/  VIADD R16, R16, 0x1 ;  /* 0x0000000110107836 */ /* 0x000fe20000000000 */
[----:B------:R-:W-:Y:S02]  /*0870*/  LOP3.LUT R7, R8, R7, RZ, 0x3c, !PT ;  /* 0x0000000708077212 */ /* 0x000fe400078e3cff */
[----:B------:R-:W-:Y:S02]  /*0880*/  LOP3.LUT R20, R20, R19, RZ, 0x3c, !PT ;  /* 0x0000001314147212 */ /* 0x000fe400078e3cff */
[----:B------:R-:W-:Y:S01]  /*0890*/  ISETP.NE.AND P1, PT, R16, RZ, PT ;  /* 0x000000ff1000720c */ /* 0x000fe20003f25270 */
[----:B------:R-:W-:-:S05]  /*08a0*/  IMAD.SHL.U32 R8, R7, 0x2, RZ ;  /* 0x0000000207087824 */ /* 0x000fca00078e00ff */
[----:B------:R-:W-:Y:S01]  /*08b0*/  LOP3.LUT R18, R11, R18, R8, 0x96, !PT ;  /* 0x000000120b127212 */ /* 0x000fe200078e9608 */
[----:B------:R-:W-:-:S03]  /*08c0*/  IMAD.MOV.U32 R8, RZ, RZ, R10 ;  /* 0x000000ffff087224 */ /* 0x000fc600078e000a */
[----:B------:R-:W-:Y:S01]  /*08d0*/  LOP3.LUT R10, R18, R7, RZ, 0x3c, !PT ;  /* 0x00000007120a7212 */ /* 0x000fe200078e3cff */
[----:B------:R-:W-:-:S04]  /*08e0*/  IMAD.SHL.U32 R18, R20, 0x2, RZ ;  /* 0x0000000214127824 */ /* 0x000fc800078e00ff */
[----:B------:R-:W-:-:S05]  /*08f0*/  IMAD.SHL.U32 R7, R10, 0x10, RZ ;  /* 0x000000100a077824 */ /* 0x000fca00078e00ff */
[----:B------:R-:W-:Y:S01]  /*0900*/  LOP3.LUT R7, R20, R18, R7, 0x96, !PT ;  /* 0x0000001214077212 */ /* 0x000fe200078e9607 */
[----:B------:R-:W-:-:S03]  /*0910*/  IMAD.MOV.U32 R20, RZ, RZ, 0x2f800000 ;  /* 0x2f800000ff147424 */ /* 0x000fc600078e00ff */
[----:B------:R-:W-:Y:S02]  /*0920*/  LOP3.LUT R18, R7, R10, RZ, 0x3c, !PT ;  /* 0x0000000a07127212 */ /* 0x000fe400078e3cff */
[----:B------:R-:W-:-:S03]  /*0930*/  IADD3 R7, PT, PT, R17, -0x587c5, R10 ;  /* 0xfffa783b11077810 */ /* 0x000fc60007ffe00a */
[----:B------:R-:W-:Y:S01]  /*0940*/  IMAD.IADD R19, R18, 0x1, R17 ;  /* 0x0000000112137824 */ /* 0x000fe200078e0211 */
[----:B------:R-:W-:Y:S01]  /*0950*/  I2FP.F32.U32 R7, R7 ;  /* 0x0000000700077245 */ /* 0x000fe20000201000 */
[----:B------:R-:W-:-:S03]  /*0960*/  VIADD R17, R17, 0xb0f8a ;  /* 0x000b0f8a11117836 */ /* 0x000fc60000000000 */
[----:B------:R-:W-:Y:S01]  /*0970*/  I2FP.F32.U32 R19, R19 ;  /* 0x0000001300137245 */ /* 0x000fe20000201000 */
[----:B------:R-:W-:-:S04]  /*0980*/  FFMA R7, R7, R20, 1.1641532182693481445e-10 ;  /* 0x2f00000007077423 */ /* 0x000fc80000000014 */
[----:B------:R-:W-:-:S04]  /*0990*/  FFMA R19, R19, R20, 1.1641532182693481445e-10 ;  /* 0x2f00000013137423 */ /* 0x000fc80000000014 */
[----:B------:R-:W-:Y:S01]  /*09a0*/  FMUL R20, R19, R19 ;  /* 0x0000001313147220 */ /* 0x000fe20000400000 */
[----:B------:R-:W-:-:S03]  /*09b0*/  IMAD.MOV.U32 R19, RZ, RZ, R8 ;  /* 0x000000ffff137224 */ /* 0x000fc600078e0008 */
[----:B------:R-:W-:Y:S01]  /*09c0*/  FFMA R20, R7, R7, R20 ;  /* 0x0000000707147223 */ /* 0x000fe20000000014 */
[----:B------:R-:W-:Y:S02]  /*09d0*/  IMAD.MOV.U32 R7, RZ, RZ, R9 ;  /* 0x000000ffff077224 */ /* 0x000fe400078e0009 */
[----:B------:R-:W-:Y:S02]  /*09e0*/  IMAD.MOV.U32 R9, RZ, RZ, R11 ;  /* 0x000000ffff097224 */ /* 0x000fe400078e000b */
[----:B------:R-:W-:Y:S01]  /*09f0*/  FSETP.GTU.AND P0, PT, R20, 1, PT ;  /* 0x3f8000001400780b */ /* 0x000fe20003f0c000 */
[----:B------:R-:W-:Y:S01]  /*0a00*/  IMAD.MOV.U32 R11, RZ, RZ, R18 ;  /* 0x000000ffff0b7224 */ /* 0x000fe200078e0012 */
[----:B------:R-:W-:-:S11]  /*0a10*/  IADD3 R20, PT, PT, R14, 0x1, RZ ;  /* 0x000000010e147810 */ /* 0x000fd60007ffe0ff */
[----:B------:R-:W-:-:S04]  /*0a20*/  @P0 IMAD.MOV R20, RZ, RZ, R14 ;  /* 0x000000ffff140224 */ /* 0x000fc800078e020e */
[----:B------:R-:W-:Y:S01]  /*0a30*/  IMAD.MOV.U32 R14, RZ, RZ, R20 ;  /* 0x000000ffff0e7224 */ /* 0x000fe200078e0014 */
[----:B------:R-:W-:Y:S06]  /*0a40*/  @P1 BRA `(.L_x_96) ;  /* 0xfffffffc00781947 */ /* 0x000fec000383ffff */
.L_x_93:
[----:B------:R-:W1:Y:S02]  /*0a50*/  LDC.64 R16, c[0x0][0x380] ;  /* 0x0000e000ff107b82 */ /* 0x000e640000000a00 */
[----:B-1----:R-:W-:-:S05]  /*0a60*/  IMAD.WIDE R16, R0, 0x4, R16 ;  /* 0x0000000400107825 */ /* 0x002fca00078e0210 */
        /* <DEDUP_REMOVED lines=8> */
.L_x_97:
        /* <DEDUP_REMOVED lines=9> */
.L_x_124:


//--------------------- .text._Z13initRngKernelP17curandStateXORWOWyi --------------------------
	.section	.text._Z13initRngKernelP17curandStateXORWOWyi,"ax",@progbits
	.align	128
        .global         _Z13initRngKernelP17curandStateXORWOWyi
        .type           _Z13initRngKernelP17curandStateXORWOWyi,@function
        .size           _Z13initRngKernelP17curandStateXORWOWyi,(.L_x_125 - _Z13initRngKernelP17curandStateXORWOWyi)
        .other          _Z13initRngKernelP17curandStateXORWOWyi,@"STO_CUDA_ENTRY STV_DEFAULT"
_Z13initRngKernelP17curandStateXORWOWyi:
.text._Z13initRngKernelP17curandStateXORWOWyi:
        /* <DEDUP_REMOVED lines=10> */
[----:B------:R-:W-:Y:S01]  /*00a0*/  ISETP.NE.AND P0, PT, R13, RZ, PT ;  /* 0x000000ff0d00720c */ /* 0x000fe20003f05270 */
[----:B------:R-:W-:Y:S05]  /*00b0*/  BSSY.RECONVERGENT B0, `(.L_x_98) ;  /* 0x00000e1000007945 */ /* 0x000fea0003800200 */
[----:B------:R-:W2:Y:S01]  /*00c0*/  LDC.64 R6, c[0x0][0x380] ;  /* 0x0000e000ff067b82 */ /* 0x000ea20000000a00 */
[----:B0-----:R-:W-:Y:S02]  /*00d0*/  LOP3.LUT R0, R2, 0xaad26b49, RZ, 0x3c, !PT ;  /* 0xaad26b4902007812 */ /* 0x001fe400078e3cff */
[----:B------:R-:W-:-:S03]  /*00e0*/  LOP3.LUT R2, R3, 0xf7dcefdd, RZ, 0x3c, !PT ;  /* 0xf7dcefdd03027812 */ /* 0x000fc600078e3cff */
[----:B------:R-:W-:Y:S02]  /*00f0*/  IMAD R0, R0, 0x4182bed5, RZ ;  /* 0x4182bed500007824 */ /* 0x000fe400078e02ff */
[----:B------:R-:W-:Y:S02]  /*0100*/  IMAD R3, R2, -0x658354e5, RZ ;  /* 0x9a7cab1b02037824 */ /* 0x000fe400078e02ff */
[----:B--2---:R-:W-:Y:S01]  /*0110*/  IMAD.WIDE R6, R13, 0x30, R6 ;  /* 0x000000300d067825 */ /* 0x004fe200078e0206 */
[C---:B------:R-:W-:Y:S02]  /*0120*/  LOP3.LUT R8, R0.reuse, 0x159a55e5, RZ, 0x3c, !PT ;  /* 0x159a55e500087812 */ /* 0x040fe400078e3cff */
[C---:B------:R-:W-:Y:S01]  /*0130*/  IADD3 R4, PT, PT, R0.reuse, 0x64f0c9, R3 ;  /* 0x0064f0c900047810 */ /* 0x040fe20007ffe003 */
[C---:B------:R-:W-:Y:S01]  /*0140*/  VIADD R5, R0.reuse, 0x75bcd15 ;  /* 0x075bcd1500057836 */ /* 0x040fe20000000000 */
[----:B------:R-:W-:Y:S01]  /*0150*/  LOP3.LUT R10, R3, 0x5491333, RZ, 0x3c, !PT ;  /* 0x05491333030a7812 */ /* 0x000fe200078e3cff */
[----:B------:R-:W-:-:S02]  /*0160*/  VIADD R11, R0, 0x583f19 ;  /* 0x00583f19000b7836 */ /* 0x000fc40000000000 */
[----:B------:R-:W-:Y:S01]  /*0170*/  VIADD R9, R3, 0x1f123bb5 ;  /* 0x1f123bb503097836 */ /* 0x000fe20000000000 */
[----:B-1----:R0:W-:Y:S04]  /*0180*/  STG.E.64 desc[UR4][R6.64], R4 ;  /* 0x0000000406007986 */ /* 0x0021e8000c101b04 */
[----:B------:R0:W-:Y:S04]  /*0190*/  STG.E.64 desc[UR4][R6.64+0x8], R8 ;  /* 0x0000080806007986 */ /* 0x0001e8000c101b04 */
[----:B------:R0:W-:Y:S01]  /*01a0*/  STG.E.64 desc[UR4][R6.64+0x10], R10 ;  /* 0x0000100a06007986 */ /* 0x0001e2000c101b04 */
[----:B------:R-:W-:Y:S05]  /*01b0*/  @!P0 BRA `(.L_x_99) ;  /* 0x0000000c00408947 */ /* 0x000fea0003800000 */
[----:B------:R-:W-:Y:S01]  /*01c0*/  SHF.R.S32.HI R0, RZ, 0x1f, R13 ;  /* 0x0000001fff007819 */ /* 0x000fe2000001140d */
[----:B------:R-:W-:-:S07]  /*01d0*/  IMAD.MOV.U32 R12, RZ, RZ, RZ ;  /* 0x000000ffff0c7224 */ /* 0x000fce00078e00ff */
.L_x_105:
[----:B-1----:R-:W-:Y:S01]  /*01e0*/  LOP3.LUT R2, R13, 0x3, RZ, 0xc0, !PT ;  /* 0x000000030d027812 */ /* 0x002fe200078ec0ff */
[----:B------:R-:W-:Y:S03]  /*01f0*/  BSSY.RECONVERGENT B1, `(.L_x_100) ;  /* 0x00000c6000017945 */ /* 0x000fe60003800200 */
[----:B------:R-:W-:-:S04]  /*0200*/  ISETP.NE.U32.AND P0, PT, R2, RZ, PT ;  /* 0x000000ff0200720c */ /* 0x000fc80003f05070 */
[----:B------:R-:W-:-:S13]  /*0210*/  ISETP.NE.AND.EX P0, PT, RZ, RZ, PT, P0 ;  /* 0x000000ffff00720c */ /* 0x000fda0003f05300 */
[----:B------:R-:W-:Y:S05]  /*0220*/  @!P0 BRA `(.L_x_101) ;  /* 0x0000000c00088947 */ /* 0x000fea0003800000 */
[----:B0-----:R-:W0:Y:S01]  /*0230*/  LDC.64 R8, c[0x4][RZ] ;  /* 0x01000000ff087b82 */ /* 0x001e220000000a00 */
[----:B------:R-:W-:Y:S02]  /*0240*/  IMAD.MOV.U32 R14, RZ, RZ, RZ ;  /* 0x000000ffff0e7224 */ /* 0x000fe400078e00ff */
[----:B0-----:R-:W-:-:S07]  /*0250*/  IMAD.WIDE.U32 R8, R12, 0xc80, R8 ;  /* 0x00000c800c087825 */ /* 0x001fce00078e0008 */
.L_x_104:
[----:B-1----:R-:W-:Y:S01]  /*0260*/  IMAD.MOV.U32 R15, RZ, RZ, RZ ;  /* 0x000000ffff0f7224 */ /* 0x002fe200078e00ff */
[----:B------:R-:W-:Y:S01]  /*0270*/  CS2R R2, SRZ ;  /* 0x0000000000027805 */ /* 0x000fe2000001ff00 */
[----:B------:R-:W-:Y:S01]  /*0280*/  IMAD.MOV.U32 R17, RZ, RZ, RZ ;  /* 0x000000ffff117224 */ /* 0x000fe200078e00ff */
[----:B------:R-:W-:-:S07]  /*0290*/  CS2R R4, SRZ ;  /* 0x0000000000047805 */ /* 0x000fce000001ff00 */
.L_x_103:
[----:B------:R-:W-:-:S05]  /*02a0*/  IMAD.WIDE.U32 R10, R17, 0x4, R6 ;  /* 0x00000004110a7825 */ /* 0x000fca00078e0006 */
[----:B------:R0:W5:Y:S01]  /*02b0*/  LDG.E R16, desc[UR4][R10.64+0x4] ;  /* 0x000004040a107981 */ /* 0x000162000c1e1900 */
[----:B------:R-:W-:-:S07]  /*02c0*/  IMAD.MOV.U32 R19, RZ, RZ, RZ ;  /* 0x000000ffff137224 */ /* 0x000fce00078e00ff */
.L_x_102:
[----:B-----5:R-:W-:Y:S01]  /*02d0*/  SHF.R.U32.HI R24, RZ, R19, R16 ;  /* 0x00000013ff187219 */ /* 0x020fe20000011610 */
[----:B0-----:R-:W-:-:S03]  /*02e0*/  IMAD.SHL.U32 R10, R17, 0x20, RZ ;  /* 0x00000020110a7824 */ /* 0x001fc600078e00ff */
[----:B------:R-:W-:Y:S01]  /*02f0*/  LOP3.LUT R11, R24, 0x1, RZ, 0xc0, !PT ;  /* 0x00000001180b7812 */ /* 0x000fe200078ec0ff */
[----:B------:R-:W-:-:S03]  /*0300*/  IMAD.IADD R10, R10, 0x1, R19 ;  /* 0x000000010a0a7824 */ /* 0x000fc600078e0213 */
[----:B------:R-:W-:Y:S01]  /*0310*/  ISETP.NE.U32.AND P0, PT, R11, 0x1, PT ;  /* 0x000000010b00780c */ /* 0x000fe20003f05070 */
[----:B------:R-:W-:-:S03]  /*0320*/  IMAD R11, R10, 0x5, RZ ;  /* 0x000000050a0b7824 */ /* 0x000fc600078e02ff */
[----:B------:R-:W-:Y:S01]  /*0330*/  R2P PR, R24, 0x7e ;  /* 0x0000007e18007804 */ /* 0x000fe20000000000 */
[----:B------:R-:W-:-:S08]  /*0340*/  IMAD.WIDE.U32 R10, R11, 0x4, R8 ;  /* 0x000000040b0a7825 */ /* 0x000fd000078e0008 */
[----:B------:R-:W2:Y:S04]  /*0350*/  @!P0 LDG.E R18, desc[UR4][R10.64] ;  /* 0x000000040a128981 */ /* 0x000ea8000c1e1900 */
[----:B------:R-:W3:Y:S04]  /*0360*/  @!P0 LDG.E R20, desc[UR4][R10.64+0x10] ;  /* 0x000010040a148981 */ /* 0x000ee8000c1e1900 */
[----:B------:R-:W4:Y:S04]  /*0370*/  @P1 LDG.E R22, desc[UR4][R10.64+0x14] ;  /* 0x000014040a161981 */ /* 0x000f28000c1e1900 */
[----:B------:R-:W4:Y:S04]  /*0380*/  @P2 LDG.E R26, desc[UR4][R10.64+0x28] ;  /* 0x000028040a1a2981 */ /* 0x000f28000c1e1900 */
[----:B------:R-:W4:Y:S04]  /*0390*/  @!P0 LDG.E R21, desc[UR4][R10.64+0x4] ;  /* 0x000004040a158981 */ /* 0x000f28000c1e1900 */
[----:B------:R-:W4:Y:S04]  /*03a0*/  @!P0 LDG.E R23, desc[UR4][R10.64+0xc] ;  /* 0x00000c040a178981 */ /* 0x000f28000c1e1900 */
[----:B------:R-:W4:Y:S04]  /*03b0*/  @P1 LDG.E R25, desc[UR4][R10.64+0x18] ;  /* 0x000018040a191981 */ /* 0x000f28000c1e1900 */
[----:B------:R-:W4:Y:S04]  /*03c0*/  @P3 LDG.E R28, desc[UR4][R10.64+0x3c] ;  /* 0x00003c040a1c3981 */ /* 0x000f28000c1e1900 */
[----:B------:R-:W4:Y:S01]  /*03d0*/  @P6 LDG.E R27, desc[UR4][R10.64+0x7c] ;  /* 0x00007c040a1b6981 */ /* 0x000f22000c1e1900 */
[----:B--2---:R-:W-:-:S03]  /*03e0*/  @!P0 LOP3.LUT R15, R15, R18, RZ, 0x3c, !PT ;  /* 0x000000120f0f8212 */ /* 0x004fc600078e3cff */
[----:B------:R-:W2:Y:S01]  /*03f0*/  @!P0 LDG.E R18, desc[UR4][R10.64+0x8] ;  /* 0x000008040a128981 */ /* 0x000ea2000c1e1900 */
[----:B---3--:R-:W-:-:S03]  /*0400*/  @!P0 LOP3.LUT R3, R3, R20, RZ, 0x3c, !PT ;  /* 0x0000001403038212 */ /* 0x008fc600078e3cff */
[----:B------:R-:W3:Y:S01]  /*0410*/  @P1 LDG.E R20, desc[UR4][R10.64+0x24] ;  /* 0x000024040a141981 */ /* 0x000ee2000c1e1900 */
[----:B----4-:R-:W-:-:S03]  /*0420*/  @P1 LOP3.LUT R15, R15, R22, RZ, 0x3c, !PT ;  /* 0x000000160f0f1212 */ /* 0x010fc600078e3cff */
[----:B------:R-:W4:Y:S01]  /*0430*/  @P2 LDG.E R22, desc[UR4][R10.64+0x38] ;  /* 0x000038040a162981 */ /* 0x000f22000c1e1900 */
[----:B------:R-:W-:-:S03]  /*0440*/  @P2 LOP3.LUT R15, R15, R26, RZ, 0x3c, !PT ;  /* 0x0000001a0f0f2212 */ /* 0x000fc600078e3cff */
[----:B------:R-:W4:Y:S01]  /*0450*/  @P4 LDG.E R26, desc[UR4][R10.64+0x50] ;  /* 0x000050040a1a4981 */ /* 0x000f22000c1e1900 */
[----:B------:R-:W-:-:S03]  /*0460*/  @!P0 LOP3.LUT R4, R4, R21, RZ, 0x3c, !PT ;  /* 0x0000001504048212 */ /* 0x000fc600078e3cff */
[----:B------:R-:W4:Y:S01]  /*0470*/  @P1 LDG.E R21, desc[UR4][R10.64+0x20] ;  /* 0x000020040a151981 */ /* 0x000f22000c1e1900 */
[----:B------:R-:W-:-:S03]  /*0480*/  @!P0 LOP3.LUT R2, R2, R23, RZ, 0x3c, !PT ;  /* 0x0000001702028212 */ /* 0x000fc600078e3cff */
[----:B------:R-:W4:Y:S01]  /*0490*/  @P2 LDG.E R23, desc[UR4][R10.64+0x2c] ;  /* 0x00002c040a172981 */ /* 0x000f22000c1e1900 */
[----:B------:R-:W-:-:S03]  /*04a0*/  @P1 LOP3.LUT R4, R4, R25, RZ, 0x3c, !PT ;  /* 0x0000001904041212 */ /* 0x000fc600078e3cff */
[----:B------:R-:W4:Y:S01]  /*04b0*/  @P2 LDG.E R25, desc[UR4][R10.64+0x34] ;  /* 0x000034040a192981 */ /* 0x000f22000c1e1900 */
[----:B--2---:R-:W-:-:S03]  /*04c0*/  @!P0 LOP3.LUT R5, R5, R18, RZ, 0x3c, !PT ;  /* 0x0000001205058212 */ /* 0x004fc600078e3cff */
[----:B------:R-:W2:Y:S01]  /*04d0*/  @P1 LDG.E R18, desc[UR4][R10.64+0x1c] ;  /* 0x00001c040a121981 */ /* 0x000ea2000c1e1900 */
[----:B---3--:R-:W-:-:S03]  /*04e0*/  @P1 LOP3.LUT R3, R3, R20, RZ, 0x3c, !PT ;  /* 0x0000001403031212 */ /* 0x008fc600078e3cff */
[----:B------:R-:W3:Y:S01]  /*04f0*/  @P2 LDG.E R20, desc[UR4][R10.64+0x30] ;  /* 0x000030040a142981 */ /* 0x000ee2000c1e1900 */
[----:B----4-:R-:W-:-:S03]  /*0500*/  @P2 LOP3.LUT R3, R3, R22, RZ, 0x3c, !PT ;  /* 0x0000001603032212 */ /* 0x010fc600078e3cff */
[----:B------:R-:W4:Y:S01]  /*0510*/  @P3 LDG.E R22, desc[UR4][R10.64+0x4c] ;  /* 0x00004c040a163981 */ /* 0x000f22000c1e1900 */
[----:B------:R-:W-:-:S04]  /*0520*/  @P3 LOP3.LUT R15, R15, R28, RZ, 0x3c, !PT ;  /* 0x0000001c0f0f3212 */ /* 0x000fc800078e3cff */
[----:B------:R-:W-:Y:S02]  /*0530*/  @P4 LOP3.LUT R15, R15, R26, RZ, 0x3c, !PT ;  /* 0x0000001a0f0f4212 */ /* 0x000fe400078e3cff */
[----:B------:R-:W-:Y:S01]  /*0540*/  @P1 LOP3.LUT R2, R2, R21, RZ, 0x3c, !PT ;  /* 0x0000001502021212 */ /* 0x000fe200078e3cff */
[----:B------:R-:W4:Y:S04]  /*0550*/  @P5 LDG.E R26, desc[UR4][R10.64+0x64] ;  /* 0x000064040a1a5981 */ /* 0x000f28000c1e1900 */
[----:B------:R-:W4:Y:S01]  /*0560*/  @P3 LDG.E R21, desc[UR4][R10.64+0x40] ;  /* 0x000040040a153981 */ /* 0x000f22000c1e1900 */
[----:B------:R-:W-:Y:S02]  /*0570*/  @P2 LOP3.LUT R4, R4, R23, RZ, 0x3c, !PT ;  /* 0x0000001704042212 */ /* 0x000fe400078e3cff */
[----:B------:R-:W-:Y:S01]  /*0580*/  @P2 LOP3.LUT R2, R2, R25, RZ, 0x3c, !PT ;  /* 0x0000001902022212 */ /* 0x000fe200078e3cff */
[----:B------:R-:W4:Y:S04]  /*0590*/  @P3 LDG.E R23, desc[UR4][R10.64+0x48] ;  /* 0x000048040a173981 */ /* 0x000f28000c1e1900 */
[----:B------:R-:W4:Y:S01]  /*05a0*/  @P4 LDG.E R25, desc[UR4][R10.64+0x54] ;  /* 0x000054040a194981 */ /* 0x000f22000c1e1900 */
[----:B--2---:R-:W-:-:S03]  /*05b0*/  @P1 LOP3.LUT R5, R5, R18, RZ, 0x3c, !PT ;  /* 0x0000001205051212 */ /* 0x004fc600078e3cff */
[----:B------:R-:W2:Y:S01]  /*05c0*/  @P3 LDG.E R18, desc[UR4][R10.64+0x44] ;  /* 0x000044040a123981 */ /* 0x000ea2000c1e1900 */
[----:B---3--:R-:W-:-:S03]  /*05d0*/  @P2 LOP3.LUT R5, R5, R20, RZ, 0x3c, !PT ;  /* 0x0000001405052212 */ /* 0x008fc600078e3cff */
[----:B------:R-:W3:Y:S01]  /*05e0*/  @P4 LDG.E R20, desc[UR4][R10.64+0x58] ;  /* 0x000058040a144981 */ /* 0x000ee2000c1e1900 */
[----:B----4-:R-:W-:-:S03]  /*05f0*/  @P3 LOP3.LUT R3, R3, R22, RZ, 0x3c, !PT ;  /* 0x0000001603033212 */ /* 0x010fc600078e3cff */
[----:B------:R-:W4:Y:S01]  /*0600*/  @P4 LDG.E R22, desc[UR4][R10.64+0x60] ;  /* 0x000060040a164981 */ /* 0x000f22000c1e1900 */
[----:B------:R-:W-:Y:S02]  /*0610*/  LOP3.LUT P0, RZ, R24, 0x80, RZ, 0xc0, !PT ;  /* 0x0000008018ff7812 */ /* 0x000fe4000780c0ff */
[----:B------:R-:W-:Y:S02]  /*0620*/  @P5 LOP3.LUT R15, R15, R26, RZ, 0x3c, !PT ;  /* 0x0000001a0f0f5212 */ /* 0x000fe400078e3cff */
[----:B------:R-:W4:Y:S01]  /*0630*/  @P6 LDG.E R26, desc[UR4][R10.64+0x78] ;  /* 0x000078040a1a6981 */ /* 0x000f22000c1e1900 */
[----:B------:R-:W-:-:S03]  /*0640*/  @P3 LOP3.LUT R4, R4, R21, RZ, 0x3c, !PT ;  /* 0x0000001504043212 */ /* 0x000fc600078e3cff */
[----:B------:R-:W4:Y:S01]  /*0650*/  @P4 LDG.E R21, desc[UR4][R10.64+0x5c] ;  /* 0x00005c040a154981 */ /* 0x000f22000c1e1900 */
[----:B------:R-:W-:-:S03]  /*0660*/  @P3 LOP3.LUT R2, R2, R23, RZ, 0x3c, !PT ;  /* 0x0000001702023212 */ /* 0x000fc600078e3cff */
[----:B------:R-:W4:Y:S01]  /*0670*/  @P5 LDG.E R23, desc[UR4][R10.64+0x68] ;  /* 0x000068040a175981 */ /* 0x000f22000c1e1900 */
[----:B------:R-:W-:-:S03]  /*0680*/  @P4 LOP3.LUT R4, R4, R25, RZ, 0x3c, !PT ;  /* 0x0000001904044212 */ /* 0x000fc600078e3cff */
[----:B------:R-:W4:Y:S01]  /*0690*/  @P5 LDG.E R25, desc[UR4][R10.64+0x70] ;  /* 0x000070040a195981 */ /* 0x000f22000c1e1900 */
[----:B--2---:R-:W-:-:S03]  /*06a0*/  @P3 LOP3.LUT R5, R5, R18, RZ, 0x3c, !PT ;  /* 0x0000001205053212 */ /* 0x004fc600078e3cff */
[----:B------:R-:W2:Y:S01]  /*06b0*/  @P5 LDG.E R18, desc[UR4][R10.64+0x6c] ;  /* 0x00006c040a125981 */ /* 0x000ea2000c1e1900 */
[----:B---3--:R-:W-:-:S03]  /*06c0*/  @P4 LOP3.LUT R5, R5, R20, RZ, 0x3c, !PT ;  /* 0x0000001405054212 */ /* 0x008fc600078e3cff */
[----:B------:R-:W3:Y:S01]  /*06d0*/  @P5 LDG.E R20, desc[UR4][R10.64+0x74] ;  /* 0x000074040a145981 */ /* 0x000ee2000c1e1900 */
[----:B----4-:R-:W-:-:S03]  /*06e0*/  @P4 LOP3.LUT R3, R3, R22, RZ, 0x3c, !PT ;  /* 0x0000001603034212 */ /* 0x010fc600078e3cff */
[----:B------:R-:W4:Y:S01]  /*06f0*/  @P0 LDG.E R22, desc[UR4][R10.64+0x8c] ;  /* 0x00008c040a160981 */ /* 0x000f22000c1e1900 */
[----:B------:R-:W-:-:S03]  /*0700*/  @P6 LOP3.LUT R15, R15, R26, RZ, 0x3c, !PT ;  /* 0x0000001a0f0f6212 */ /* 0x000fc600078e3cff */
        /* <DEDUP_REMOVED lines=13> */
[----:B------:R-:W-:Y:S02]  /*07e0*/  @P6 LOP3.LUT R4, R4, R27, RZ, 0x3c, !PT ;  /* 0x0000001b04046212 */ /* 0x000fe400078e3cff */
[----:B------:R-:W-:Y:S02]  /*07f0*/  @P6 LOP3.LUT R2, R2, R21, RZ, 0x3c, !PT ;  /* 0x0000001502026212 */ /* 0x000fe400078e3cff */
[----:B------:R-:W-:Y:S02]  /*0800*/  @P0 LOP3.LUT R4, R4, R23, RZ, 0x3c, !PT ;  /* 0x0000001704040212 */ /* 0x000fe400078e3cff */
[----:B------:R-:W-:Y:S02]  /*0810*/  @P0 LOP3.LUT R2, R2, R25, RZ, 0x3c, !PT ;  /* 0x0000001902020212 */ /* 0x000fe400078e3cff */
[----:B--2---:R-:W-:Y:S02]  /*0820*/  @P6 LOP3.LUT R5, R5, R18, RZ, 0x3c, !PT ;  /* 0x0000001205056212 */ /* 0x004fe400078e3cff */
[----:B---3--:R-:W-:-:S02]  /*0830*/  @P6 LOP3.LUT R3, R3, R20, RZ, 0x3c, !PT ;  /* 0x0000001403036212 */ /* 0x008fc400078e3cff */
[----:B----4-:R-:W-:Y:S02]  /*0840*/  @P0 LOP3.LUT R5, R5, R22, RZ, 0x3c, !PT ;  /* 0x0000001605050212 */ /* 0x010fe400078e3cff */
[----:B------:R-:W-:Y:S02]  /*0850*/  @P0 LOP3.LUT R3, R3, R26, RZ, 0x3c, !PT ;  /* 0x0000001a03030212 */ /* 0x000fe400078e3cff */
[----:B------:R-:W-:-:S13]  /*0860*/  R2P PR, R24.B1, 0x7f ;  /* 0x0000007f18007804 */ /* 0x000fda0000001000 */
[----:B------:R-:W2:Y:S04]  /*0870*/  @P0 LDG.E R18, desc[UR4][R10.64+0xa0] ;  /* 0x0000a0040a120981 */ /* 0x000ea8000c1e1900 */
[----:B------:R-:W3:Y:S04]  /*0880*/  @P1 LDG.E R22, desc[UR4][R10.64+0xb4] ;  /* 0x0000b4040a161981 */ /* 0x000ee8000c1e1900 */
[----:B------:R-:W4:Y:S04]  /*0890*/  @P2 LDG.E R26, desc[UR4][R10.64+0xc8] ;  /* 0x0000c8040a1a2981 */ /* 0x000f28000c1e1900 */
[----:B------:R-:W4:Y:S04]  /*08a0*/  @P3 LDG.E R28, desc[UR4][R10.64+0xdc] ;  /* 0x0000dc040a1c3981 */ /* 0x000f28000c1e1900 */
[----:B------:R-:W4:Y:S04]  /*08b0*/  @P0 LDG.E R23, desc[UR4][R10.64+0xa4] ;  /* 0x0000a4040a170981 */ /* 0x000f28000c1e1900 */
[----:B------:R-:W4:Y:S04]  /*08c0*/  @P0 LDG.E R20, desc[UR4][R10.64+0xa8] ;  /* 0x0000a8040a140981 */ /* 0x000f28000c1e1900 */
[----:B------:R-:W4:Y:S04]  /*08d0*/  @P4 LDG.E R25, desc[UR4][R10.64+0xf0] ;  /* 0x0000f0040a194981 */ /* 0x000f28000c1e1900 */
        /* <DEDUP_REMOVED lines=21> */
[----:B------:R-:W-:Y:S02]  /*0a30*/  LOP3.LUT P0, RZ, R24, 0x8000, RZ, 0xc0, !PT ;  /* 0x0000800018ff7812 */ /* 0x000fe4000780c0ff */
[----:B----4-:R-:W-:Y:S01]  /*0a40*/  @P5 LOP3.LUT R15, R15, R26, RZ, 0x3c, !PT ;  /* 0x0000001a0f0f5212 */ /* 0x010fe200078e3cff */
[----:B------:R-:W4:Y:S04]  /*0a50*/  @P3 LDG.E R24, desc[UR4][R10.64+0xe4] ;  /* 0x0000e4040a183981 */ /* 0x000f28000c1e1900 */
[----:B------:R-:W2:Y:S01]  /*0a60*/  @P6 LDG.E R26, desc[UR4][R10.64+0x118] ;  /* 0x000118040a1a6981 */ /* 0x000ea2000c1e1900 */
        /* <DEDUP_REMOVED lines=8> */
[----:B---3--:R-:W-:-:S03]  /*0af0*/  @P2 LOP3.LUT R3, R3, R22, RZ, 0x3c, !PT ;  /* 0x0000001603032212 */ /* 0x008fc600078e3cff */
[----:B------:R-:W3:Y:S01]  /*0b00*/  @P4 LDG.E R22, desc[UR4][R10.64+0x100] ;  /* 0x000100040a164981 */ /* 0x000ee2000c1e1900 */
[----:B--2---:R-:W-:-:S03]  /*0b10*/  @P6 LOP3.LUT R15, R15, R26, RZ, 0x3c, !PT ;  /* 0x0000001a0f0f6212 */ /* 0x004fc600078e3cff */
[----:B------:R-:W2:Y:S01]  /*0b20*/  @P0 LDG.E R26, desc[UR4][R10.64+0x12c] ;  /* 0x00012c040a1a0981 */ /* 0x000ea2000c1e1900 */
[----:B----4-:R-:W-:-:S03]  /*0b30*/  @P2 LOP3.LUT R2, R2, R23, RZ, 0x3c, !PT ;  /* 0x0000001702022212 */ /* 0x010fc600078e3cff */
[----:B------:R-:W4:Y:S01]  /*0b40*/  @P4 LDG.E R23, desc[UR4][R10.64+0xfc] ;  /* 0x0000fc040a174981 */ /* 0x000f22000c1e1900 */
[----:B------:R-:W-:-:S03]  /*0b50*/  @P2 LOP3.LUT R5, R5, R20, RZ, 0x3c, !PT ;  /* 0x0000001405052212 */ /* 0x000fc600078e3cff */
[----:B------:R-:W4:Y:S01]  /*0b60*/  @P4 LDG.E R20, desc[UR4][R10.64+0xf8] ;  /* 0x0000f8040a144981 */ /* 0x000f22000c1e1900 */
[----:B------:R-:W-:Y:S02]  /*0b70*/  @P3 LOP3.LUT R2, R2, R27, RZ, 0x3c, !PT ;  /* 0x0000001b02023212 */ /* 0x000fe400078e3cff */
[----:B------:R-:W-:Y:S01]  /*0b80*/  @P3 LOP3.LUT R4, R4, R25, RZ, 0x3c, !PT ;  /* 0x0000001904043212 */ /* 0x000fe200078e3cff */
[----:B------:R-:W4:Y:S01]  /*0b90*/  @P5 LDG.E R27, desc[UR4][R10.64+0x110] ;  /* 0x000110040a1b5981 */ /* 0x000f22000c1e1900 */
[----:B------:R-:W-:-:S03]  /*0ba0*/  @P3 LOP3.LUT R5, R5, R24, RZ, 0x3c, !PT ;  /* 0x0000001805053212 */ /* 0x000fc600078e3cff */
[----:B------:R-:W4:Y:S04]  /*0bb0*/  @P5 LDG.E R25, desc[UR4][R10.64+0x108] ;  /* 0x000108040a195981 */ /* 0x000f28000c1e1900 */
        /* <DEDUP_REMOVED lines=19> */
[----:B------:R-:W-:-:S05]  /*0cf0*/  VIADD R19, R19, 0x10 ;  /* 0x0000001013137836 */ /* 0x000fca0000000000 */
[----:B------:R-:W-:Y:S02]  /*0d00*/  ISETP.NE.AND P1, PT, R19, 0x20, PT ;  /* 0x000000201300780c */ /* 0x000fe40003f25270 */
[----:B------:R-:W-:Y:S02]  /*0d10*/  @P5 LOP3.LUT R3, R3, R18, RZ, 0x3c, !PT ;  /* 0x0000001203035212 */ /* 0x000fe400078e3cff */
[----:B------:R-:W-:Y:S02]  /*0d20*/  @P6 LOP3.LUT R4, R4, R21, RZ, 0x3c, !PT ;  /* 0x0000001504046212 */ /* 0x000fe400078e3cff */
[----:B---3--:R-:W-:-:S04]  /*0d30*/  @P6 LOP3.LUT R3, R3, R22, RZ, 0x3c, !PT ;  /* 0x0000001603036212 */ /* 0x008fc800078e3cff */
[----:B--2---:R-:W-:Y:S02]  /*0d40*/  @P0 LOP3.LUT R3, R3, R26, RZ, 0x3c, !PT ;  /* 0x0000001a03030212 */ /* 0x004fe400078e3cff */
[----:B----4-:R-:W-:Y:S02]  /*0d50*/  @P6 LOP3.LUT R2, R2, R23, RZ, 0x3c, !PT ;  /* 0x0000001702026212 */ /* 0x010fe400078e3cff */
[----:B------:R-:W-:Y:S02]  /*0d60*/  @P6 LOP3.LUT R5, R5, R20, RZ, 0x3c, !PT ;  /* 0x0000001405056212 */ /* 0x000fe400078e3cff */
[----:B------:R-:W-:Y:S02]  /*0d70*/  @P0 LOP3.LUT R2, R2, R27, RZ, 0x3c, !PT ;  /* 0x0000001b02020212 */ /* 0x000fe400078e3cff */
[----:B------:R-:W-:Y:S02]  /*0d80*/  @P0 LOP3.LUT R4, R4, R25, RZ, 0x3c, !PT ;  /* 0x0000001904040212 */ /* 0x000fe400078e3cff */
[----:B------:R-:W-:Y:S01]  /*0d90*/  @P0 LOP3.LUT R5, R5, R24, RZ, 0x3c, !PT ;  /* 0x0000001805050212 */ /* 0x000fe200078e3cff */
[----:B------:R-:W-:Y:S06]  /*0da0*/  @P1 BRA `(.L_x_102) ;  /* 0xfffffff400481947 */ /* 0x000fec000383ffff */
[----:B------:R-:W-:-:S05]  /*0db0*/  VIADD R17, R17, 0x1 ;  /* 0x0000000111117836 */ /* 0x000fca0000000000 */
[----:B------:R-:W-:-:S13]  /*0dc0*/  ISETP.NE.AND P0, PT, R17, 0x5, PT ;  /* 0x000000051100780c */ /* 0x000fda0003f05270 */
[----:B------:R-:W-:Y:S05]  /*0dd0*/  @P0 BRA `(.L_x_103) ;  /* 0xfffffff400300947 */ /* 0x000fea000383ffff */
[----:B------:R1:W-:Y:S01]  /*0de0*/  STG.E.64 desc[UR4][R6.64+0x8], R4 ;  /* 0x0000080406007986 */ /* 0x0003e2000c101b04 */
[----:B------:R-:W-:Y:S01]  /*0df0*/  VIADD R14, R14, 0x1 ;  /* 0x000000010e0e7836 */ /* 0x000fe20000000000 */
[----:B------:R-:W-:Y:S02]  /*0e00*/  LOP3.LUT R11, R13, 0x3, RZ, 0xc0, !PT ;  /* 0x000000030d0b7812 */ /* 0x000fe400078ec0ff */
[----:B------:R1:W-:Y:S02]  /*0e10*/  STG.E.64 desc[UR4][R6.64+0x10], R2 ;  /* 0x0000100206007986 */ /* 0x0003e4000c101b04 */
[----:B------:R-:W-:Y:S02]  /*0e20*/  ISETP.GE.U32.AND P0, PT, R14, R11, PT ;  /* 0x0000000b0e00720c */ /* 0x000fe40003f06070 */
[----:B------:R1:W-:Y:S11]  /*0e30*/  STG.E desc[UR4][R6.64+0x4], R15 ;  /* 0x0000040f06007986 */ /* 0x0003f6000c101904 */
[----:B------:R-:W-:Y:S05]  /*0e40*/  @!P0 BRA `(.L_x_104) ;  /* 0xfffffff400048947 */ /* 0x000fea000383ffff */
.L_x_101:
[----:B------:R-:W-:Y:S05]  /*0e50*/  BSYNC.RECONVERGENT B1 ;  /* 0x0000000000017941 */ /* 0x000fea0003800200 */
.L_x_100:
[C---:B------:R-:W-:Y:S01]  /*0e60*/  ISETP.GT.U32.AND P0, PT, R13.reuse, 0x3, PT ;  /* 0x000000030d00780c */ /* 0x040fe20003f04070 */
[----:B------:R-:W-:Y:S01]  /*0e70*/  VIADD R12, R12, 0x1 ;  /* 0x000000010c0c7836 */ /* 0x000fe20000000000 */
[--C-:B------:R-:W-:Y:S02]  /*0e80*/  SHF.R.U64 R13, R13, 0x2, R0.reuse ;  /* 0x000000020d0d7819 */ /* 0x100fe40000001200 */
[----:B------:R-:W-:Y:S02]  /*0e90*/  ISETP.GT.U32.AND.EX P0, PT, R0, RZ, PT, P0 ;  /* 0x000000ff0000720c */ /* 0x000fe40003f04100 */
[----:B------:R-:W-:-:S11]  /*0ea0*/  SHF.R.U32.HI R0, RZ, 0x2, R0 ;  /* 0x00000002ff007819 */ /* 0x000fd60000011600 */
[----:B------:R-:W-:Y:S05]  /*0eb0*/  @P0 BRA `(.L_x_105) ;  /* 0xfffffff000c80947 */ /* 0x000fea000383ffff */
.L_x_99:
[----:B------:R-:W-:Y:S05]  /*0ec0*/  BSYNC.RECONVERGENT B0 ;  /* 0x0000000000007941 */ /* 0x000fea0003800200 */
.L_x_98:
[----:B------:R-:W-:Y:S04]  /*0ed0*/  STG.E.64 desc[UR4][R6.64+0x18], RZ ;  /* 0x000018ff06007986 */ /* 0x000fe8000c101b04 */
[----:B------:R-:W-:Y:S04]  /*0ee0*/  STG.E desc[UR4][R6.64+0x20], RZ ;  /* 0x000020ff06007986 */ /* 0x000fe8000c101904 */
[----:B------:R-:W-:Y:S01]  /*0ef0*/  STG.E.64 desc[UR4][R6.64+0x28], RZ ;  /* 0x000028ff06007986 */ /* 0x000fe2000c101b04 */
[----:B------:R-:W-:Y:S05]  /*0f00*/  EXIT ;  /* 0x000000000000794d */ /* 0x000fea0003800000 */
.L_x_106:
        /* <DEDUP_REMOVED lines=15> */
.L_x_125:


//--------------------- .nv.global.init           --------------------------
	.section	.nv.global.init,"aw",@progbits
	.align	4
.nv.global.init:
	.type		__cudart_i2opi_f,@object
	.size		__cudart_i2opi_f,(mrg32k3aM1SubSeq - __cudart_i2opi_f)
__cudart_i2opi_f:
        /*0000*/ 	.byte	0x41, 0x90, 0x43, 0x3c, 0x99, 0x95, 0x62, 0xdb, 0xc0, 0xdd, 0x34, 0xf5, 0xd1, 0x57, 0x27, 0xfc
        /*0010*/ 	.byte	0x29, 0x15, 0x44, 0x4e, 0x6e, 0x83, 0xf9, 0xa2
	.type		mrg32k3aM1SubSeq,@object
	.size		mrg32k3aM1SubSeq,(mrg32k3aM2SubSeq - mrg32k3aM1SubSeq)
mrg32k3aM1SubSeq:
        /*0018*/ 	.byte	0x0b, 0xcc, 0xee, 0x04, 0x73, 0x29, 0x8b, 0x6f, 0xf6, 0x53, 0x03, 0xf6, 0x23, 0xf6, 0xea, 0xda
        /* <DEDUP_REMOVED lines=125> */
	.type		mrg32k3aM2SubSeq,@object
	.size		mrg32k3aM2SubSeq,(mrg32k3aM1 - mrg32k3aM2SubSeq)
mrg32k3aM2SubSeq:
        /* <DEDUP_REMOVED lines=126> */
	.type		mrg32k3aM1,@object
	.size		mrg32k3aM1,(mrg32k3aM1Seq - mrg32k3aM1)
mrg32k3aM1:
        /* <DEDUP_REMOVED lines=144> */
	.type		mrg32k3aM1Seq,@object
	.size		mrg32k3aM1Seq,(mrg32k3aM2 - mrg32k3aM1Seq)
mrg32k3aM1Seq:
        /* <DEDUP_REMOVED lines=144> */
	.type		mrg32k3aM2,@object
	.size		mrg32k3aM2,(mrg32k3aM2Seq - mrg32k3aM2)
mrg32k3aM2:
        /* <DEDUP_REMOVED lines=144> */
	.type		mrg32k3aM2Seq,@object
	.size		mrg32k3aM2Seq,(precalc_xorwow_matrix - mrg32k3aM2Seq)
mrg32k3aM2Seq:
        /* <DEDUP_REMOVED lines=144> */
	.type		precalc_xorwow_matrix,@object
	.size		precalc_xorwow_matrix,(precalc_xorwow_offset_matrix - precalc_xorwow_matrix)
precalc_xorwow_matrix:
        /* <DEDUP_REMOVED lines=6400> */
	.type		precalc_xorwow_offset_matrix,@object
	.size		precalc_xorwow_offset_matrix,(.L_1 - precalc_xorwow_offset_matrix)
precalc_xorwow_offset_matrix:
        /* <DEDUP_REMOVED lines=6400> */
.L_1:


//--------------------- .nv.shared._Z15lorenzRK4KernelPfS_S_ffffi --------------------------
	.section	.nv.shared._Z15lorenzRK4KernelPfS_S_ffffi,"aw",@nobits
	.sectionflags	@""
	.align	16
	.zero		1024


//--------------------- .nv.shared.reserved.0     --------------------------
	.section	.nv.shared.reserved.0,"aw",@nobits
	.weak		__nv_reservedSMEM_offset_0_alias
	.size		__nv_reservedSMEM_offset_0_alias, 0, 64
	.other		__nv_reservedSMEM_offset_0_alias,@"STO_CUDA_RESERVED_SHARED STV_DEFAULT"
__nv_reservedSMEM_offset_0_alias:
	.zero		0
	.zero		64


//--------------------- .nv.shared._Z17setBoundaryKernelPfiiffff --------------------------
	.section	.nv.shared._Z17setBoundaryKernelPfiiffff,"aw",@nobits
	.sectionflags	@""
	.align	16
	.zero		1024


//--------------------- .nv.shared._Z25heatDiffusionSharedKernelPfPKfiifff --------------------------
	.section	.nv.shared._Z25heatDiffusionSharedKernelPfPKfiifff,"aw",@nobits
	.sectionflags	@""
	.align	16
.nv.shared._Z25heatDiffusionSharedKernelPfPKfiifff:
	.zero		2320


//--------------------- .nv.shared._Z19heatDiffusionKernelPfPKfiifff --------------------------
	.section	.nv.shared._Z19heatDiffusionKernelPfPKfiifff,"aw",@nobits
	.sectionflags	@""
	.align	16
	.zero		1024


//--------------------- .nv.shared._Z20nBodyIntegrateKernelPfS_S_S_S_S_PKfS1_S1_if --------------------------
	.section	.nv.shared._Z20nBodyIntegrateKernelPfS_S_S_S_S_PKfS1_S1_if,"aw",@nobits
	.sectionflags	@""
	.align	16
	.zero		1024


//--------------------- .nv.shared._Z21nBodyForceTiledKernelPfS_S_PKfS1_S1_S1_if --------------------------
	.section	.nv.shared._Z21nBodyForceTiledKernelPfS_S_PKfS1_S1_S1_if,"aw",@nobits
	.sectionflags	@""
	.align	16
.nv.shared._Z21nBodyForceTiledKernelPfS_S_PKfS1_S1_S1_if:
	.zero		5120


//--------------------- .nv.shared._Z16nBodyForceKernelPfS_S_PKfS1_S1_S1_if --------------------------
	.section	.nv.shared._Z16nBodyForceKernelPfS_S_PKfS1_S1_S1_if,"aw",@nobits
	.sectionflags	@""
	.align	16
	.zero		1024


//--------------------- .nv.shared._Z10spMVKernelPfPKfPKiS3_S1_i --------------------------
	.section	.nv.shared._Z10spMVKernelPfPKfPKiS3_S1_i,"aw",@nobits
	.sectionflags	@""
	.align	16
	.zero		1024


//--------------------- .nv.shared._Z11scaleKernelPfPKffi --------------------------
	.section	.nv.shared._Z11scaleKernelPfPKffi,"aw",@nobits
	.sectionflags	@""
	.align	16
	.zero		1024


//--------------------- .nv.shared._Z10axpyKernelPfPKffi --------------------------
	.section	.nv.shared._Z10axpyKernelPfPKffi,"aw",@nobits
	.sectionflags	@""
	.align	16
	.zero		1024


//--------------------- .nv.shared._Z16dotProductKernelPfPKfS1_i --------------------------
	.section	.nv.shared._Z16dotProductKernelPfPKfS1_i,"aw",@nobits
	.sectionflags	@""
	.align	16
	.zero		1024


//--------------------- .nv.shared._Z9reduceSumPfPKfi --------------------------
	.section	.nv.shared._Z9reduceSumPfPKfi,"aw",@nobits
	.sectionflags	@""
	.align	16
	.zero		1024


//--------------------- .nv.shared._Z24monteCarloIntegralKernelPfP17curandStateXORWOWffi --------------------------
	.section	.nv.shared._Z24monteCarloIntegralKernelPfP17curandStateXORWOWffi,"aw",@nobits
	.sectionflags	@""
	.align	16
	.zero		1024


//--------------------- .nv.shared._Z18monteCarlopiKernelPiP17curandStateXORWOWi --------------------------
	.section	.nv.shared._Z18monteCarlopiKernelPiP17curandStateXORWOWi,"aw",@nobits
	.sectionflags	@""
	.align	16
	.zero		1024


//--------------------- .nv.shared._Z13initRngKernelP17curandStateXORWOWyi --------------------------
	.section	.nv.shared._Z13initRngKernelP17curandStateXORWOWyi,"aw",@nobits
	.sectionflags	@""
	.align	16
	.zero		1024


//--------------------- .nv.constant0._Z15lorenzRK4KernelPfS_S_ffffi --------------------------
	.section	.nv.constant0._Z15lorenzRK4KernelPfS_S_ffffi,"a",@progbits
	.sectionflags	@""
	.align	4
.nv.constant0._Z15lorenzRK4KernelPfS_S_ffffi:
	.zero		940


//--------------------- .nv.constant0._Z17setBoundaryKernelPfiiffff --------------------------
	.section	.nv.constant0._Z17setBoundaryKernelPfiiffff,"a",@progbits
	.sectionflags	@""
	.align	4
.nv.constant0._Z17setBoundaryKernelPfiiffff:
	.zero		928


//--------------------- .nv.constant0._Z25heatDiffusionSharedKernelPfPKfiifff --------------------------
	.section	.nv.constant0._Z25heatDiffusionSharedKernelPfPKfiifff,"a",@progbits
	.sectionflags	@""
	.align	4
.nv.constant0._Z25heatDiffusionSharedKernelPfPKfiifff:
	.zero		932


//--------------------- .nv.constant0._Z19heatDiffusionKernelPfPKfiifff --------------------------
	.section	.nv.constant0._Z19heatDiffusionKernelPfPKfiifff,"a",@progbits
	.sectionflags	@""
	.align	4
.nv.constant0._Z19heatDiffusionKernelPfPKfiifff:
	.zero		932


//--------------------- .nv.constant0._Z20nBodyIntegrateKernelPfS_S_S_S_S_PKfS1_S1_if --------------------------
	.section	.nv.constant0._Z20nBodyIntegrateKernelPfS_S_S_S_S_PKfS1_S1_if,"a",@progbits
	.sectionflags	@""
	.align	4
.nv.constant0._Z20nBodyIntegrateKernelPfS_S_S_S_S_PKfS1_S1_if:
	.zero		976


//--------------------- .nv.constant0._Z21nBodyForceTiledKernelPfS_S_PKfS1_S1_S1_if --------------------------
	.section	.nv.constant0._Z21nBodyForceTiledKernelPfS_S_PKfS1_S1_S1_if,"a",@progbits
	.sectionflags	@""
	.align	4
.nv.constant0._Z21nBodyForceTiledKernelPfS_S_PKfS1_S1_S1_if:
	.zero		960


//--------------------- .nv.constant0._Z16nBodyForceKernelPfS_S_PKfS1_S1_S1_if --------------------------
	.section	.nv.constant0._Z16nBodyForceKernelPfS_S_PKfS1_S1_S1_if,"a",@progbits
	.sectionflags	@""
	.align	4
.nv.constant0._Z16nBodyForceKernelPfS_S_PKfS1_S1_S1_if:
	.zero		960


//--------------------- .nv.constant0._Z10spMVKernelPfPKfPKiS3_S1_i --------------------------
	.section	.nv.constant0._Z10spMVKernelPfPKfPKiS3_S1_i,"a",@progbits
	.sectionflags	@""
	.align	4
.nv.constant0._Z10spMVKernelPfPKfPKiS3_S1_i:
	.zero		940


//--------------------- .nv.constant0._Z11scaleKernelPfPKffi --------------------------
	.section	.nv.constant0._Z11scaleKernelPfPKffi,"a",@progbits
	.sectionflags	@""
	.align	4
.nv.constant0._Z11scaleKernelPfPKffi:
	.zero		920


//--------------------- .nv.constant0._Z10axpyKernelPfPKffi --------------------------
	.section	.nv.constant0._Z10axpyKernelPfPKffi,"a",@progbits
	.sectionflags	@""
	.align	4
.nv.constant0._Z10axpyKernelPfPKffi:
	.zero		920


//--------------------- .nv.constant0._Z16dotProductKernelPfPKfS1_i --------------------------
	.section	.nv.constant0._Z16dotProductKernelPfPKfS1_i,"a",@progbits
	.sectionflags	@""
	.align	4
.nv.constant0._Z16dotProductKernelPfPKfS1_i:
	.zero		924


//--------------------- .nv.constant0._Z9reduceSumPfPKfi --------------------------
	.section	.nv.constant0._Z9reduceSumPfPKfi,"a",@progbits
	.sectionflags	@""
	.align	4
.nv.constant0._Z9reduceSumPfPKfi:
	.zero		916


//--------------------- .nv.constant0._Z24monteCarloIntegralKernelPfP17curandStateXORWOWffi --------------------------
	.section	.nv.constant0._Z24monteCarloIntegralKernelPfP17curandStateXORWOWffi,"a",@progbits
	.sectionflags	@""
	.align	4
.nv.constant0._Z24monteCarloIntegralKernelPfP17curandStateXORWOWffi:
	.zero		924


//--------------------- .nv.constant0._Z18monteCarlopiKernelPiP17curandStateXORWOWi --------------------------
	.section	.nv.constant0._Z18monteCarlopiKernelPiP17curandStateXORWOWi,"a",@progbits
	.sectionflags	@""
	.align	4
.nv.constant0._Z18monteCarlopiKernelPiP17curandStateXORWOWi:
	.zero		916


//--------------------- .nv.constant0._Z13initRngKernelP17curandStateXORWOWyi --------------------------
	.section	.nv.constant0._Z13initRngKernelP17curandStateXORWOWyi,"a",@progbits
	.sectionflags	@""
	.align	4
.nv.constant0._Z13initRngKernelP17curandStateXORWOWyi:
	.zero		916


//--------------------- SYMBOLS --------------------------

	.type		.nv.reservedSmem.offset0,@object
	.size		.nv.reservedSmem.offset0,0x4
	.type		.nv.reservedSmem.cap,@object
	.size		.nv.reservedSmem.cap,0x4
